def matmul_kernel(
    a_ptr,
    b_ptr,
    c_ptr,
    M,
    N,
    K,
    stride_am,
    stride_ak,
    stride_bk,
    stride_bn,
    stride_cm,
    stride_cn,
    BLOCK_M: tl.constexpr,
    BLOCK_N: tl.constexpr,
    BLOCK_K: tl.constexpr,
    GROUP_M: tl.constexpr,
):
    pid = tl.program_id(axis=0)
    num_pid_m = tl.cdiv(M, BLOCK_M)
    num_pid_n = tl.cdiv(N, BLOCK_N)
    num_pid_in_group = GROUP_M * num_pid_n
    group_id = pid // num_pid_in_group
    first_pid_m = group_id * GROUP_M
    group_size_m = min(num_pid_m - first_pid_m, GROUP_M)
    pid_m = first_pid_m + ((pid % num_pid_in_group) % group_size_m)
    pid_n = (pid % num_pid_in_group) // group_size_m

    offs_am = (pid_m * BLOCK_M + tl.arange(0, BLOCK_M)) % M
    offs_bn = (pid_n * BLOCK_N + tl.arange(0, BLOCK_N)) % N
    offs_k = tl.arange(0, BLOCK_K)
    a_ptrs = a_ptr + offs_am[:, None] * stride_am + offs_k[None, :] * stride_ak
    b_ptrs = b_ptr + offs_k[:, None] * stride_bk + offs_bn[None, :] * stride_bn

    acc = tl.zeros((BLOCK_M, BLOCK_N), dtype=tl.float32)
    for kk in range(0, tl.cdiv(K, BLOCK_K)):
        a = tl.load(a_ptrs, mask=offs_k[None, :] < K - kk * BLOCK_K, other=0.0)
        b = tl.load(b_ptrs, mask=offs_k[:, None] < K - kk * BLOCK_K, other=0.0)
        acc = tl.dot(a, b, acc)
        a_ptrs += BLOCK_K * stride_ak
        b_ptrs += BLOCK_K * stride_bk

    c = acc.to(c_ptr.dtype.element_ty)
    offs_cm = pid_m * BLOCK_M + tl.arange(0, BLOCK_M)
    offs_cn = pid_n * BLOCK_N + tl.arange(0, BLOCK_N)
    c_ptrs = c_ptr + offs_cm[:, None] * stride_cm + offs_cn[None, :] * stride_cn
    mask = (offs_cm[:, None] < M) & (offs_cn[None, :] < N)
    tl.store(c_ptrs, c, mask=mask)

# config = {"BLOCK_K": 64, "BLOCK_M": 512, "BLOCK_N": 256, "GROUP_M": 8, "arch": "sm_90", "dtype": "fp32", "num_ctas": 1, "num_stages": 3, "num_warps": 8}
# arch = sm_90


// ===== COMPILED SASS (sm_90a) =====

	.target	sm_90a

	.elftype	@"ET_EXEC"


//--------------------- .note.nv.tkinfo           --------------------------
	.section	.note.nv.tkinfo,"",@"SHT_NOTE"
	.sectionflags	@"SHF_NOTE_NV_TKINFO"
	.tkinfo
        /*0018*/ 	.word	0x00000002
        /*0030*/ 	.string	""
        /*0030*/ 	.string	"ptxas"
        /*0030*/ 	.string	"Cuda compilation tools, release 13.0, V13.0.88"
        /*0030*/ 	.string	"Build cuda_13.0.r13.0/compiler.36424714_0"
        /*0030*/ 	.string	"-v  -suppress-debug-info  -lineinfo  -arch sm_90a "



//--------------------- .note.nv.cuinfo           --------------------------
	.section	.note.nv.cuinfo,"",@"SHT_NOTE"
	.sectionflags	@"SHF_NOTE_NV_CUINFO"
        /*0018*/ 	.short	0x0002
        /*001a*/ 	.short	0x005a
        /*001c*/ 	.short	0x0082
	.zero		2


//--------------------- .nv.info                  --------------------------
	.section	.nv.info,"",@"SHT_CUDA_INFO"
	.align	4


	//----- nvinfo : EIATTR_REGCOUNT
	.align		4
        /*0000*/ 	.byte	0x04, 0x2f
        /*0002*/ 	.short	(.L_1 - .L_0)
	.align		4
.L_0:
        /*0004*/ 	.word	index@(matmul_kernel)
        /*0008*/ 	.word	0x000000ff


	//----- nvinfo : EIATTR_FRAME_SIZE
	.align		4
.L_1:
        /*000c*/ 	.byte	0x04, 0x11
        /*000e*/ 	.short	(.L_3 - .L_2)
	.align		4
.L_2:
        /*0010*/ 	.word	index@(matmul_kernel)
        /*0014*/ 	.word	0x00001038


	//----- nvinfo : EIATTR_MIN_STACK_SIZE
	.align		4
.L_3:
        /*0018*/ 	.byte	0x04, 0x12
        /*001a*/ 	.short	(.L_5 - .L_4)
	.align		4
.L_4:
        /*001c*/ 	.word	index@(matmul_kernel)
        /*0020*/ 	.word	0x00001038
.L_5:


//--------------------- .nv.compat                --------------------------
	.section	.nv.compat,"",@"SHT_CUDA_COMPAT_INFO"
	.align	4
        /*0000*/ 	.byte	0x02, 0x09, 0x01, 0x00, 0x02, 0x02, 0x04, 0x00, 0x02, 0x05, 0x05, 0x00, 0x03, 0x07, 0x01, 0x01
        /*0010*/ 	.byte	0x02, 0x03, 0x00, 0x00, 0x02, 0x06, 0x01, 0x00, 0x04, 0x0b, 0x08, 0x00, 0x00, 0x00, 0x00, 0x00
        /*0020*/ 	.byte	0x00, 0x00, 0x00, 0x00


//--------------------- .nv.info.matmul_kernel    --------------------------
	.section	.nv.info.matmul_kernel,"",@"SHT_CUDA_INFO"
	.sectionflags	@""
	.align	4


	//----- nvinfo : EIATTR_CUDA_API_VERSION
	.align		4
        /*0000*/ 	.byte	0x04, 0x37
        /*0002*/ 	.short	(.L_7 - .L_6)
.L_6:
        /*0004*/ 	.word	0x00000082


	//----- nvinfo : EIATTR_KPARAM_INFO
	.align		4
.L_7:
        /*0008*/ 	.byte	0x04, 0x17
        /*000a*/ 	.short	(.L_9 - .L_8)
.L_8:
        /*000c*/ 	.word	0x00000000
        /*0010*/ 	.short	0x000d
        /*0012*/ 	.short	0x0048
        /*0014*/ 	.byte	0x00, 0xf4, 0x21, 0x00


	//----- nvinfo : EIATTR_KPARAM_INFO
	.align		4
.L_9:
        /*0018*/ 	.byte	0x04, 0x17
        /*001a*/ 	.short	(.L_11 - .L_10)
.L_10:
        /*001c*/ 	.word	0x00000000
        /*0020*/ 	.short	0x000c
        /*0022*/ 	.short	0x0040
        /*0024*/ 	.byte	0x00, 0xf4, 0x21, 0x00


	//----- nvinfo : EIATTR_KPARAM_INFO
	.align		4
.L_11:
        /*0028*/ 	.byte	0x04, 0x17
        /*002a*/ 	.short	(.L_13 - .L_12)
.L_12:
        /*002c*/ 	.word	0x00000000
        /*0030*/ 	.short	0x000b
        /*0032*/ 	.short	0x0038
        /*0034*/ 	.byte	0x00, 0xf0, 0x11, 0x00


	//----- nvinfo : EIATTR_KPARAM_INFO
	.align		4
.L_13:
        /*0038*/ 	.byte	0x04, 0x17
        /*003a*/ 	.short	(.L_15 - .L_14)
.L_14:
        /*003c*/ 	.word	0x00000000
        /*0040*/ 	.short	0x000a
        /*0042*/ 	.short	0x0034
        /*0044*/ 	.byte	0x00, 0xf0, 0x11, 0x00


	//----- nvinfo : EIATTR_KPARAM_INFO
	.align		4
.L_15:
        /*0048*/ 	.byte	0x04, 0x17
        /*004a*/ 	.short	(.L_17 - .L_16)
.L_16:
        /*004c*/ 	.word	0x00000000
        /*0050*/ 	.short	0x0009
        /*0052*/ 	.short	0x0030
        /*0054*/ 	.byte	0x00, 0xf0, 0x11, 0x00


	//----- nvinfo : EIATTR_KPARAM_INFO
	.align		4
.L_17:
        /*0058*/ 	.byte	0x04, 0x17
        /*005a*/ 	.short	(.L_19 - .L_18)
.L_18:
        /*005c*/ 	.word	0x00000000
        /*0060*/ 	.short	0x0008
        /*0062*/ 	.short	0x002c
        /*0064*/ 	.byte	0x00, 0xf0, 0x11, 0x00


	//----- nvinfo : EIATTR_KPARAM_INFO
	.align		4
.L_19:
        /*0068*/ 	.byte	0x04, 0x17
        /*006a*/ 	.short	(.L_21 - .L_20)
.L_20:
        /*006c*/ 	.word	0x00000000
        /*0070*/ 	.short	0x0007
        /*0072*/ 	.short	0x0028
        /*0074*/ 	.byte	0x00, 0xf0, 0x11, 0x00


	//----- nvinfo : EIATTR_KPARAM_INFO
	.align		4
.L_21:
        /*0078*/ 	.byte	0x04, 0x17
        /*007a*/ 	.short	(.L_23 - .L_22)
.L_22:
        /*007c*/ 	.word	0x00000000
        /*0080*/ 	.short	0x0006
        /*0082*/ 	.short	0x0024
        /*0084*/ 	.byte	0x00, 0xf0, 0x11, 0x00


	//----- nvinfo : EIATTR_KPARAM_INFO
	.align		4
.L_23:
        /*0088*/ 	.byte	0x04, 0x17
        /*008a*/ 	.short	(.L_25 - .L_24)
.L_24:
        /*008c*/ 	.word	0x00000000
        /*0090*/ 	.short	0x0005
        /*0092*/ 	.short	0x0020
        /*0094*/ 	.byte	0x00, 0xf0, 0x11, 0x00


	//----- nvinfo : EIATTR_KPARAM_INFO
	.align		4
.L_25:
        /*0098*/ 	.byte	0x04, 0x17
        /*009a*/ 	.short	(.L_27 - .L_26)
.L_26:
        /*009c*/ 	.word	0x00000000
        /*00a0*/ 	.short	0x0004
        /*00a2*/ 	.short	0x001c
        /*00a4*/ 	.byte	0x00, 0xf0, 0x11, 0x00


	//----- nvinfo : EIATTR_KPARAM_INFO
	.align		4
.L_27:
        /*00a8*/ 	.byte	0x04, 0x17
        /*00aa*/ 	.short	(.L_29 - .L_28)
.L_28:
        /*00ac*/ 	.word	0x00000000
        /*00b0*/ 	.short	0x0003
        /*00b2*/ 	.short	0x0018
        /*00b4*/ 	.byte	0x00, 0xf0, 0x11, 0x00


	//----- nvinfo : EIATTR_KPARAM_INFO
	.align		4
.L_29:
        /*00b8*/ 	.byte	0x04, 0x17
        /*00ba*/ 	.short	(.L_31 - .L_30)
.L_30:
        /*00bc*/ 	.word	0x00000000
        /*00c0*/ 	.short	0x0002
        /*00c2*/ 	.short	0x0010
        /*00c4*/ 	.byte	0x00, 0xf4, 0x21, 0x00


	//----- nvinfo : EIATTR_KPARAM_INFO
	.align		4
.L_31:
        /*00c8*/ 	.byte	0x04, 0x17
        /*00ca*/ 	.short	(.L_33 - .L_32)
.L_32:
        /*00cc*/ 	.word	0x00000000
        /*00d0*/ 	.short	0x0001
        /*00d2*/ 	.short	0x0008
        /*00d4*/ 	.byte	0x00, 0xf4, 0x21, 0x00


	//----- nvinfo : EIATTR_KPARAM_INFO
	.align		4
.L_33:
        /*00d8*/ 	.byte	0x04, 0x17
        /*00da*/ 	.short	(.L_35 - .L_34)
.L_34:
        /*00dc*/ 	.word	0x00000000
        /*00e0*/ 	.short	0x0000
        /*00e2*/ 	.short	0x0000
        /*00e4*/ 	.byte	0x00, 0xf4, 0x21, 0x00


	//----- nvinfo : EIATTR_SPARSE_MMA_MASK
	.align		4
.L_35:
        /*00e8*/ 	.byte	0x03, 0x50
        /*00ea*/ 	.short	0x0000


	//----- nvinfo : EIATTR_MAXREG_COUNT
	.align		4
        /*00ec*/ 	.byte	0x03, 0x1b
        /*00ee*/ 	.short	0x00ff


	//----- nvinfo : EIATTR_NUM_BARRIERS
	.align		4
        /*00f0*/ 	.byte	0x02, 0x4c
        /*00f2*/ 	.byte	0x01
	.zero		1


	//----- nvinfo : EIATTR_ANNOTATIONS
	.align		4
        /*00f4*/ 	.byte	0x04, 0x55
        /*00f6*/ 	.short	(.L_37 - .L_36)


	//   ....[0]....
.L_36:
        /*00f8*/ 	.word	0x00000001
        /*00fc*/ 	.byte	0xb0, 0x00, 0x00, 0x00, 0x01, 0x00, 0x00, 0x00, 0xe0, 0x08, 0x00, 0x00, 0x01, 0x00, 0x00, 0x00
        /* <DEDUP_REMOVED lines=1802> */
        /*71ac*/ 	.byte	0x50, 0x86, 0x02, 0x00, 0x01, 0x00, 0x00, 0x00, 0x90, 0x86, 0x02, 0x00


	//----- nvinfo : EIATTR_MERCURY_ISA_VERSION
	.align		4
.L_37:
        /*71b8*/ 	.byte	0x03, 0x5f
        /*71ba*/ 	.short	0x0101


	//----- nvinfo : EIATTR_EXIT_INSTR_OFFSETS
	.align		4
        /*71bc*/ 	.byte	0x04, 0x1c
        /*71be*/ 	.short	(.L_39 - .L_38)


	//   ....[0]....
.L_38:
        /*71c0*/ 	.word	0x0002e4e0


	//   ....[1]....
        /*71c4*/ 	.word	0x0002e500


	//----- nvinfo : EIATTR_REQNTID
	.align		4
.L_39:
        /*71c8*/ 	.byte	0x04, 0x10
        /*71ca*/ 	.short	(.L_41 - .L_40)
.L_40:
        /*71cc*/ 	.word	0x00000100
        /*71d0*/ 	.word	0x00000001
        /*71d4*/ 	.word	0x00000001


	//----- nvinfo : EIATTR_CBANK_PARAM_SIZE
	.align		4
.L_41:
        /*71d8*/ 	.byte	0x03, 0x19
        /*71da*/ 	.short	0x0050


	//----- nvinfo : EIATTR_PARAM_CBANK
	.align		4
        /*71dc*/ 	.byte	0x04, 0x0a
        /*71de*/ 	.short	(.L_43 - .L_42)
	.align		4
.L_42:
        /*71e0*/ 	.word	index@(.nv.constant0.matmul_kernel)
        /*71e4*/ 	.short	0x0210
        /*71e6*/ 	.short	0x0050


	//----- nvinfo : EIATTR_SW_WAR
	.align		4
.L_43:
        /*71e8*/ 	.byte	0x04, 0x36
        /*71ea*/ 	.short	(.L_45 - .L_44)
.L_44:
        /*71ec*/ 	.word	0x00000008
.L_45:


//--------------------- .nv.callgraph             --------------------------
	.section	.nv.callgraph,"",@"SHT_CUDA_CALLGRAPH"
	.align	4
	.sectionentsize	8
	.align		4
        /*0000*/ 	.word	0x00000000
	.align		4
        /*0004*/ 	.word	0xffffffff
	.align		4
        /*0008*/ 	.word	0x00000000
	.align		4
        /*000c*/ 	.word	0xfffffffe
	.align		4
        /*0010*/ 	.word	0x00000000
	.align		4
        /*0014*/ 	.word	0xfffffffd
	.align		4
        /*0018*/ 	.word	0x00000000
	.align		4
        /*001c*/ 	.word	0xfffffffc


//--------------------- .text.matmul_kernel       --------------------------
	.section	.text.matmul_kernel,"ax",@progbits
	.align	128
        .global         matmul_kernel
        .type           matmul_kernel,@function
        .size           matmul_kernel,(.L_x_3 - matmul_kernel)
        .other          matmul_kernel,@"STO_CUDA_ENTRY STV_DEFAULT"
matmul_kernel:
.text.matmul_kernel:
[----:B------:R-:W1:Y:S08]  /*0000*/  LDC R1, c[0x0][0x28] ;  /* 0x00000a00ff017b82 */ /* 0x000e700000000800 */
[----:B------:R-:W2:Y:S01]  /*0010*/  LDC.64 R2, c[0x0][0x228] ;  /* 0x00008a00ff027b82 */ /* 0x000ea20000000a00 */
[----:B-1----:R-:W-:Y:S01]  /*0020*/  VIADD R1, R1, 0xffffefc8 ;  /* 0xffffefc801017836 */ /* 0x002fe20000000000 */
[----:B------:R-:W1:Y:S01]  /*0030*/  S2R R5, SR_CTAID.X ;  /* 0x0000000000057919 */ /* 0x000e620000002500 */
[----:B------:R-:W-:Y:S01]  /*0040*/  ULDC.64 UR4, c[0x0][0x218] ;  /* 0x0000860000047ab9 */ /* 0x000fe20000000a00 */
[----:B------:R-:W-:Y:S01]  /*0050*/  ULDC.64 UR6, c[0x0][0x210] ;  /* 0x0000840000067ab9 */ /* 0x000fe20000000a00 */
[----:B------:R-:W-:Y:S01]  /*0060*/  UMOV UR12, 0x400 ;  /* 0x00000400000c7882 */ /* 0x000fe20000000000 */
[----:B------:R-:W3:Y:S01]  /*0070*/  S2R R151, SR_TID.X ;  /* 0x0000000000977919 */ /* 0x000ee20000002100 */
[----:B------:R-:W-:Y:S01]  /*0080*/  ULDC.64 UR16, c[0x0][0x208] ;  /* 0x0000820000107ab9 */ /* 0x000fe20000000a00 */
[----:B------:R-:W4:Y:S01]  /*0090*/  LDC.64 R236, c[0x0][0x238] ;  /* 0x00008e00ffec7b82 */ /* 0x000f220000000a00 */
[----:B--2---:R-:W-:Y:S01]  /*00a0*/  IMAD.MOV.U32 R74, RZ, RZ, R3 ;  /* 0x000000ffff4a7224 */ /* 0x004fe200078e0003 */
[----:B------:R2:W-:Y:S01]  /*00b0*/  STL.64 [R1+0xa50], R2 ;  /* 0x000a500201007387 */ /* 0x0005e20000100a00 */
[----:B------:R-:W-:-:S03]  /*00c0*/  IMAD.MOV.U32 R72, RZ, RZ, R2 ;  /* 0x000000ffff487224 */ /* 0x000fc600078e0002 */
[----:B------:R-:W-:Y:S01]  /*00d0*/  IADD3 R0, R74, 0xff, RZ ;  /* 0x000000ff4a007810 */ /* 0x000fe20007ffe0ff */
[C---:B----4-:R-:W-:Y:S01]  /*00e0*/  IMAD R155, R236.reuse, 0x26, RZ ;  /* 0x00000026ec9b7824 */ /* 0x050fe200078e02ff */
[----:B-1----:R-:W-:Y:S01]  /*00f0*/  IABS R8, R5 ;  /* 0x0000000500087213 */ /* 0x002fe20000000000 */
[C---:B------:R-:W-:Y:S01]  /*0100*/  IMAD R157, R236.reuse, 0x27, RZ ;  /* 0x00000027ec9d7824 */ /* 0x040fe200078e02ff */
[----:B--2---:R-:W-:Y:S01]  /*0110*/  SHF.R.S32.HI R3, RZ, 0x1f, R0 ;  /* 0x0000001fff037819 */ /* 0x004fe20000011400 */
[C---:B------:R-:W-:Y:S01]  /*0120*/  IMAD R161, R236.reuse, 0x28, RZ ;  /* 0x00000028eca17824 */ /* 0x040fe200078e02ff */
[----:B---3--:R-:W-:Y:S01]  /*0130*/  LOP3.LUT R150, R151, 0xff, RZ, 0xc0, !PT ;  /* 0x000000ff97967812 */ /* 0x008fe200078ec0ff */
[C---:B------:R-:W-:Y:S01]  /*0140*/  IMAD R163, R236.reuse, 0x29, RZ ;  /* 0x00000029eca37824 */ /* 0x040fe200078e02ff */
[----:B------:R-:W-:Y:S01]  /*0150*/  LEA.HI R3, R3, R0, RZ, 0x8 ;  /* 0x0000000003037211 */ /* 0x000fe200078f40ff */
[C---:B------:R-:W-:Y:S01]  /*0160*/  IMAD R167, R236.reuse, 0x2a, RZ ;  /* 0x0000002aeca77824 */ /* 0x040fe200078e02ff */
[----:B------:R-:W-:Y:S01]  /*0170*/  LOP3.LUT R252, R151, 0x3f, RZ, 0xc0, !PT ;  /* 0x0000003f97fc7812 */ /* 0x000fe200078ec0ff */
[C---:B------:R-:W-:Y:S01]  /*0180*/  IMAD R169, R236.reuse, 0x2b, RZ ;  /* 0x0000002beca97824 */ /* 0x040fe200078e02ff */
[----:B------:R-:W-:Y:S01]  /*0190*/  SHF.R.S32.HI R3, RZ, 0x8, R3 ;  /* 0x00000008ff037819 */ /* 0x000fe20000011403 */
[----:B------:R-:W-:-:S02]  /*01a0*/  IMAD R172, R236, 0x2c, RZ ;  /* 0x0000002cecac7824 */ /* 0x000fc400078e02ff */
[C---:B------:R-:W-:Y:S02]  /*01b0*/  IMAD R176, R236.reuse, 0x2d, RZ ;  /* 0x0000002decb07824 */ /* 0x040fe400078e02ff */
[----:B------:R-:W-:Y:S02]  /*01c0*/  IMAD.SHL.U32 R4, R3, 0x8, RZ ;  /* 0x0000000803047824 */ /* 0x000fe400078e00ff */
[C---:B------:R-:W-:Y:S02]  /*01d0*/  IMAD R180, R236.reuse, 0x2e, RZ ;  /* 0x0000002eecb47824 */ /* 0x040fe400078e02ff */
[C---:B------:R-:W-:Y:S01]  /*01e0*/  IMAD R182, R236.reuse, 0x2f, RZ ;  /* 0x0000002fecb67824 */ /* 0x040fe200078e02ff */
[-C--:B------:R-:W-:Y:S01]  /*01f0*/  IABS R7, R4.reuse ;  /* 0x0000000400077213 */ /* 0x080fe20000000000 */
[C---:B------:R-:W-:Y:S01]  /*0200*/  IMAD R186, R236.reuse, 0x30, RZ ;  /* 0x00000030ecba7824 */ /* 0x040fe200078e02ff */
[----:B------:R-:W-:Y:S01]  /*0210*/  IABS R10, R4 ;  /* 0x00000004000a7213 */ /* 0x000fe20000000000 */
[C---:B------:R-:W-:Y:S01]  /*0220*/  IMAD R190, R236.reuse, 0x31, RZ ;  /* 0x00000031ecbe7824 */ /* 0x040fe200078e02ff */
[----:B------:R-:W1:Y:S01]  /*0230*/  I2F.RP R0, R7 ;  /* 0x0000000700007306 */ /* 0x000e620000209400 */
[----:B------:R-:W-:-:S02]  /*0240*/  IMAD R194, R236, 0x32, RZ ;  /* 0x00000032ecc27824 */ /* 0x000fc400078e02ff */
[C---:B------:R-:W-:Y:S02]  /*0250*/  IMAD R196, R236.reuse, 0x33, RZ ;  /* 0x00000033ecc47824 */ /* 0x040fe400078e02ff */
[C---:B------:R-:W-:Y:S02]  /*0260*/  IMAD R200, R236.reuse, 0x34, RZ ;  /* 0x00000034ecc87824 */ /* 0x040fe400078e02ff */
[C---:B------:R-:W-:Y:S02]  /*0270*/  IMAD R204, R236.reuse, 0x35, RZ ;  /* 0x00000035eccc7824 */ /* 0x040fe400078e02ff */
[C---:B------:R-:W-:Y:S02]  /*0280*/  IMAD R208, R236.reuse, 0x36, RZ ;  /* 0x00000036ecd07824 */ /* 0x040fe400078e02ff */
[C---:B------:R-:W-:Y:S02]  /*0290*/  IMAD R212, R236.reuse, 0x37, RZ ;  /* 0x00000037ecd47824 */ /* 0x040fe400078e02ff */
[C---:B------:R-:W-:Y:S01]  /*02a0*/  IMAD R222, R236.reuse, 0x38, RZ ;  /* 0x00000038ecde7824 */ /* 0x040fe200078e02ff */
[----:B-1----:R-:W1:Y:S01]  /*02b0*/  MUFU.RCP R0, R0 ;  /* 0x0000000000007308 */ /* 0x002e620000001000 */
[----:B------:R-:W-:-:S02]  /*02c0*/  IMAD R228, R236, 0x3b, RZ ;  /* 0x0000003bece47824 */ /* 0x000fc400078e02ff */
[C---:B------:R-:W-:Y:S02]  /*02d0*/  IMAD R240, R236.reuse, 0x1c, RZ ;  /* 0x0000001cecf07824 */ /* 0x040fe400078e02ff */
[----:B------:R-:W-:Y:S02]  /*02e0*/  IMAD R244, R236, 0x1d, RZ ;  /* 0x0000001decf47824 */ /* 0x000fe400078e02ff */
[----:B-1----:R-:W-:Y:S02]  /*02f0*/  VIADD R2, R0, 0xffffffe ;  /* 0x0ffffffe00027836 */ /* 0x002fe40000000000 */
[----:B------:R-:W-:Y:S02]  /*0300*/  IMAD.MOV R0, RZ, RZ, -R10 ;  /* 0x000000ffff007224 */ /* 0x000fe400078e0a0a */
[----:B------:R1:W2:Y:S02]  /*0310*/  F2I.FTZ.U32.TRUNC.NTZ R3, R2 ;  /* 0x0000000200037305 */ /* 0x0002a4000021f000 */
[----:B-1----:R-:W-:-:S02]  /*0320*/  IMAD.MOV.U32 R2, RZ, RZ, RZ ;  /* 0x000000ffff027224 */ /* 0x002fc400078e00ff */
[----:B--2---:R-:W-:-:S04]  /*0330*/  IMAD.MOV R6, RZ, RZ, -R3 ;  /* 0x000000ffff067224 */ /* 0x004fc800078e0a03 */
[----:B------:R-:W-:Y:S01]  /*0340*/  IMAD R9, R6, R7, RZ ;  /* 0x0000000706097224 */ /* 0x000fe200078e02ff */
[----:B------:R-:W-:-:S03]  /*0350*/  MOV R6, R8 ;  /* 0x0000000800067202 */ /* 0x000fc60000000f00 */
[----:B------:R-:W-:Y:S01]  /*0360*/  IMAD.HI.U32 R3, R3, R9, R2 ;  /* 0x0000000903037227 */ /* 0x000fe200078e0002 */
[----:B------:R-:W-:-:S04]  /*0370*/  SHF.R.U32.HI R9, RZ, 0x6, R151 ;  /* 0x00000006ff097819 */ /* 0x000fc80000011697 */
[----:B------:R-:W-:Y:S01]  /*0380*/  SGXT.U32 R9, R9, 0x2 ;  /* 0x000000020909781a */ /* 0x000fe20000000000 */
[----:B------:R-:W-:-:S04]  /*0390*/  IMAD.HI.U32 R3, R3, R6, RZ ;  /* 0x0000000603037227 */ /* 0x000fc800078e00ff */
[----:B------:R-:W-:-:S05]  /*03a0*/  IMAD R0, R3, R0, R6 ;  /* 0x0000000003007224 */ /* 0x000fca00078e0206 */
[----:B------:R-:W-:-:S13]  /*03b0*/  ISETP.GT.U32.AND P1, PT, R7, R0, PT ;  /* 0x000000000700720c */ /* 0x000fda0003f24070 */
[----:B------:R-:W-:Y:S01]  /*03c0*/  @!P1 IMAD.IADD R0, R0, 0x1, -R7 ;  /* 0x0000000100009824 */ /* 0x000fe200078e0a07 */
[----:B------:R-:W-:Y:S02]  /*03d0*/  @!P1 IADD3 R3, R3, 0x1, RZ ;  /* 0x0000000103039810 */ /* 0x000fe40007ffe0ff */
[----:B------:R-:W-:Y:S02]  /*03e0*/  ISETP.NE.AND P1, PT, R4, RZ, PT ;  /* 0x000000ff0400720c */ /* 0x000fe40003f25270 */
[----:B------:R-:W-:Y:S02]  /*03f0*/  ISETP.GE.U32.AND P0, PT, R0, R7, PT ;  /* 0x000000070000720c */ /* 0x000fe40003f06070 */
[----:B------:R-:W-:-:S04]  /*0400*/  LOP3.LUT R0, R5, R4, RZ, 0x3c, !PT ;  /* 0x0000000405007212 */ /* 0x000fc800078e3cff */
[----:B------:R-:W-:Y:S01]  /*0410*/  ISETP.GE.AND P2, PT, R0, RZ, PT ;  /* 0x000000ff0000720c */ /* 0x000fe20003f46270 */
[----:B------:R-:W-:-:S06]  /*0420*/  VIADD R0, R72, 0x1ff ;  /* 0x000001ff48007836 */ /* 0x000fcc0000000000 */
[----:B------:R-:W-:-:S04]  /*0430*/  @P0 VIADD R3, R3, 0x1 ;  /* 0x0000000103030836 */ /* 0x000fc80000000000 */
[----:B------:R-:W-:Y:S01]  /*0440*/  IMAD.MOV.U32 R2, RZ, RZ, R3 ;  /* 0x000000ffff027224 */ /* 0x000fe200078e0003 */
[----:B------:R-:W-:-:S04]  /*0450*/  SHF.R.S32.HI R3, RZ, 0x1f, R0 ;  /* 0x0000001fff037819 */ /* 0x000fc80000011400 */
[----:B------:R-:W-:Y:S02]  /*0460*/  @!P2 IADD3 R2, -R2, RZ, RZ ;  /* 0x000000ff0202a210 */ /* 0x000fe40007ffe1ff */
[----:B------:R-:W-:Y:S02]  /*0470*/  @!P1 LOP3.LUT R2, RZ, R4, RZ, 0x33, !PT ;  /* 0x00000004ff029212 */ /* 0x000fe400078e33ff */
[----:B------:R-:W-:-:S03]  /*0480*/  LEA.HI R3, R3, R0, RZ, 0x9 ;  /* 0x0000000003037211 */ /* 0x000fc600078f48ff */
[----:B------:R-:W-:Y:S02]  /*0490*/  IMAD.SHL.U32 R14, R2, 0x8, RZ ;  /* 0x00000008020e7824 */ /* 0x000fe400078e00ff */
[----:B------:R-:W-:-:S03]  /*04a0*/  IMAD.MOV R2, RZ, RZ, -R2 ;  /* 0x000000ffff027224 */ /* 0x000fc600078e0a02 */
[----:B------:R-:W-:Y:S01]  /*04b0*/  LEA.HI.SX32 R3, R3, -R14, 0x17 ;  /* 0x8000000e03037211 */ /* 0x000fe200078fbaff */
[----:B------:R-:W-:Y:S02]  /*04c0*/  IMAD R16, R4, R2, R5 ;  /* 0x0000000204107224 */ /* 0x000fe400078e0205 */
[----:B------:R-:W-:Y:S01]  /*04d0*/  IMAD.MOV.U32 R2, RZ, RZ, RZ ;  /* 0x000000ffff027224 */ /* 0x000fe200078e00ff */
[----:B------:R-:W-:Y:S02]  /*04e0*/  VIMNMX R13, R3, 0x8, PT ;  /* 0x00000008030d7848 */ /* 0x000fe40003fe0100 */
[----:B------:R-:W-:Y:S02]  /*04f0*/  IABS R4, R16 ;  /* 0x0000001000047213 */ /* 0x000fe40000000000 */
[----:B------:R-:W-:-:S04]  /*0500*/  IABS R7, R13 ;  /* 0x0000000d00077213 */ /* 0x000fc80000000000 */
[----:B------:R-:W1:Y:S08]  /*0510*/  I2F.RP R0, R7 ;  /* 0x0000000700007306 */ /* 0x000e700000209400 */
[----:B-1----:R-:W1:Y:S02]  /*0520*/  MUFU.RCP R0, R0 ;  /* 0x0000000000007308 */ /* 0x002e640000001000 */
[----:B-1----:R-:W-:Y:S01]  /*0530*/  VIADD R3, R0, 0xffffffe ;  /* 0x0ffffffe00037836 */ /* 0x002fe20000000000 */
[----:B------:R-:W-:-:S05]  /*0540*/  IABS R0, R74 ;  /* 0x0000004a00007213 */ /* 0x000fca0000000000 */
[----:B------:R-:W1:Y:S02]  /*0550*/  F2I.FTZ.U32.TRUNC.NTZ R3, R3 ;  /* 0x0000000300037305 */ /* 0x000e64000021f000 */
[----:B-1----:R-:W-:-:S05]  /*0560*/  IADD3 R6, RZ, -R3, RZ ;  /* 0x80000003ff067210 */ /* 0x002fca0007ffe0ff */
[----:B------:R-:W-:Y:S01]  /*0570*/  IMAD R5, R6, R7, RZ ;  /* 0x0000000706057224 */ /* 0x000fe200078e02ff */
[----:B------:R-:W-:-:S03]  /*0580*/  IABS R6, R13 ;  /* 0x0000000d00067213 */ /* 0x000fc60000000000 */
[----:B------:R-:W-:-:S04]  /*0590*/  IMAD.HI.U32 R2, R3, R5, R2 ;  /* 0x0000000503027227 */ /* 0x000fc800078e0002 */
[----:B------:R-:W-:Y:S02]  /*05a0*/  IMAD.MOV R5, RZ, RZ, -R6 ;  /* 0x000000ffff057224 */ /* 0x000fe400078e0a06 */
[----:B------:R-:W-:Y:S01]  /*05b0*/  IMAD.HI.U32 R3, R2, R4, RZ ;  /* 0x0000000402037227 */ /* 0x000fe200078e00ff */
[----:B------:R-:W1:Y:S01]  /*05c0*/  I2F.RP R6, R0 ;  /* 0x0000000000067306 */ /* 0x000e620000209400 */
[----:B------:R-:W-:Y:S02]  /*05d0*/  IABS R2, R72 ;  /* 0x0000004800027213 */ /* 0x000fe40000000000 */
[----:B------:R-:W-:-:S05]  /*05e0*/  IMAD R4, R3, R5, R4 ;  /* 0x0000000503047224 */ /* 0x000fca00078e0204 */
[----:B------:R-:W-:Y:S01]  /*05f0*/  ISETP.GT.U32.AND P1, PT, R7, R4, PT ;  /* 0x000000040700720c */ /* 0x000fe20003f24070 */
[----:B------:R-:W2:Y:S08]  /*0600*/  I2F.RP R5, R2 ;  /* 0x0000000200057306 */ /* 0x000eb00000209400 */
[----:B-1----:R-:W1:Y:S04]  /*0610*/  MUFU.RCP R6, R6 ;  /* 0x0000000600067308 */ /* 0x002e680000001000 */
[----:B------:R-:W-:-:S02]  /*0620*/  @!P1 IMAD.IADD R4, R4, 0x1, -R7 ;  /* 0x0000000104049824 */ /* 0x000fc400078e0a07 */
[----:B------:R-:W-:Y:S01]  /*0630*/  @!P1 VIADD R3, R3, 0x1 ;  /* 0x0000000103039836 */ /* 0x000fe20000000000 */
[----:B------:R-:W-:Y:S01]  /*0640*/  ISETP.NE.AND P1, PT, R13, RZ, PT ;  /* 0x000000ff0d00720c */ /* 0x000fe20003f25270 */
[----:B--2---:R-:W2:Y:S01]  /*0650*/  MUFU.RCP R5, R5 ;  /* 0x0000000500057308 */ /* 0x004ea20000001000 */
[----:B------:R-:W-:Y:S02]  /*0660*/  ISETP.GE.U32.AND P0, PT, R4, R7, PT ;  /* 0x000000070400720c */ /* 0x000fe40003f06070 */
[----:B------:R-:W-:-:S04]  /*0670*/  LOP3.LUT R4, R16, R13, RZ, 0x3c, !PT ;  /* 0x0000000d10047212 */ /* 0x000fc800078e3cff */
[----:B------:R-:W-:Y:S02]  /*0680*/  ISETP.GE.AND P2, PT, R4, RZ, PT ;  /* 0x000000ff0400720c */ /* 0x000fe40003f46270 */
[----:B-1----:R-:W-:Y:S02]  /*0690*/  IADD3 R10, R6, 0xffffffe, RZ ;  /* 0x0ffffffe060a7810 */ /* 0x002fe40007ffe0ff */
[----:B------:R-:W-:Y:S02]  /*06a0*/  SHF.L.U32 R4, R151, 0x2, RZ ;  /* 0x0000000297047819 */ /* 0x000fe400000006ff */
[----:B------:R1:W3:Y:S01]  /*06b0*/  F2I.FTZ.U32.TRUNC.NTZ R11, R10 ;  /* 0x0000000a000b7305 */ /* 0x0002e2000021f000 */
[----:B------:R-:W-:Y:S01]  /*06c0*/  @P0 VIADD R3, R3, 0x1 ;  /* 0x0000000103030836 */ /* 0x000fe20000000000 */
[----:B------:R-:W-:Y:S01]  /*06d0*/  LOP3.LUT R4, R4, 0x7c, RZ, 0xc0, !PT ;  /* 0x0000007c04047812 */ /* 0x000fe200078ec0ff */
[----:B--2---:R-:W-:Y:S02]  /*06e0*/  VIADD R5, R5, 0xffffffe ;  /* 0x0ffffffe05057836 */ /* 0x004fe40000000000 */
[----:B------:R-:W-:Y:S01]  /*06f0*/  IMAD.MOV.U32 R12, RZ, RZ, R3 ;  /* 0x000000ffff0c7224 */ /* 0x000fe200078e0003 */
[----:B------:R-:W-:Y:S01]  /*0700*/  LOP3.LUT R3, R151, 0xc0, RZ, 0xc0, !PT ;  /* 0x000000c097037812 */ /* 0x000fe200078ec0ff */
[----:B-1----:R-:W-:-:S02]  /*0710*/  IMAD.MOV.U32 R10, RZ, RZ, RZ ;  /* 0x000000ffff0a7224 */ /* 0x002fc400078e00ff */
[----:B------:R-:W1:Y:S01]  /*0720*/  F2I.FTZ.U32.TRUNC.NTZ R5, R5 ;  /* 0x0000000500057305 */ /* 0x000e62000021f000 */
[----:B------:R-:W-:Y:S01]  /*0730*/  @!P2 IMAD.MOV R12, RZ, RZ, -R12 ;  /* 0x000000ffff0ca224 */ /* 0x000fe200078e0a0c */
[----:B------:R-:W-:Y:S01]  /*0740*/  @!P1 LOP3.LUT R12, RZ, R13, RZ, 0x33, !PT ;  /* 0x0000000dff0c9212 */ /* 0x000fe200078e33ff */
[----:B------:R-:W-:Y:S01]  /*0750*/  IMAD R4, R3, 0x2, R4 ;  /* 0x0000000203047824 */ /* 0x000fe200078e0204 */
[----:B------:R-:W-:Y:S01]  /*0760*/  SHF.R.U32.HI R3, RZ, 0x2, R3 ;  /* 0x00000002ff037819 */ /* 0x000fe20000011603 */
[----:B---3--:R-:W-:Y:S01]  /*0770*/  IMAD.MOV R15, RZ, RZ, -R11 ;  /* 0x000000ffff0f7224 */ /* 0x008fe200078e0a0b */
[----:B------:R-:W-:Y:S01]  /*0780*/  SHF.L.U32 R6, R12, 0x8, RZ ;  /* 0x000000080c067819 */ /* 0x000fe200000006ff */
[----:B------:R-:W-:Y:S01]  /*0790*/  IMAD.MOV R12, RZ, RZ, -R12 ;  /* 0x000000ffff0c7224 */ /* 0x000fe200078e0a0c */
[----:B------:R-:W-:Y:S01]  /*07a0*/  LOP3.LUT R7, R4, R3, RZ, 0x3c, !PT ;  /* 0x0000000304077212 */ /* 0x000fe200078e3cff */
[----:B------:R-:W-:Y:S01]  /*07b0*/  IMAD R3, R15, R0, RZ ;  /* 0x000000000f037224 */ /* 0x000fe200078e02ff */
[----:B------:R-:W-:Y:S01]  /*07c0*/  LOP3.LUT R9, R6, R9, RZ, 0xfc, !PT ;  /* 0x0000000906097212 */ /* 0x000fe200078efcff */
[----:B------:R-:W-:-:S02]  /*07d0*/  IMAD R12, R13, R12, R16 ;  /* 0x0000000c0d0c7224 */ /* 0x000fc400078e0210 */
[----:B------:R-:W-:Y:S01]  /*07e0*/  IMAD.HI.U32 R8, R11, R3, R10 ;  /* 0x000000030b087227 */ /* 0x000fe200078e000a */
[----:B------:R-:W-:Y:S02]  /*07f0*/  IABS R4, R9 ;  /* 0x0000000900047213 */ /* 0x000fe40000000000 */
[C---:B------:R-:W-:Y:S01]  /*0800*/  LOP3.LUT R15, R9.reuse, 0xfc, RZ, 0xfc, !PT ;  /* 0x000000fc090f7812 */ /* 0x040fe200078efcff */
[----:B-1----:R-:W-:Y:S01]  /*0810*/  IMAD.MOV R13, RZ, RZ, -R5 ;  /* 0x000000ffff0d7224 */ /* 0x002fe200078e0a05 */
[----:B------:R-:W-:Y:S01]  /*0820*/  LOP3.LUT R16, R9, 0x4, RZ, 0xfc, !PT ;  /* 0x0000000409107812 */ /* 0x000fe200078efcff */
[----:B------:R-:W-:Y:S01]  /*0830*/  IMAD.MOV.U32 R11, RZ, RZ, R4 ;  /* 0x000000ffff0b7224 */ /* 0x000fe200078e0004 */
[----:B------:R-:W-:Y:S01]  /*0840*/  SHF.L.U32 R4, R151, 0xa, RZ ;  /* 0x0000000a97047819 */ /* 0x000fe200000006ff */
[----:B------:R-:W-:Y:S01]  /*0850*/  IMAD.IADD R12, R14, 0x1, R12 ;  /* 0x000000010e0c7824 */ /* 0x000fe200078e020c */
[----:B------:R-:W-:Y:S01]  /*0860*/  IABS R17, R15 ;  /* 0x0000000f00117213 */ /* 0x000fe20000000000 */
[----:B------:R-:W-:Y:S01]  /*0870*/  IMAD.HI.U32 R3, R8, R11, RZ ;  /* 0x0000000b08037227 */ /* 0x000fe200078e00ff */
[----:B------:R-:W-:-:S02]  /*0880*/  LOP3.LUT R220, R7, 0x8000, R4, 0xf8, !PT ;  /* 0x0000800007dc7812 */ /* 0x000fc400078ef804 */
[----:B------:R-:W-:Y:S01]  /*0890*/  IABS R4, R16 ;  /* 0x0000001000047213 */ /* 0x000fe20000000000 */
[----:B------:R-:W-:Y:S01]  /*08a0*/  IMAD.MOV R7, RZ, RZ, -R3 ;  /* 0x000000ffff077224 */ /* 0x000fe200078e0a03 */
[C---:B------:R-:W-:Y:S01]  /*08b0*/  LOP3.LUT R18, R9.reuse, 0x8, RZ, 0xfc, !PT ;  /* 0x0000000809127812 */ /* 0x040fe200078efcff */
[----:B------:R-:W-:Y:S01]  /*08c0*/  IMAD.HI.U32 R3, R8, R17, RZ ;  /* 0x0000001108037227 */ /* 0x000fe200078e00ff */
[----:B------:R-:W-:Y:S01]  /*08d0*/  LOP3.LUT R14, R9, 0xc, RZ, 0xfc, !PT ;  /* 0x0000000c090e7812 */ /* 0x000fe200078efcff */
[----:B------:R-:W-:Y:S01]  /*08e0*/  STL [R1+0xa48], R220 ;  /* 0x000a48dc01007387 */ /* 0x000fe20000100800 */
[----:B------:R-:W-:Y:S01]  /*08f0*/  IABS R10, R18 ;  /* 0x00000012000a7213 */ /* 0x000fe20000000000 */
[----:B------:R-:W-:Y:S01]  /*0900*/  IMAD R7, R0, R7, R11 ;  /* 0x0000000700077224 */ /* 0x000fe200078e020b */
[----:B------:R-:W-:Y:S01]  /*0910*/  MOV R11, R4 ;  /* 0x00000004000b7202 */ /* 0x000fe20000000f00 */
[----:B------:R-:W-:Y:S01]  /*0920*/  IMAD.MOV R4, RZ, RZ, -R3 ;  /* 0x000000ffff047224 */ /* 0x000fe200078e0a03 */
[----:B------:R-:W-:Y:S01]  /*0930*/  ISETP.GE.AND P3, PT, R16, RZ, PT ;  /* 0x000000ff1000720c */ /* 0x000fe20003f66270 */
[----:B------:R-:W-:Y:S01]  /*0940*/  IMAD R3, R13, R2, RZ ;  /* 0x000000020d037224 */ /* 0x000fe200078e02ff */
[C---:B------:R-:W-:Y:S01]  /*0950*/  ISETP.GT.U32.AND P0, PT, R0.reuse, R7, PT ;  /* 0x000000070000720c */ /* 0x040fe20003f04070 */
[----:B------:R-:W-:Y:S01]  /*0960*/  IMAD R17, R0, R4, R17 ;  /* 0x0000000400117224 */ /* 0x000fe200078e0211 */
[C---:B------:R-:W-:Y:S01]  /*0970*/  LOP3.LUT R16, R9.reuse, 0x10, RZ, 0xfc, !PT ;  /* 0x0000001009107812 */ /* 0x040fe200078efcff */
[----:B------:R-:W-:Y:S01]  /*0980*/  IMAD.MOV.U32 R13, RZ, RZ, R10 ;  /* 0x000000ffff0d7224 */ /* 0x000fe200078e000a */
[----:B------:R-:W-:Y:S01]  /*0990*/  LOP3.LUT R20, R9, 0x18, RZ, 0xfc, !PT ;  /* 0x0000001809147812 */ /* 0x000fe200078efcff */
[----:B------:R-:W-:Y:S01]  /*09a0*/  IMAD.HI.U32 R10, R8, R11, RZ ;  /* 0x0000000b080a7227 */ /* 0x000fe200078e00ff */
[----:B------:R-:W-:-:S02]  /*09b0*/  ISETP.GT.U32.AND P2, PT, R0, R17, PT ;  /* 0x000000110000720c */ /* 0x000fc40003f44070 */
[----:B------:R-:W-:Y:S01]  /*09c0*/  IABS R21, R20 ;  /* 0x0000001400157213 */ /* 0x000fe20000000000 */
[----:B------:R-:W-:Y:S01]  /*09d0*/  IMAD.MOV.U32 R4, RZ, RZ, RZ ;  /* 0x000000ffff047224 */ /* 0x000fe200078e00ff */
[----:B------:R-:W-:Y:S02]  /*09e0*/  IADD3 R10, -R10, RZ, RZ ;  /* 0x000000ff0a0a7210 */ /* 0x000fe40007ffe1ff */
[----:B------:R-:W-:Y:S01]  /*09f0*/  LOP3.LUT R22, R9, 0x1c, RZ, 0xfc, !PT ;  /* 0x0000001c09167812 */ /* 0x000fe200078efcff */
[----:B------:R-:W-:Y:S01]  /*0a00*/  @!P0 IMAD.IADD R7, R7, 0x1, -R0 ;  /* 0x0000000107078824 */ /* 0x000fe200078e0a00 */
[----:B------:R-:W-:Y:S01]  /*0a10*/  ISETP.GE.AND P5, PT, R18, RZ, PT ;  /* 0x000000ff1200720c */ /* 0x000fe20003fa6270 */
[C---:B------:R-:W-:Y:S01]  /*0a20*/  IMAD R11, R0.reuse, R10, R11 ;  /* 0x0000000a000b7224 */ /* 0x040fe200078e020b */
[----:B------:R-:W-:Y:S01]  /*0a30*/  IABS R23, R22 ;  /* 0x0000001600177213 */ /* 0x000fe20000000000 */
[----:B------:R-:W-:Y:S01]  /*0a40*/  IMAD.HI.U32 R3, R5, R3, R4 ;  /* 0x0000000305037227 */ /* 0x000fe200078e0004 */
[----:B------:R-:W-:-:S02]  /*0a50*/  ISETP.GT.U32.AND P1, PT, R0, R7, PT ;  /* 0x000000070000720c */ /* 0x000fc40003f24070 */
[----:B------:R-:W-:Y:S01]  /*0a60*/  ISETP.GT.U32.AND P4, PT, R0, R11, PT ;  /* 0x0000000b0000720c */ /* 0x000fe20003f84070 */
[----:B------:R-:W-:Y:S01]  /*0a70*/  @!P2 IMAD.IADD R17, R17, 0x1, -R0 ;  /* 0x000000011111a824 */ /* 0x000fe200078e0a00 */
[----:B------:R-:W-:Y:S01]  /*0a80*/  IABS R5, R14 ;  /* 0x0000000e00057213 */ /* 0x000fe20000000000 */
[----:B------:R-:W-:Y:S01]  /*0a90*/  IMAD.HI.U32 R4, R8, R13, RZ ;  /* 0x0000000d08047227 */ /* 0x000fe200078e00ff */
[----:B------:R-:W-:Y:S02]  /*0aa0*/  ISETP.GE.AND P2, PT, R14, RZ, PT ;  /* 0x000000ff0e00720c */ /* 0x000fe40003f46270 */
[----:B------:R-:W-:Y:S01]  /*0ab0*/  ISETP.GT.U32.AND P6, PT, R0, R17, PT ;  /* 0x000000110000720c */ /* 0x000fe20003fc4070 */
[----:B------:R-:W-:Y:S01]  /*0ac0*/  IMAD.MOV R4, RZ, RZ, -R4 ;  /* 0x000000ffff047224 */ /* 0x000fe200078e0a04 */
[C---:B------:R-:W-:Y:S01]  /*0ad0*/  LOP3.LUT R18, R9.reuse, 0x14, RZ, 0xfc, !PT ;  /* 0x0000001409127812 */ /* 0x040fe200078efcff */
[----:B------:R-:W-:Y:S01]  /*0ae0*/  IMAD.HI.U32 R14, R8, R21, RZ ;  /* 0x00000015080e7227 */ /* 0x000fe200078e00ff */
[----:B------:R-:W-:-:S02]  /*0af0*/  LOP3.LUT R24, R9, 0x20, RZ, 0xfc, !PT ;  /* 0x0000002009187812 */ /* 0x000fc400078efcff */
[----:B------:R-:W-:Y:S01]  /*0b00*/  IABS R19, R18 ;  /* 0x0000001200137213 */ /* 0x000fe20000000000 */
[----:B------:R-:W-:Y:S01]  /*0b10*/  IMAD R10, R0, R4, R13 ;  /* 0x00000004000a7224 */ /* 0x000fe200078e020d */
[----:B------:R-:W-:Y:S01]  /*0b20*/  MOV R13, R5 ;  /* 0x00000005000d7202 */ /* 0x000fe20000000f00 */
[--C-:B------:R-:W-:Y:S01]  /*0b30*/  @!P1 IMAD.IADD R7, R7, 0x1, -R0.reuse ;  /* 0x0000000107079824 */ /* 0x100fe200078e0a00 */
[----:B------:R-:W-:Y:S01]  /*0b40*/  IABS R5, R16 ;  /* 0x0000001000057213 */ /* 0x000fe20000000000 */
[--C-:B------:R-:W-:Y:S01]  /*0b50*/  @!P4 IMAD.IADD R11, R11, 0x1, -R0.reuse ;  /* 0x000000010b0bc824 */ /* 0x100fe200078e0a00 */
[----:B------:R-:W-:Y:S01]  /*0b60*/  ISETP.GE.AND P1, PT, R15, RZ, PT ;  /* 0x000000ff0f00720c */ /* 0x000fe20003f26270 */
[----:B------:R-:W-:Y:S01]  /*0b70*/  @!P6 IMAD.IADD R17, R17, 0x1, -R0 ;  /* 0x000000011111e824 */ /* 0x000fe200078e0a00 */
[----:B------:R-:W-:Y:S01]  /*0b80*/  MOV R15, R5 ;  /* 0x00000005000f7202 */ /* 0x000fe20000000f00 */
[----:B------:R-:W-:Y:S01]  /*0b90*/  IMAD.HI.U32 R4, R8, R13, RZ ;  /* 0x0000000d08047227 */ /* 0x000fe200078e00ff */
[----:B------:R-:W-:-:S02]  /*0ba0*/  ISETP.GT.U32.AND P0, PT, R0, R10, PT ;  /* 0x0000000a0000720c */ /* 0x000fc40003f04070 */
[----:B------:R-:W-:Y:S01]  /*0bb0*/  ISETP.GT.U32.AND P6, PT, R0, R11, PT ;  /* 0x0000000b0000720c */ /* 0x000fe20003fc4070 */
[----:B------:R-:W-:Y:S01]  /*0bc0*/  IMAD.HI.U32 R5, R8, R15, RZ ;  /* 0x0000000f08057227 */ /* 0x000fe200078e00ff */
[C---:B------:R-:W-:Y:S02]  /*0bd0*/  ISETP.GE.AND P4, PT, R9.reuse, RZ, PT ;  /* 0x000000ff0900720c */ /* 0x040fe40003f86270 */
[C---:B------:R-:W-:Y:S01]  /*0be0*/  LOP3.LUT R26, R9.reuse, 0x24, RZ, 0xfc, !PT ;  /* 0x00000024091a7812 */ /* 0x040fe200078efcff */
[----:B------:R-:W-:Y:S01]  /*0bf0*/  IMAD.MOV R5, RZ, RZ, -R5 ;  /* 0x000000ffff057224 */ /* 0x000fe200078e0a05 */
[C---:B------:R-:W-:Y:S01]  /*0c00*/  LOP3.LUT R28, R9.reuse, 0x2c, RZ, 0xfc, !PT ;  /* 0x0000002c091c7812 */ /* 0x040fe200078efcff */
[----:B------:R-:W-:Y:S01]  /*0c10*/  IMAD.MOV R4, RZ, RZ, -R4 ;  /* 0x000000ffff047224 */ /* 0x000fe200078e0a04 */
[----:B------:R-:W-:Y:S01]  /*0c20*/  LOP3.LUT R29, R9, 0x30, RZ, 0xfc, !PT ;  /* 0x00000030091d7812 */ /* 0x000fe200078efcff */
[----:B------:R-:W-:Y:S01]  /*0c30*/  IMAD R15, R0, R5, R15 ;  /* 0x00000005000f7224 */ /* 0x000fe200078e020f */
[----:B------:R-:W-:Y:S01]  /*0c40*/  IABS R25, R28 ;  /* 0x0000001c00197213 */ /* 0x000fe20000000000 */
[--C-:B------:R-:W-:Y:S01]  /*0c50*/  @!P0 IMAD.IADD R10, R10, 0x1, -R0.reuse ;  /* 0x000000010a0a8824 */ /* 0x100fe200078e0a00 */
[----:B------:R-:W-:Y:S01]  /*0c60*/  IABS R27, R29 ;  /* 0x0000001d001b7213 */ /* 0x000fe20000000000 */
[----:B------:R-:W-:Y:S01]  /*0c70*/  @!P6 IMAD.IADD R11, R11, 0x1, -R0 ;  /* 0x000000010b0be824 */ /* 0x000fe200078e0a00 */
[C---:B------:R-:W-:Y:S01]  /*0c80*/  ISETP.GT.U32.AND P6, PT, R0.reuse, R15, PT ;  /* 0x0000000f0000720c */ /* 0x040fe20003fc4070 */
[C---:B------:R-:W-:Y:S01]  /*0c90*/  IMAD R13, R0.reuse, R4, R13 ;  /* 0x00000004000d7224 */ /* 0x040fe200078e020d */
[----:B------:R-:W-:Y:S01]  /*0ca0*/  ISETP.GT.U32.AND P0, PT, R0, R10, PT ;  /* 0x0000000a0000720c */ /* 0x000fe20003f04070 */
[----:B------:R-:W-:Y:S01]  /*0cb0*/  IMAD.MOV.U32 R5, RZ, RZ, R17 ;  /* 0x000000ffff057224 */ /* 0x000fe200078e0011 */
[----:B------:R-:W-:Y:S01]  /*0cc0*/  MOV R4, R7 ;  /* 0x0000000700047202 */ /* 0x000fe20000000f00 */
[----:B------:R-:W-:Y:S01]  /*0cd0*/  IMAD.HI.U32 R7, R8, R19, RZ ;  /* 0x0000001308077227 */ /* 0x000fe200078e00ff */
[----:B------:R-:W-:-:S02]  /*0ce0*/  IADD3 R17, -R14, RZ, RZ ;  /* 0x000000ff0e117210 */ /* 0x000fc40007ffe1ff */
[----:B------:R-:W-:Y:S01]  /*0cf0*/  LOP3.LUT R30, R9, 0x48, RZ, 0xfc, !PT ;  /* 0x00000048091e7812 */ /* 0x000fe200078efcff */
[----:B------:R-:W-:Y:S01]  /*0d00*/  @!P4 IMAD.MOV R4, RZ, RZ, -R4 ;  /* 0x000000ffff04c224 */ /* 0x000fe200078e0a04 */
[C---:B------:R-:W-:Y:S01]  /*0d10*/  ISETP.GT.U32.AND P4, PT, R0.reuse, R13, PT ;  /* 0x0000000d0000720c */ /* 0x040fe20003f84070 */
[----:B------:R-:W-:Y:S01]  /*0d20*/  IMAD R17, R0, R17, R21 ;  /* 0x0000001100117224 */ /* 0x000fe200078e0215 */
[----:B------:R-:W-:Y:S01]  /*0d30*/  IABS R21, R26 ;  /* 0x0000001a00157213 */ /* 0x000fe20000000000 */
[----:B------:R-:W-:Y:S01]  /*0d40*/  @!P6 IMAD.IADD R15, R15, 0x1, -R0 ;  /* 0x000000010f0fe824 */ /* 0x000fe200078e0a00 */
[----:B------:R-:W-:Y:S01]  /*0d50*/  LOP3.LUT R32, R9, 0x4c, RZ, 0xfc, !PT ;  /* 0x0000004c09207812 */ /* 0x000fe200078efcff */
[----:B------:R-:W-:Y:S01]  /*0d60*/  @!P1 IMAD.MOV R5, RZ, RZ, -R5 ;  /* 0x000000ffff059224 */ /* 0x000fe200078e0a05 */
[----:B------:R-:W-:Y:S01]  /*0d70*/  @!P0 IADD3 R10, R10, -R0, RZ ;  /* 0x800000000a0a8210 */ /* 0x000fe20007ffe0ff */
[----:B------:R-:W-:Y:S01]  /*0d80*/  IMAD.MOV R7, RZ, RZ, -R7 ;  /* 0x000000ffff077224 */ /* 0x000fe200078e0a07 */
[----:B------:R-:W-:Y:S01]  /*0d90*/  ISETP.GE.AND P0, PT, R16, RZ, PT ;  /* 0x000000ff1000720c */ /* 0x000fe20003f06270 */
[----:B------:R-:W-:Y:S01]  /*0da0*/  IMAD.HI.U32 R16, R8, R23, RZ ;  /* 0x0000001708107227 */ /* 0x000fe200078e00ff */
[----:B------:R-:W-:-:S02]  /*0db0*/  ISETP.GT.U32.AND P6, PT, R0, R15, PT ;  /* 0x0000000f0000720c */ /* 0x000fc40003fc4070 */
[----:B------:R-:W-:Y:S01]  /*0dc0*/  IABS R33, R32 ;  /* 0x0000002000217213 */ /* 0x000fe20000000000 */
[----:B------:R-:W-:Y:S01]  /*0dd0*/  IMAD.MOV R16, RZ, RZ, -R16 ;  /* 0x000000ffff107224 */ /* 0x000fe200078e0a10 */
[----:B------:R-:W-:Y:S01]  /*0de0*/  LOP3.LUT R34, R9, 0x58, RZ, 0xfc, !PT ;  /* 0x0000005809227812 */ /* 0x000fe200078efcff */
[----:B------:R-:W-:Y:S01]  /*0df0*/  @!P4 IMAD.IADD R13, R13, 0x1, -R0 ;  /* 0x000000010d0dc824 */ /* 0x000fe200078e0a00 */
[----:B------:R-:W-:Y:S01]  /*0e00*/  ISETP.GE.AND P4, PT, R18, RZ, PT ;  /* 0x000000ff1200720c */ /* 0x000fe20003f86270 */
[C---:B------:R-:W-:Y:S01]  /*0e10*/  IMAD R16, R0.reuse, R16, R23 ;  /* 0x0000001000107224 */ /* 0x040fe200078e0217 */
[----:B------:R-:W-:Y:S01]  /*0e20*/  IABS R37, R34 ;  /* 0x0000002200257213 */ /* 0x000fe20000000000 */
[----:B------:R-:W-:Y:S01]  /*0e30*/  @!P5 IMAD.MOV R10, RZ, RZ, -R10 ;  /* 0x000000ffff0ad224 */ /* 0x000fe200078e0a0a */
[C---:B------:R-:W-:Y:S01]  /*0e40*/  ISETP.GT.U32.AND P5, PT, R0.reuse, R17, PT ;  /* 0x000000110000720c */ /* 0x040fe20003fa4070 */
[C---:B------:R-:W-:Y:S01]  /*0e50*/  IMAD R14, R0.reuse, R7, R19 ;  /* 0x00000007000e7224 */ /* 0x040fe200078e0213 */
[----:B------:R-:W-:-:S02]  /*0e60*/  ISETP.GT.U32.AND P1, PT, R0, R13, PT ;  /* 0x0000000d0000720c */ /* 0x000fc40003f24070 */
[----:B------:R-:W-:Y:S02]  /*0e70*/  @!P6 IADD3 R15, R15, -R0, RZ ;  /* 0x800000000f0fe210 */ /* 0x000fe40007ffe0ff */
[C---:B------:R-:W-:Y:S02]  /*0e80*/  ISETP.GT.U32.AND P6, PT, R0.reuse, R16, PT ;  /* 0x000000100000720c */ /* 0x040fe40003fc4070 */
[----:B------:R-:W-:Y:S02]  /*0e90*/  MOV R7, R11 ;  /* 0x0000000b00077202 */ /* 0x000fe40000000f00 */
[----:B------:R-:W-:Y:S02]  /*0ea0*/  IABS R19, R24 ;  /* 0x0000001800137213 */ /* 0x000fe40000000000 */
[----:B------:R-:W-:Y:S01]  /*0eb0*/  LOP3.LUT R36, R9, 0x5c, RZ, 0xfc, !PT ;  /* 0x0000005c09247812 */ /* 0x000fe200078efcff */
[--C-:B------:R-:W-:Y:S01]  /*0ec0*/  @!P5 IMAD.IADD R17, R17, 0x1, -R0.reuse ;  /* 0x000000011111d824 */ /* 0x100fe200078e0a00 */
[----:B------:R-:W-:Y:S01]  /*0ed0*/  LOP3.LUT R38, R9, 0x60, RZ, 0xfc, !PT ;  /* 0x0000006009267812 */ /* 0x000fe200078efcff */
[----:B------:R-:W-:Y:S01]  /*0ee0*/  @!P3 IMAD.MOV R7, RZ, RZ, -R7 ;  /* 0x000000ffff07b224 */ /* 0x000fe200078e0a07 */
[----:B------:R-:W-:Y:S01]  /*0ef0*/  ISETP.GT.U32.AND P3, PT, R0, R14, PT ;  /* 0x0000000e0000720c */ /* 0x000fe20003f64070 */
[----:B------:R-:W-:Y:S01]  /*0f00*/  @!P1 IMAD.IADD R13, R13, 0x1, -R0 ;  /* 0x000000010d0d9824 */ /* 0x000fe200078e0a00 */
[----:B------:R-:W-:Y:S01]  /*0f10*/  ISETP.GE.AND P1, PT, R20, RZ, PT ;  /* 0x000000ff1400720c */ /* 0x000fe20003f26270 */
[----:B------:R-:W-:Y:S01]  /*0f20*/  IMAD.HI.U32 R18, R8, R19, RZ ;  /* 0x0000001308127227 */ /* 0x000fe200078e00ff */
[----:B------:R-:W-:-:S02]  /*0f30*/  IABS R39, R38 ;  /* 0x0000002600277213 */ /* 0x000fc40000000000 */
[C---:B------:R-:W-:Y:S01]  /*0f40*/  LOP3.LUT R40, R9.reuse, 0x6c, RZ, 0xfc, !PT ;  /* 0x0000006c09287812 */ /* 0x040fe200078efcff */
[--C-:B------:R-:W-:Y:S01]  /*0f50*/  @!P6 IMAD.IADD R16, R16, 0x1, -R0.reuse ;  /* 0x000000011010e824 */ /* 0x100fe200078e0a00 */
[----:B------:R-:W-:Y:S01]  /*0f60*/  ISETP.GT.U32.AND P6, PT, R0, R17, PT ;  /* 0x000000110000720c */ /* 0x000fe20003fc4070 */
[----:B------:R-:W-:Y:S01]  /*0f70*/  IMAD.MOV.U32 R11, RZ, RZ, R13 ;  /* 0x000000ffff0b7224 */ /* 0x000fe200078e000d */
[----:B------:R-:W-:Y:S01]  /*0f80*/  IADD3 R18, -R18, RZ, RZ ;  /* 0x000000ff12127210 */ /* 0x000fe20007ffe1ff */
[----:B------:R-:W-:Y:S01]  /*0f90*/  IMAD.HI.U32 R13, R8, R21, RZ ;  /* 0x00000015080d7227 */ /* 0x000fe200078e00ff */
[----:B------:R-:W-:Y:S02]  /*0fa0*/  IABS R41, R40 ;  /* 0x0000002800297213 */ /* 0x000fe40000000000 */
[C---:B------:R-:W-:Y:S01]  /*0fb0*/  LOP3.LUT R46, R9.reuse, 0x74, RZ, 0xfc, !PT ;  /* 0x00000074092e7812 */ /* 0x040fe200078efcff */
[----:B------:R-:W-:Y:S01]  /*0fc0*/  IMAD.MOV R13, RZ, RZ, -R13 ;  /* 0x000000ffff0d7224 */ /* 0x000fe200078e0a0d */
[C---:B------:R-:W-:Y:S01]  /*0fd0*/  LOP3.LUT R48, R9.reuse, 0x78, RZ, 0xfc, !PT ;  /* 0x0000007809307812 */ /* 0x040fe200078efcff */
[C---:B------:R-:W-:Y:S01]  /*0fe0*/  IMAD R19, R0.reuse, R18, R19 ;  /* 0x0000001200137224 */ /* 0x040fe200078e0213 */
[----:B------:R-:W-:Y:S01]  /*0ff0*/  LOP3.LUT R51, R9, 0x80, RZ, 0xfc, !PT ;  /* 0x0000008009337812 */ /* 0x000fe200078efcff */
[----:B------:R-:W-:Y:S01]  /*1000*/  IMAD R18, R0, R13, R21 ;  /* 0x0000000d00127224 */ /* 0x000fe200078e0215 */
[----:B------:R-:W-:Y:S01]  /*1010*/  IABS R43, R48 ;  /* 0x00000030002b7213 */ /* 0x000fe20000000000 */
[--C-:B------:R-:W-:Y:S01]  /*1020*/  @!P3 IMAD.IADD R14, R14, 0x1, -R0.reuse ;  /* 0x000000010e0eb824 */ /* 0x100fe200078e0a00 */
[----:B------:R-:W-:Y:S01]  /*1030*/  ISETP.GE.AND P3, PT, R22, RZ, PT ;  /* 0x000000ff1600720c */ /* 0x000fe20003f66270 */
[----:B------:R-:W-:Y:S01]  /*1040*/  @!P6 IMAD.IADD R17, R17, 0x1, -R0 ;  /* 0x000000011111e824 */ /* 0x000fe200078e0a00 */
[----:B------:R-:W-:Y:S01]  /*1050*/  ISETP.GT.U32.AND P6, PT, R0, R18, PT ;  /* 0x000000120000720c */ /* 0x000fe20003fc4070 */
[----:B------:R-:W-:Y:S01]  /*1060*/  IMAD.HI.U32 R20, R8, R25, RZ ;  /* 0x0000001908147227 */ /* 0x000fe200078e00ff */
[----:B------:R-:W-:-:S02]  /*1070*/  ISETP.GT.U32.AND P5, PT, R0, R14, PT ;  /* 0x0000000e0000720c */ /* 0x000fc40003fa4070 */
[C---:B------:R-:W-:Y:S01]  /*1080*/  LOP3.LUT R22, R9.reuse, 0x28, RZ, 0xfc, !PT ;  /* 0x0000002809167812 */ /* 0x040fe200078efcff */
[----:B------:R-:W-:Y:S01]  /*1090*/  IMAD.MOV R20, RZ, RZ, -R20 ;  /* 0x000000ffff147224 */ /* 0x000fe200078e0a14 */
[----:B------:R-:W-:Y:S01]  /*10a0*/  IABS R47, R51 ;  /* 0x00000033002f7213 */ /* 0x000fe20000000000 */
[----:B------:R-:W-:Y:S01]  /*10b0*/  @!P2 IMAD.MOV R11, RZ, RZ, -R11 ;  /* 0x000000ffff0ba224 */ /* 0x000fe200078e0a0b */
[----:B------:R-:W-:Y:S02]  /*10c0*/  IABS R23, R22 ;  /* 0x0000001600177213 */ /* 0x000fe40000000000 */
[----:B------:R-:W-:Y:S02]  /*10d0*/  ISETP.GT.U32.AND P2, PT, R0, R16, PT ;  /* 0x000000100000720c */ /* 0x000fe40003f44070 */
[C---:B------:R-:W-:Y:S01]  /*10e0*/  LOP3.LUT R50, R9.reuse, 0x7c, RZ, 0xfc, !PT ;  /* 0x0000007c09327812 */ /* 0x040fe200078efcff */
[----:B------:R-:W-:Y:S01]  /*10f0*/  @!P6 IMAD.IADD R18, R18, 0x1, -R0 ;  /* 0x000000011212e824 */ /* 0x000fe200078e0a00 */
[----:B------:R-:W-:Y:S01]  /*1100*/  LOP3.LUT R52, R9, 0x84, RZ, 0xfc, !PT ;  /* 0x0000008409347812 */ /* 0x000fe200078efcff */
[----:B------:R-:W-:Y:S01]  /*1110*/  IMAD.HI.U32 R13, R8, R23, RZ ;  /* 0x00000017080d7227 */ /* 0x000fe200078e00ff */
[----:B------:R-:W-:-:S02]  /*1120*/  @!P5 IADD3 R14, R14, -R0, RZ ;  /* 0x800000000e0ed210 */ /* 0x000fc40007ffe0ff */
[C---:B------:R-:W-:Y:S01]  /*1130*/  ISETP.GT.U32.AND P5, PT, R0.reuse, R19, PT ;  /* 0x000000130000720c */ /* 0x040fe20003fa4070 */
[----:B------:R-:W-:Y:S01]  /*1140*/  IMAD.MOV R13, RZ, RZ, -R13 ;  /* 0x000000ffff0d7224 */ /* 0x000fe200078e0a0d */
[C---:B------:R-:W-:Y:S01]  /*1150*/  ISETP.GT.U32.AND P6, PT, R0.reuse, R18, PT ;  /* 0x000000120000720c */ /* 0x040fe20003fc4070 */
[----:B------:R-:W-:Y:S01]  /*1160*/  @!P4 IMAD.MOV R14, RZ, RZ, -R14 ;  /* 0x000000ffff0ec224 */ /* 0x000fe200078e0a0e */
[----:B------:R-:W-:Y:S01]  /*1170*/  IABS R45, R50 ;  /* 0x00000032002d7213 */ /* 0x000fe20000000000 */
[C---:B------:R-:W-:Y:S01]  /*1180*/  IMAD R21, R0.reuse, R13, R23 ;  /* 0x0000000d00157224 */ /* 0x040fe200078e0217 */
[----:B------:R-:W-:Y:S01]  /*1190*/  IABS R49, R52 ;  /* 0x0000003400317213 */ /* 0x000fe20000000000 */
[----:B------:R-:W-:Y:S01]  /*11a0*/  IMAD.MOV.U32 R13, RZ, RZ, R15 ;  /* 0x000000ffff0d7224 */ /* 0x000fe200078e000f */
[----:B------:R-:W-:Y:S01]  /*11b0*/  LOP3.LUT R53, R9, 0x88, RZ, 0xfc, !PT ;  /* 0x0000008809357812 */ /* 0x000fe200078efcff */
[C---:B------:R-:W-:Y:S01]  /*11c0*/  IMAD R23, R0.reuse, R20, R25 ;  /* 0x0000001400177224 */ /* 0x040fe200078e0219 */
[----:B------:R-:W-:Y:S01]  /*11d0*/  ISETP.GT.U32.AND P4, PT, R0, R21, PT ;  /* 0x000000150000720c */ /* 0x000fe20003f84070 */
[----:B------:R-:W-:Y:S01]  /*11e0*/  IMAD.MOV.U32 R15, RZ, RZ, R17 ;  /* 0x000000ffff0f7224 */ /* 0x000fe200078e0011 */
[----:B------:R-:W-:Y:S01]  /*11f0*/  @!P0 IADD3 R13, -R13, RZ, RZ ;  /* 0x000000ff0d0d8210 */ /* 0x000fe20007ffe1ff */
[----:B------:R-:W-:Y:S01]  /*1200*/  IMAD.HI.U32 R17, R8, R27, RZ ;  /* 0x0000001b08117227 */ /* 0x000fe200078e00ff */
[----:B------:R-:W-:-:S02]  /*1210*/  @!P5 IADD3 R19, R19, -R0, RZ ;  /* 0x800000001313d210 */ /* 0x000fc40007ffe0ff */
[----:B------:R-:W-:Y:S01]  /*1220*/  ISETP.GE.AND P5, PT, R26, RZ, PT ;  /* 0x000000ff1a00720c */ /* 0x000fe20003fa6270 */
[--C-:B------:R-:W-:Y:S01]  /*1230*/  @!P6 IMAD.IADD R18, R18, 0x1, -R0.reuse ;  /* 0x000000011212e824 */ /* 0x100fe200078e0a00 */
[C---:B------:R-:W-:Y:S01]  /*1240*/  ISETP.GT.U32.AND P0, PT, R0.reuse, R19, PT ;  /* 0x000000130000720c */ /* 0x040fe20003f04070 */
[----:B------:R-:W-:Y:S01]  /*1250*/  IMAD.MOV R17, RZ, RZ, -R17 ;  /* 0x000000ffff117224 */ /* 0x000fe200078e0a11 */
[----:B------:R-:W-:Y:S01]  /*1260*/  ISETP.GT.U32.AND P6, PT, R0, R23, PT ;  /* 0x000000170000720c */ /* 0x000fe20003fc4070 */
[----:B------:R-:W-:Y:S01]  /*1270*/  @!P1 IMAD.MOV R15, RZ, RZ, -R15 ;  /* 0x000000ffff0f9224 */ /* 0x000fe200078e0a0f */
[----:B------:R-:W-:Y:S01]  /*1280*/  LOP3.LUT R20, R9, 0x34, RZ, 0xfc, !PT ;  /* 0x0000003409147812 */ /* 0x000fe200078efcff */
[----:B------:R-:W-:Y:S01]  /*1290*/  @!P2 IMAD.IADD R16, R16, 0x1, -R0 ;  /* 0x000000011010a824 */ /* 0x000fe200078e0a00 */
[----:B------:R-:W-:Y:S01]  /*12a0*/  ISETP.GE.AND P1, PT, R22, RZ, PT ;  /* 0x000000ff1600720c */ /* 0x000fe20003f26270 */
[----:B------:R-:W-:Y:S01]  /*12b0*/  IMAD R22, R0, R17, R27 ;  /* 0x0000001100167224 */ /* 0x000fe200078e021b */
[----:B------:R-:W-:-:S02]  /*12c0*/  IABS R25, R20 ;  /* 0x0000001400197213 */ /* 0x000fc40000000000 */
[----:B------:R-:W-:Y:S01]  /*12d0*/  ISETP.GE.AND P2, PT, R24, RZ, PT ;  /* 0x000000ff1800720c */ /* 0x000fe20003f46270 */
[----:B------:R-:W-:Y:S01]  /*12e0*/  @!P5 IMAD.MOV R18, RZ, RZ, -R18 ;  /* 0x000000ffff12d224 */ /* 0x000fe200078e0a12 */
[----:B------:R-:W-:Y:S01]  /*12f0*/  @!P4 IADD3 R21, R21, -R0, RZ ;  /* 0x800000001515c210 */ /* 0x000fe20007ffe0ff */
[----:B------:R-:W-:Y:S01]  /*1300*/  @!P0 IMAD.IADD R19, R19, 0x1, -R0 ;  /* 0x0000000113138824 */ /* 0x000fe200078e0a00 */
[C---:B------:R-:W-:Y:S02]  /*1310*/  ISETP.GT.U32.AND P5, PT, R0.reuse, R22, PT ;  /* 0x000000160000720c */ /* 0x040fe40003fa4070 */
[----:B------:R-:W-:Y:S01]  /*1320*/  @!P6 IADD3 R23, R23, -R0, RZ ;  /* 0x800000001717e210 */ /* 0x000fe20007ffe0ff */
[----:B------:R-:W-:Y:S01]  /*1330*/  IMAD.MOV.U32 R17, RZ, RZ, R19 ;  /* 0x000000ffff117224 */ /* 0x000fe200078e0013 */
[----:B------:R-:W-:Y:S01]  /*1340*/  ISETP.GT.U32.AND P4, PT, R0, R21, PT ;  /* 0x000000150000720c */ /* 0x000fe20003f84070 */
[----:B------:R-:W-:Y:S01]  /*1350*/  IMAD.HI.U32 R19, R8, R25, RZ ;  /* 0x0000001908137227 */ /* 0x000fe200078e00ff */
[----:B------:R-:W-:-:S02]  /*1360*/  ISETP.GT.U32.AND P6, PT, R0, R23, PT ;  /* 0x000000170000720c */ /* 0x000fc40003fc4070 */
[----:B------:R-:W-:Y:S01]  /*1370*/  LOP3.LUT R26, R9, 0x3c, RZ, 0xfc, !PT ;  /* 0x0000003c091a7812 */ /* 0x000fe200078efcff */
[----:B------:R-:W-:Y:S01]  /*1380*/  IMAD.MOV R19, RZ, RZ, -R19 ;  /* 0x000000ffff137224 */ /* 0x000fe200078e0a13 */
[----:B------:R-:W-:Y:S01]  /*1390*/  ISETP.GE.AND P0, PT, R29, RZ, PT ;  /* 0x000000ff1d00720c */ /* 0x000fe20003f06270 */
[----:B------:R-:W-:Y:S01]  /*13a0*/  @!P2 IMAD.MOV R17, RZ, RZ, -R17 ;  /* 0x000000ffff11a224 */ /* 0x000fe200078e0a11 */
[----:B------:R-:W-:Y:S01]  /*13b0*/  ISETP.GE.AND P2, PT, R20, RZ, PT ;  /* 0x000000ff1400720c */ /* 0x000fe20003f46270 */
[----:B------:R-:W-:Y:S01]  /*13c0*/  IMAD R25, R0, R19, R25 ;  /* 0x0000001300197224 */ /* 0x000fe200078e0219 */
[----:B------:R-:W-:Y:S01]  /*13d0*/  LOP3.LUT R20, R9, 0x38, RZ, 0xfc, !PT ;  /* 0x0000003809147812 */ /* 0x000fe200078efcff */
[--C-:B------:R-:W-:Y:S01]  /*13e0*/  @!P5 IMAD.IADD R22, R22, 0x1, -R0.reuse ;  /* 0x000000011616d824 */ /* 0x100fe200078e0a00 */
[----:B------:R-:W-:Y:S01]  /*13f0*/  IABS R29, R26 ;  /* 0x0000001a001d7213 */ /* 0x000fe20000000000 */
[--C-:B------:R-:W-:Y:S01]  /*1400*/  @!P4 IMAD.IADD R21, R21, 0x1, -R0.reuse ;  /* 0x000000011515c824 */ /* 0x100fe200078e0a00 */
[----:B------:R-:W-:Y:S01]  /*1410*/  IABS R27, R20 ;  /* 0x00000014001b7213 */ /* 0x000fe20000000000 */
[----:B------:R-:W-:Y:S01]  /*1420*/  @!P6 IMAD.IADD R23, R23, 0x1, -R0 ;  /* 0x000000011717e824 */ /* 0x000fe200078e0a00 */
[----:B------:R-:W-:Y:S01]  /*1430*/  ISETP.GT.U32.AND P6, PT, R0, R25, PT ;  /* 0x000000190000720c */ /* 0x000fe20003fc4070 */
[----:B------:R-:W-:Y:S01]  /*1440*/  IMAD.HI.U32 R24, R8, R29, RZ ;  /* 0x0000001d08187227 */ /* 0x000fe200078e00ff */
[----:B------:R-:W-:-:S02]  /*1450*/  ISETP.GE.AND P4, PT, R20, RZ, PT ;  /* 0x000000ff1400720c */ /* 0x000fc40003f86270 */
[----:B------:R-:W-:Y:S01]  /*1460*/  ISETP.GT.U32.AND P5, PT, R0, R22, PT ;  /* 0x000000160000720c */ /* 0x000fe20003fa4070 */
[----:B------:R-:W-:Y:S01]  /*1470*/  IMAD.HI.U32 R20, R8, R27, RZ ;  /* 0x0000001b08147227 */ /* 0x000fe200078e00ff */
[----:B------:R-:W-:Y:S02]  /*1480*/  @!P3 IADD3 R16, -R16, RZ, RZ ;  /* 0x000000ff1010b210 */ /* 0x000fe40007ffe1ff */
[----:B------:R-:W-:Y:S01]  /*1490*/  ISETP.GE.AND P3, PT, R28, RZ, PT ;  /* 0x000000ff1c00720c */ /* 0x000fe20003f66270 */
[----:B------:R-:W-:Y:S01]  /*14a0*/  IMAD.MOV R20, RZ, RZ, -R20 ;  /* 0x000000ffff147224 */ /* 0x000fe200078e0a14 */
[----:B------:R-:W-:Y:S02]  /*14b0*/  LOP3.LUT R28, R9, 0x40, RZ, 0xfc, !PT ;  /* 0x00000040091c7812 */ /* 0x000fe400078efcff */
[----:B------:R-:W-:Y:S02]  /*14c0*/  MOV R19, R21 ;  /* 0x0000001500137202 */ /* 0x000fe40000000f00 */
[----:B------:R-:W-:-:S02]  /*14d0*/  IABS R31, R28 ;  /* 0x0000001c001f7213 */ /* 0x000fc40000000000 */
[----:B------:R-:W-:Y:S01]  /*14e0*/  MOV R21, R23 ;  /* 0x0000001700157202 */ /* 0x000fe20000000f00 */
[----:B------:R-:W-:Y:S01]  /*14f0*/  IMAD.MOV R23, RZ, RZ, -R24 ;  /* 0x000000ffff177224 */ /* 0x000fe200078e0a18 */
[----:B------:R-:W-:Y:S01]  /*1500*/  @!P6 IADD3 R25, R25, -R0, RZ ;  /* 0x800000001919e210 */ /* 0x000fe20007ffe0ff */
[----:B------:R-:W-:Y:S01]  /*1510*/  IMAD R24, R0, R20, R27 ;  /* 0x0000001400187224 */ /* 0x000fe200078e021b */
[----:B------:R-:W-:Y:S01]  /*1520*/  IABS R44, R53 ;  /* 0x00000035002c7213 */ /* 0x000fe20000000000 */
[----:B------:R-:W-:Y:S01]  /*1530*/  IMAD.HI.U32 R20, R8, R31, RZ ;  /* 0x0000001f08147227 */ /* 0x000fe200078e00ff */
[----:B------:R-:W-:Y:S02]  /*1540*/  ISETP.GT.U32.AND P6, PT, R0, R25, PT ;  /* 0x000000190000720c */ /* 0x000fe40003fc4070 */
[C---:B------:R-:W-:Y:S01]  /*1550*/  LOP3.LUT R54, R9.reuse, 0x98, RZ, 0xfc, !PT ;  /* 0x0000009809367812 */ /* 0x040fe200078efcff */
[----:B------:R-:W-:Y:S01]  /*1560*/  @!P5 IMAD.IADD R22, R22, 0x1, -R0 ;  /* 0x000000011616d824 */ /* 0x000fe200078e0a00 */
[C---:B------:R-:W-:Y:S01]  /*1570*/  ISETP.GT.U32.AND P5, PT, R0.reuse, R24, PT ;  /* 0x000000180000720c */ /* 0x040fe20003fa4070 */
[----:B------:R-:W-:Y:S01]  /*1580*/  IMAD R27, R0, R23, R29 ;  /* 0x00000017001b7224 */ /* 0x000fe200078e021d */
[C---:B------:R-:W-:Y:S01]  /*1590*/  LOP3.LUT R56, R9.reuse, 0x9c, RZ, 0xfc, !PT ;  /* 0x0000009c09387812 */ /* 0x040fe200078efcff */
[----:B------:R-:W-:Y:S01]  /*15a0*/  IMAD.MOV R20, RZ, RZ, -R20 ;  /* 0x000000ffff147224 */ /* 0x000fe200078e0a14 */
[----:B------:R-:W-:Y:S01]  /*15b0*/  LOP3.LUT R58, R9, 0xa0, RZ, 0xfc, !PT ;  /* 0x000000a0093a7812 */ /* 0x000fe200078efcff */
[----:B------:R-:W-:Y:S01]  /*15c0*/  @!P1 IMAD.MOV R19, RZ, RZ, -R19 ;  /* 0x000000ffff139224 */ /* 0x000fe200078e0a13 */
[----:B------:R-:W-:Y:S01]  /*15d0*/  ISETP.GE.AND P1, PT, R26, RZ, PT ;  /* 0x000000ff1a00720c */ /* 0x000fe20003f26270 */
[----:B------:R-:W-:Y:S01]  /*15e0*/  @!P0 IMAD.MOV R22, RZ, RZ, -R22 ;  /* 0x000000ffff168224 */ /* 0x000fe200078e0a16 */
[C---:B------:R-:W-:Y:S01]  /*15f0*/  ISETP.GT.U32.AND P0, PT, R0.reuse, R27, PT ;  /* 0x0000001b0000720c */ /* 0x040fe20003f04070 */
[----:B------:R-:W-:Y:S01]  /*1600*/  IMAD R26, R0, R20, R31 ;  /* 0x00000014001a7224 */ /* 0x000fe200078e021f */
[----:B------:R-:W-:Y:S01]  /*1610*/  @!P6 IADD3 R25, R25, -R0, RZ ;  /* 0x800000001919e210 */ /* 0x000fe20007ffe0ff */
[----:B------:R-:W-:Y:S01]  /*1620*/  @!P3 IMAD.MOV R21, RZ, RZ, -R21 ;  /* 0x000000ffff15b224 */ /* 0x000fe200078e0a15 */
[----:B------:R-:W-:Y:S01]  /*1630*/  ISETP.GE.AND P3, PT, R28, RZ, PT ;  /* 0x000000ff1c00720c */ /* 0x000fe20003f66270 */
[----:B------:R-:W-:Y:S01]  /*1640*/  @!P5 IMAD.IADD R24, R24, 0x1, -R0 ;  /* 0x000000011818d824 */ /* 0x000fe200078e0a00 */
[----:B------:R-:W-:Y:S01]  /*1650*/  ISETP.GT.U32.AND P6, PT, R0, R26, PT ;  /* 0x0000001a0000720c */ /* 0x000fe20003fc4070 */
[----:B------:R-:W-:Y:S01]  /*1660*/  IMAD.MOV.U32 R23, RZ, RZ, R25 ;  /* 0x000000ffff177224 */ /* 0x000fe200078e0019 */
[----:B------:R-:W-:-:S02]  /*1670*/  LOP3.LUT R28, R9, 0x44, RZ, 0xfc, !PT ;  /* 0x00000044091c7812 */ /* 0x000fc400078efcff */
[----:B------:R-:W-:Y:S01]  /*1680*/  ISETP.GT.U32.AND P5, PT, R0, R24, PT ;  /* 0x000000180000720c */ /* 0x000fe20003fa4070 */
[----:B------:R-:W-:Y:S01]  /*1690*/  @!P2 IMAD.MOV R23, RZ, RZ, -R23 ;  /* 0x000000ffff17a224 */ /* 0x000fe200078e0a17 */
[----:B------:R-:W-:Y:S01]  /*16a0*/  IABS R29, R28 ;  /* 0x0000001c001d7213 */ /* 0x000fe20000000000 */
[--C-:B------:R-:W-:Y:S01]  /*16b0*/  @!P0 IMAD.IADD R27, R27, 0x1, -R0.reuse ;  /* 0x000000011b1b8824 */ /* 0x100fe200078e0a00 */
[----:B------:R-:W-:Y:S02]  /*16c0*/  IABS R31, R30 ;  /* 0x0000001e001f7213 */ /* 0x000fe40000000000 */
[----:B------:R-:W-:Y:S01]  /*16d0*/  ISETP.GE.AND P2, PT, R28, RZ, PT ;  /* 0x000000ff1c00720c */ /* 0x000fe20003f46270 */
[----:B------:R-:W-:Y:S01]  /*16e0*/  IMAD.HI.U32 R20, R8, R29, RZ ;  /* 0x0000001d08147227 */ /* 0x000fe200078e00ff */
[----:B------:R-:W-:Y:S02]  /*16f0*/  ISETP.GT.U32.AND P0, PT, R0, R27, PT ;  /* 0x0000001b0000720c */ /* 0x000fe40003f04070 */
[----:B------:R-:W-:Y:S01]  /*1700*/  IABS R55, R58 ;  /* 0x0000003a00377213 */ /* 0x000fe20000000000 */
[----:B------:R-:W-:Y:S01]  /*1710*/  @!P6 IMAD.IADD R26, R26, 0x1, -R0 ;  /* 0x000000011a1ae824 */ /* 0x000fe200078e0a00 */
[----:B------:R-:W-:Y:S01]  /*1720*/  IADD3 R20, -R20, RZ, RZ ;  /* 0x000000ff14147210 */ /* 0x000fe20007ffe1ff */
[----:B------:R-:W-:Y:S01]  /*1730*/  IMAD.HI.U32 R25, R8, R31, RZ ;  /* 0x0000001f08197227 */ /* 0x000fe200078e00ff */
[----:B------:R-:W-:-:S02]  /*1740*/  LOP3.LUT R60, R9, 0xa4, RZ, 0xfc, !PT ;  /* 0x000000a4093c7812 */ /* 0x000fc400078efcff */
[----:B------:R-:W-:Y:S01]  /*1750*/  ISETP.GT.U32.AND P6, PT, R0, R26, PT ;  /* 0x0000001a0000720c */ /* 0x000fe20003fc4070 */
[----:B------:R-:W-:Y:S01]  /*1760*/  IMAD.HI.U32 R28, R8, R33, RZ ;  /* 0x00000021081c7227 */ /* 0x000fe200078e00ff */
[C---:B------:R-:W-:Y:S02]  /*1770*/  LOP3.LUT R62, R9.reuse, 0xd8, RZ, 0xfc, !PT ;  /* 0x000000d8093e7812 */ /* 0x040fe400078efcff */
[C---:B------:R-:W-:Y:S01]  /*1780*/  LOP3.LUT R66, R9.reuse, 0xe0, RZ, 0xfc, !PT ;  /* 0x000000e009427812 */ /* 0x040fe200078efcff */
[----:B------:R-:W-:Y:S01]  /*1790*/  IMAD.MOV R25, RZ, RZ, -R25 ;  /* 0x000000ffff197224 */ /* 0x000fe200078e0a19 */
[----:B------:R-:W-:Y:S01]  /*17a0*/  IABS R81, R62 ;  /* 0x0000003e00517213 */ /* 0x000fe20000000000 */
[--C-:B------:R-:W-:Y:S01]  /*17b0*/  @!P5 IMAD.IADD R24, R24, 0x1, -R0.reuse ;  /* 0x000000011818d824 */ /* 0x100fe200078e0a00 */
[----:B------:R-:W-:Y:S01]  /*17c0*/  ISETP.GE.AND P5, PT, R30, RZ, PT ;  /* 0x000000ff1e00720c */ /* 0x000fe20003fa6270 */
[----:B------:R-:W-:Y:S01]  /*17d0*/  IMAD R29, R0, R20, R29 ;  /* 0x00000014001d7224 */ /* 0x000fe200078e021d */
[----:B------:R-:W-:Y:S01]  /*17e0*/  IADD3 R30, -R28, RZ, RZ ;  /* 0x000000ff1c1e7210 */ /* 0x000fe20007ffe1ff */
[C---:B------:R-:W-:Y:S01]  /*17f0*/  IMAD R28, R0.reuse, R25, R31 ;  /* 0x00000019001c7224 */ /* 0x040fe200078e021f */
[----:B------:R-:W-:Y:S01]  /*1800*/  LOP3.LUT R20, R9, 0x50, RZ, 0xfc, !PT ;  /* 0x0000005009147812 */ /* 0x000fe200078efcff */
[----:B------:R-:W-:Y:S01]  /*1810*/  @!P0 IMAD.IADD R27, R27, 0x1, -R0 ;  /* 0x000000011b1b8824 */ /* 0x000fe200078e0a00 */
[C---:B------:R-:W-:Y:S01]  /*1820*/  ISETP.GT.U32.AND P0, PT, R0.reuse, R29, PT ;  /* 0x0000001d0000720c */ /* 0x040fe20003f04070 */
[C---:B------:R-:W-:Y:S01]  /*1830*/  IMAD R31, R0.reuse, R30, R33 ;  /* 0x0000001e001f7224 */ /* 0x040fe200078e0221 */
[----:B------:R-:W-:Y:S01]  /*1840*/  IABS R33, R20 ;  /* 0x0000001400217213 */ /* 0x000fe20000000000 */
[----:B------:R-:W-:Y:S01]  /*1850*/  @!P4 IMAD.MOV R24, RZ, RZ, -R24 ;  /* 0x000000ffff18c224 */ /* 0x000fe200078e0a18 */
[----:B------:R-:W-:Y:S01]  /*1860*/  ISETP.GT.U32.AND P4, PT, R0, R28, PT ;  /* 0x0000001c0000720c */ /* 0x000fe20003f84070 */
[----:B------:R-:W-:Y:S01]  /*1870*/  IMAD.MOV.U32 R25, RZ, RZ, R27 ;  /* 0x000000ffff197224 */ /* 0x000fe200078e001b */
[----:B------:R-:W-:Y:S01]  /*1880*/  IABS R85, R66 ;  /* 0x0000004200557213 */ /* 0x000fe20000000000 */
[----:B------:R-:W-:Y:S01]  /*1890*/  @!P6 IMAD.IADD R26, R26, 0x1, -R0 ;  /* 0x000000011a1ae824 */ /* 0x000fe200078e0a00 */
[----:B------:R-:W-:-:S02]  /*18a0*/  ISETP.GT.U32.AND P6, PT, R0, R31, PT ;  /* 0x0000001f0000720c */ /* 0x000fc40003fc4070 */
[----:B------:R-:W-:Y:S01]  /*18b0*/  @!P1 IADD3 R25, -R25, RZ, RZ ;  /* 0x000000ff19199210 */ /* 0x000fe20007ffe1ff */
[----:B------:R-:W-:Y:S01]  /*18c0*/  @!P3 IMAD.MOV R26, RZ, RZ, -R26 ;  /* 0x000000ffff1ab224 */ /* 0x000fe200078e0a1a */
[----:B------:R-:W-:Y:S01]  /*18d0*/  ISETP.GE.AND P1, PT, R32, RZ, PT ;  /* 0x000000ff2000720c */ /* 0x000fe20003f26270 */
[--C-:B------:R-:W-:Y:S01]  /*18e0*/  @!P0 IMAD.IADD R29, R29, 0x1, -R0.reuse ;  /* 0x000000011d1d8824 */ /* 0x100fe200078e0a00 */
[----:B------:R-:W-:Y:S02]  /*18f0*/  LOP3.LUT R32, R9, 0x54, RZ, 0xfc, !PT ;  /* 0x0000005409207812 */ /* 0x000fe400078efcff */
[----:B------:R-:W-:Y:S01]  /*1900*/  ISETP.GE.AND P0, PT, R20, RZ, PT ;  /* 0x000000ff1400720c */ /* 0x000fe20003f06270 */
[----:B------:R-:W-:Y:S01]  /*1910*/  @!P4 IMAD.IADD R28, R28, 0x1, -R0 ;  /* 0x000000011c1cc824 */ /* 0x000fe200078e0a00 */
[----:B------:R-:W-:Y:S01]  /*1920*/  IABS R35, R32 ;  /* 0x0000002000237213 */ /* 0x000fe20000000000 */
[----:B------:R-:W-:Y:S01]  /*1930*/  IMAD.HI.U32 R20, R8, R33, RZ ;  /* 0x0000002108147227 */ /* 0x000fe200078e00ff */
[----:B------:R-:W-:-:S02]  /*1940*/  ISETP.GT.U32.AND P4, PT, R0, R29, PT ;  /* 0x0000001d0000720c */ /* 0x000fc40003f84070 */
[----:B------:R-:W-:Y:S01]  /*1950*/  LOP3.LUT R70, R9, 0xe8, RZ, 0xfc, !PT ;  /* 0x000000e809467812 */ /* 0x000fe200078efcff */
[----:B------:R-:W-:Y:S01]  /*1960*/  @!P6 IMAD.IADD R31, R31, 0x1, -R0 ;  /* 0x000000011f1fe824 */ /* 0x000fe200078e0a00 */
[----:B------:R-:W-:Y:S01]  /*1970*/  ISETP.GT.U32.AND P6, PT, R0, R28, PT ;  /* 0x0000001c0000720c */ /* 0x000fe20003fc4070 */
[----:B------:R-:W-:Y:S01]  /*1980*/  IMAD.HI.U32 R27, R8, R35, RZ ;  /* 0x00000023081b7227 */ /* 0x000fe200078e00ff */
[----:B------:R-:W-:Y:S02]  /*1990*/  IADD3 R20, -R20, RZ, RZ ;  /* 0x000000ff14147210 */ /* 0x000fe40007ffe1ff */
[C---:B------:R-:W-:Y:S01]  /*19a0*/  ISETP.GT.U32.AND P3, PT, R0.reuse, R31, PT ;  /* 0x0000001f0000720c */ /* 0x040fe20003f64070 */
[----:B------:R-:W-:Y:S01]  /*19b0*/  IMAD.MOV R27, RZ, RZ, -R27 ;  /* 0x000000ffff1b7224 */ /* 0x000fe200078e0a1b */
[C---:B------:R-:W-:Y:S01]  /*19c0*/  LOP3.LUT R64, R9.reuse, 0xdc, RZ, 0xfc, !PT ;  /* 0x000000dc09407812 */ /* 0x040fe200078efcff */
[C---:B------:R-:W-:Y:S01]  /*19d0*/  IMAD R30, R0.reuse, R20, R33 ;  /* 0x00000014001e7224 */ /* 0x040fe200078e0221 */
[----:B------:R-:W-:Y:S01]  /*19e0*/  LOP3.LUT R68, R9, 0xe4, RZ, 0xfc, !PT ;  /* 0x000000e409447812 */ /* 0x000fe200078efcff */
[----:B------:R-:W-:Y:S01]  /*19f0*/  IMAD R33, R0, R27, R35 ;  /* 0x0000001b00217224 */ /* 0x000fe200078e0223 */
[----:B------:R-:W-:Y:S01]  /*1a00*/  IABS R35, R36 ;  /* 0x0000002400237213 */ /* 0x000fe20000000000 */
[----:B------:R-:W-:Y:S01]  /*1a10*/  IMAD.HI.U32 R20, R8, R37, RZ ;  /* 0x0000002508147227 */ /* 0x000fe200078e00ff */
[----:B------:R-:W-:-:S02]  /*1a20*/  @!P4 IADD3 R29, R29, -R0, RZ ;  /* 0x800000001d1dc210 */ /* 0x000fc40007ffe0ff */
[----:B------:R-:W-:Y:S01]  /*1a30*/  ISETP.GT.U32.AND P4, PT, R0, R30, PT ;  /* 0x0000001e0000720c */ /* 0x000fe20003f84070 */
[--C-:B------:R-:W-:Y:S01]  /*1a40*/  @!P6 IMAD.IADD R28, R28, 0x1, -R0.reuse ;  /* 0x000000011c1ce824 */ /* 0x100fe200078e0a00 */
[----:B------:R-:W-:Y:S01]  /*1a50*/  ISETP.GT.U32.AND P6, PT, R0, R33, PT ;  /* 0x000000210000720c */ /* 0x000fe20003fc4070 */
[--C-:B------:R-:W-:Y:S01]  /*1a60*/  @!P3 IMAD.IADD R31, R31, 0x1, -R0.reuse ;  /* 0x000000011f1fb824 */ /* 0x100fe200078e0a00 */
[----:B------:R-:W-:Y:S01]  /*1a70*/  ISETP.GE.AND P3, PT, R32, RZ, PT ;  /* 0x000000ff2000720c */ /* 0x000fe20003f66270 */
[----:B------:R-:W-:Y:S01]  /*1a80*/  IMAD.MOV.U32 R27, RZ, RZ, R29 ;  /* 0x000000ffff1b7224 */ /* 0x000fe200078e001d */
[----:B------:R-:W-:Y:S01]  /*1a90*/  IADD3 R32, -R20, RZ, RZ ;  /* 0x000000ff14207210 */ /* 0x000fe20007ffe1ff */
[----:B------:R-:W-:Y:S01]  /*1aa0*/  IMAD.HI.U32 R20, R8, R35, RZ ;  /* 0x0000002308147227 */ /* 0x000fe200078e00ff */
[----:B------:R-:W-:Y:S02]  /*1ab0*/  IABS R89, R70 ;  /* 0x0000004600597213 */ /* 0x000fe40000000000 */
[----:B------:R-:W-:Y:S01]  /*1ac0*/  IABS R83, R64 ;  /* 0x0000004000537213 */ /* 0x000fe20000000000 */
[----:B------:R-:W-:Y:S01]  /*1ad0*/  IMAD R32, R0, R32, R37 ;  /* 0x0000002000207224 */ /* 0x000fe200078e0225 */
[----:B------:R-:W-:Y:S01]  /*1ae0*/  IADD3 R20, -R20, RZ, RZ ;  /* 0x000000ff14147210 */ /* 0x000fe20007ffe1ff */
[--C-:B------:R-:W-:Y:S01]  /*1af0*/  @!P4 IMAD.IADD R30, R30, 0x1, -R0.reuse ;  /* 0x000000011e1ec824 */ /* 0x100fe200078e0a00 */
[----:B------:R-:W-:Y:S01]  /*1b00*/  ISETP.GE.AND P4, PT, R34, RZ, PT ;  /* 0x000000ff2200720c */ /* 0x000fe20003f86270 */
[----:B------:R-:W-:Y:S01]  /*1b10*/  @!P6 IMAD.IADD R33, R33, 0x1, -R0 ;  /* 0x000000012121e824 */ /* 0x000fe200078e0a00 */
[----:B------:R-:W-:Y:S01]  /*1b20*/  IABS R87, R68 ;  /* 0x0000004400577213 */ /* 0x000fe20000000000 */
[C---:B------:R-:W-:Y:S01]  /*1b30*/  IMAD R35, R0.reuse, R20, R35 ;  /* 0x0000001400237224 */ /* 0x040fe200078e0223 */
[----:B------:R-:W-:Y:S01]  /*1b40*/  SHF.L.U32 R151, R151, 0x4, RZ ;  /* 0x0000000497977819 */ /* 0x000fe200000006ff */
[----:B------:R-:W-:Y:S01]  /*1b50*/  IMAD.MOV.U32 R29, RZ, RZ, R31 ;  /* 0x000000ffff1d7224 */ /* 0x000fe200078e001f */
[C---:B------:R-:W-:Y:S01]  /*1b60*/  ISETP.GT.U32.AND P6, PT, R0.reuse, R33, PT ;  /* 0x000000210000720c */ /* 0x040fe20003fc4070 */
[----:B------:R-:W-:Y:S01]  /*1b70*/  @!P2 IMAD.MOV R27, RZ, RZ, -R27 ;  /* 0x000000ffff1ba224 */ /* 0x000fe200078e0a1b */
[C---:B------:R-:W-:Y:S01]  /*1b80*/  ISETP.GT.U32.AND P2, PT, R0.reuse, R30, PT ;  /* 0x0000001e0000720c */ /* 0x040fe20003f44070 */
[----:B------:R-:W-:Y:S01]  /*1b90*/  @!P5 IMAD.MOV R28, RZ, RZ, -R28 ;  /* 0x000000ffff1cd224 */ /* 0x000fe200078e0a1c */
[----:B------:R-:W-:Y:S01]  /*1ba0*/  ISETP.GT.U32.AND P5, PT, R0, R32, PT ;  /* 0x000000200000720c */ /* 0x000fe20003fa4070 */
[----:B------:R-:W-:Y:S01]  /*1bb0*/  IMAD.HI.U32 R34, R8, R39, RZ ;  /* 0x0000002708227227 */ /* 0x000fe200078e00ff */
[----:B------:R-:W-:-:S02]  /*1bc0*/  @!P1 IADD3 R29, -R29, RZ, RZ ;  /* 0x000000ff1d1d9210 */ /* 0x000fc40007ffe1ff */
[----:B------:R-:W-:Y:S01]  /*1bd0*/  ISETP.GE.AND P1, PT, R36, RZ, PT ;  /* 0x000000ff2400720c */ /* 0x000fe20003f26270 */
[----:B------:R-:W-:Y:S01]  /*1be0*/  IMAD.MOV R34, RZ, RZ, -R34 ;  /* 0x000000ffff227224 */ /* 0x000fe200078e0a22 */
[----:B------:R-:W-:-:S03]  /*1bf0*/  LOP3.LUT R36, R9, 0x64, RZ, 0xfc, !PT ;  /* 0x0000006409247812 */ /* 0x000fc600078efcff */
[--C-:B------:R-:W-:Y:S01]  /*1c00*/  @!P6 IMAD.IADD R33, R33, 0x1, -R0.reuse ;  /* 0x000000012121e824 */ /* 0x100fe200078e0a00 */
[----:B------:R-:W-:Y:S01]  /*1c10*/  ISETP.GT.U32.AND P6, PT, R0, R35, PT ;  /* 0x000000230000720c */ /* 0x000fe20003fc4070 */
[--C-:B------:R-:W-:Y:S01]  /*1c20*/  @!P2 IMAD.IADD R30, R30, 0x1, -R0.reuse ;  /* 0x000000011e1ea824 */ /* 0x100fe200078e0a00 */
[----:B------:R-:W-:Y:S01]  /*1c30*/  IABS R37, R36 ;  /* 0x0000002400257213 */ /* 0x000fe20000000000 */
[----:B------:R-:W-:Y:S01]  /*1c40*/  IMAD R34, R0, R34, R39 ;  /* 0x0000002200227224 */ /* 0x000fe200078e0227 */
[----:B------:R-:W-:Y:S01]  /*1c50*/  ISETP.GE.AND P2, PT, R38, RZ, PT ;  /* 0x000000ff2600720c */ /* 0x000fe20003f46270 */
[--C-:B------:R-:W-:Y:S01]  /*1c60*/  @!P5 IMAD.IADD R32, R32, 0x1, -R0.reuse ;  /* 0x000000012020d824 */ /* 0x100fe200078e0a00 */
[----:B------:R-:W-:Y:S01]  /*1c70*/  LOP3.LUT R38, R9, 0x68, RZ, 0xfc, !PT ;  /* 0x0000006809267812 */ /* 0x000fe200078efcff */
[----:B------:R-:W-:Y:S01]  /*1c80*/  IMAD.HI.U32 R20, R8, R37, RZ ;  /* 0x0000002508147227 */ /* 0x000fe200078e00ff */
[----:B------:R-:W-:Y:S02]  /*1c90*/  @!P0 IADD3 R30, -R30, RZ, RZ ;  /* 0x000000ff1e1e8210 */ /* 0x000fe40007ffe1ff */
[----:B------:R-:W-:Y:S01]  /*1ca0*/  ISETP.GT.U32.AND P0, PT, R0, R34, PT ;  /* 0x000000220000720c */ /* 0x000fe20003f04070 */
[----:B------:R-:W-:Y:S01]  /*1cb0*/  IMAD.MOV.U32 R31, RZ, RZ, R33 ;  /* 0x000000ffff1f7224 */ /* 0x000fe200078e0021 */
[----:B------:R-:W-:Y:S01]  /*1cc0*/  IADD3 R20, -R20, RZ, RZ ;  /* 0x000000ff14147210 */ /* 0x000fe20007ffe1ff */
[----:B------:R-:W-:Y:S01]  /*1cd0*/  @!P6 IMAD.IADD R35, R35, 0x1, -R0 ;  /* 0x000000012323e824 */ /* 0x000fe200078e0a00 */
[----:B------:R-:W-:Y:S01]  /*1ce0*/  IABS R39, R38 ;  /* 0x0000002600277213 */ /* 0x000fe20000000000 */
[----:B------:R-:W-:Y:S01]  /*1cf0*/  @!P3 IMAD.MOV R31, RZ, RZ, -R31 ;  /* 0x000000ffff1fb224 */ /* 0x000fe200078e0a1f */
[C---:B------:R-:W-:Y:S01]  /*1d00*/  ISETP.GT.U32.AND P5, PT, R0.reuse, R32, PT ;  /* 0x000000200000720c */ /* 0x040fe20003fa4070 */
[C---:B------:R-:W-:Y:S01]  /*1d10*/  IMAD R37, R0.reuse, R20, R37 ;  /* 0x0000001400257224 */ /* 0x040fe200078e0225 */
[----:B------:R-:W-:Y:S01]  /*1d20*/  ISETP.GT.U32.AND P6, PT, R0, R35, PT ;  /* 0x000000230000720c */ /* 0x000fe20003fc4070 */
[----:B------:R-:W-:Y:S01]  /*1d30*/  IMAD.HI.U32 R33, R8, R39, RZ ;  /* 0x0000002708217227 */ /* 0x000fe200078e00ff */
[----:B------:R-:W-:-:S03]  /*1d40*/  ISETP.GE.AND P3, PT, R36, RZ, PT ;  /* 0x000000ff2400720c */ /* 0x000fc60003f66270 */
[----:B------:R-:W-:Y:S02]  /*1d50*/  IMAD.MOV R33, RZ, RZ, -R33 ;  /* 0x000000ffff217224 */ /* 0x000fe400078e0a21 */
[--C-:B------:R-:W-:Y:S02]  /*1d60*/  @!P0 IMAD.IADD R34, R34, 0x1, -R0.reuse ;  /* 0x0000000122228824 */ /* 0x100fe400078e0a00 */
[----:B------:R-:W-:Y:S01]  /*1d70*/  IMAD R36, R0, R33, R39 ;  /* 0x0000002100247224 */ /* 0x000fe200078e0227 */
[----:B------:R-:W-:Y:S01]  /*1d80*/  LOP3.LUT R39, R9, 0x70, RZ, 0xfc, !PT ;  /* 0x0000007009277812 */ /* 0x000fe200078efcff */
[----:B------:R-:W-:Y:S01]  /*1d90*/  @!P5 IMAD.IADD R32, R32, 0x1, -R0 ;  /* 0x000000012020d824 */ /* 0x000fe200078e0a00 */
[----:B------:R-:W-:Y:S01]  /*1da0*/  ISETP.GT.U32.AND P0, PT, R0, R34, PT ;  /* 0x000000220000720c */ /* 0x000fe20003f04070 */
[----:B------:R-:W-:Y:S01]  /*1db0*/  IMAD.HI.U32 R20, R8, R41, RZ ;  /* 0x0000002908147227 */ /* 0x000fe200078e00ff */
[----:B------:R-:W-:Y:S02]  /*1dc0*/  @!P6 IADD3 R35, R35, -R0, RZ ;  /* 0x800000002323e210 */ /* 0x000fe40007ffe0ff */
[C---:B------:R-:W-:Y:S01]  /*1dd0*/  ISETP.GT.U32.AND P6, PT, R0.reuse, R37, PT ;  /* 0x000000250000720c */ /* 0x040fe20003fc4070 */
[----:B------:R-:W-:Y:S01]  /*1de0*/  @!P4 IMAD.MOV R32, RZ, RZ, -R32 ;  /* 0x000000ffff20c224 */ /* 0x000fe200078e0a20 */
[----:B------:R-:W-:Y:S01]  /*1df0*/  ISETP.GT.U32.AND P4, PT, R0, R36, PT ;  /* 0x000000240000720c */ /* 0x000fe20003f84070 */
[----:B------:R-:W-:Y:S01]  /*1e00*/  IMAD.MOV.U32 R33, RZ, RZ, R35 ;  /* 0x000000ffff217224 */ /* 0x000fe200078e0023 */
[----:B------:R-:W-:Y:S01]  /*1e10*/  ISETP.GE.AND P5, PT, R38, RZ, PT ;  /* 0x000000ff2600720c */ /* 0x000fe20003fa6270 */
[----:B------:R-:W-:Y:S01]  /*1e20*/  IMAD.MOV R20, RZ, RZ, -R20 ;  /* 0x000000ffff147224 */ /* 0x000fe200078e0a14 */
[----:B------:R-:W-:-:S02]  /*1e30*/  IABS R38, R39 ;  /* 0x0000002700267213 */ /* 0x000fc40000000000 */
[----:B------:R-:W-:Y:S01]  /*1e40*/  @!P1 IADD3 R33, -R33, RZ, RZ ;  /* 0x000000ff21219210 */ /* 0x000fe20007ffe1ff */
[----:B------:R-:W-:Y:S01]  /*1e50*/  @!P0 IMAD.IADD R34, R34, 0x1, -R0 ;  /* 0x0000000122228824 */ /* 0x000fe200078e0a00 */
[----:B------:R-:W-:Y:S01]  /*1e60*/  ISETP.GE.AND P0, PT, R39, RZ, PT ;  /* 0x000000ff2700720c */ /* 0x000fe20003f06270 */
[----:B------:R-:W-:Y:S01]  /*1e70*/  IMAD.MOV.U32 R35, RZ, RZ, R38 ;  /* 0x000000ffff237224 */ /* 0x000fe200078e0026 */
[----:B------:R-:W-:Y:S01]  /*1e80*/  ISETP.GE.AND P1, PT, R40, RZ, PT ;  /* 0x000000ff2800720c */ /* 0x000fe20003f26270 */
[----:B------:R-:W-:Y:S02]  /*1e90*/  @!P6 IMAD.IADD R37, R37, 0x1, -R0 ;  /* 0x000000012525e824 */ /* 0x000fe400078e0a00 */
[----:B------:R-:W-:Y:S01]  /*1ea0*/  @!P4 IADD3 R36, R36, -R0, RZ ;  /* 0x800000002424c210 */ /* 0x000fe20007ffe0ff */
[----:B------:R-:W-:Y:S01]  /*1eb0*/  IMAD R39, R0, R20, R41 ;  /* 0x0000001400277224 */ /* 0x000fe200078e0229 */
[----:B------:R-:W-:Y:S01]  /*1ec0*/  IABS R41, R46 ;  /* 0x0000002e00297213 */ /* 0x000fe20000000000 */
[----:B------:R-:W-:Y:S01]  /*1ed0*/  IMAD.HI.U32 R20, R8, R35, RZ ;  /* 0x0000002308147227 */ /* 0x000fe200078e00ff */
[----:B------:R-:W-:-:S02]  /*1ee0*/  ISETP.GT.U32.AND P6, PT, R0, R37, PT ;  /* 0x000000250000720c */ /* 0x000fc40003fc4070 */
[C---:B------:R-:W-:Y:S01]  /*1ef0*/  ISETP.GT.U32.AND P4, PT, R0.reuse, R36, PT ;  /* 0x000000240000720c */ /* 0x040fe20003f84070 */
[----:B------:R-:W-:Y:S02]  /*1f00*/  IMAD.MOV R20, RZ, RZ, -R20 ;  /* 0x000000ffff147224 */ /* 0x000fe400078e0a14 */
[----:B------:R-:W-:Y:S02]  /*1f10*/  @!P2 IMAD.MOV R34, RZ, RZ, -R34 ;  /* 0x000000ffff22a224 */ /* 0x000fe400078e0a22 */
[----:B------:R-:W-:Y:S02]  /*1f20*/  IMAD R38, R0, R20, R35 ;  /* 0x0000001400267224 */ /* 0x000fe400078e0223 */
[----:B------:R-:W-:-:S04]  /*1f30*/  IMAD.HI.U32 R20, R8, R41, RZ ;  /* 0x0000002908147227 */ /* 0x000fc800078e00ff */
[----:B------:R-:W-:Y:S01]  /*1f40*/  @!P6 IMAD.IADD R37, R37, 0x1, -R0 ;  /* 0x000000012525e824 */ /* 0x000fe200078e0a00 */
[----:B------:R-:W-:Y:S01]  /*1f50*/  ISETP.GT.U32.AND P6, PT, R0, R39, PT ;  /* 0x000000270000720c */ /* 0x000fe20003fc4070 */
[----:B------:R-:W-:-:S04]  /*1f60*/  IMAD.HI.U32 R35, R8, R43, RZ ;  /* 0x0000002b08237227 */ /* 0x000fc800078e00ff */
[----:B------:R-:W-:Y:S01]  /*1f70*/  IMAD.MOV R20, RZ, RZ, -R20 ;  /* 0x000000ffff147224 */ /* 0x000fe200078e0a14 */
[----:B------:R-:W-:Y:S01]  /*1f80*/  IADD3 R35, -R35, RZ, RZ ;  /* 0x000000ff23237210 */ /* 0x000fe20007ffe1ff */
[--C-:B------:R-:W-:Y:S01]  /*1f90*/  @!P4 IMAD.IADD R36, R36, 0x1, -R0.reuse ;  /* 0x000000012424c824 */ /* 0x100fe200078e0a00 */
[C---:B------:R-:W-:Y:S01]  /*1fa0*/  ISETP.GT.U32.AND P4, PT, R0.reuse, R38, PT ;  /* 0x000000260000720c */ /* 0x040fe20003f84070 */
[C---:B------:R-:W-:Y:S02]  /*1fb0*/  IMAD R41, R0.reuse, R20, R41 ;  /* 0x0000001400297224 */ /* 0x040fe400078e0229 */
[C---:B------:R-:W-:Y:S02]  /*1fc0*/  IMAD R40, R0.reuse, R35, R43 ;  /* 0x0000002300287224 */ /* 0x040fe400078e022b */
[----:B------:R-:W-:Y:S01]  /*1fd0*/  @!P6 IMAD.IADD R39, R39, 0x1, -R0 ;  /* 0x000000012727e824 */ /* 0x000fe200078e0a00 */
[----:B------:R-:W-:Y:S01]  /*1fe0*/  ISETP.GT.U32.AND P6, PT, R0, R41, PT ;  /* 0x000000290000720c */ /* 0x000fe20003fc4070 */
[----:B------:R-:W-:-:S04]  /*1ff0*/  IMAD.HI.U32 R35, R8, R47, RZ ;  /* 0x0000002f08237227 */ /* 0x000fc800078e00ff */
[----:B------:R-:W-:Y:S01]  /*2000*/  IMAD.HI.U32 R20, R8, R45, RZ ;  /* 0x0000002d08147227 */ /* 0x000fe200078e00ff */
[----:B------:R-:W-:-:S03]  /*2010*/  IADD3 R35, -R35, RZ, RZ ;  /* 0x000000ff23237210 */ /* 0x000fc60007ffe1ff */
[--C-:B------:R-:W-:Y:S01]  /*2020*/  @!P4 IMAD.IADD R38, R38, 0x1, -R0.reuse ;  /* 0x000000012626c824 */ /* 0x100fe200078e0a00 */
[C---:B------:R-:W-:Y:S01]  /*2030*/  ISETP.GT.U32.AND P4, PT, R0.reuse, R40, PT ;  /* 0x000000280000720c */ /* 0x040fe20003f84070 */
[C---:B------:R-:W-:Y:S01]  /*2040*/  IMAD R42, R0.reuse, R35, R47 ;  /* 0x00000023002a7224 */ /* 0x040fe200078e022f */
[----:B------:R-:W-:Y:S01]  /*2050*/  MOV R35, R37 ;  /* 0x0000002500237202 */ /* 0x000fe20000000f00 */
[----:B------:R-:W-:Y:S01]  /*2060*/  @!P6 IMAD.IADD R41, R41, 0x1, -R0 ;  /* 0x000000012929e824 */ /* 0x000fe200078e0a00 */
[C---:B------:R-:W-:Y:S01]  /*2070*/  ISETP.GT.U32.AND P2, PT, R0.reuse, R38, PT ;  /* 0x000000260000720c */ /* 0x040fe20003f44070 */
[----:B------:R-:W-:Y:S01]  /*2080*/  IMAD.MOV R20, RZ, RZ, -R20 ;  /* 0x000000ffff147224 */ /* 0x000fe200078e0a14 */
[C---:B------:R-:W-:Y:S01]  /*2090*/  ISETP.GT.U32.AND P6, PT, R0.reuse, R39, PT ;  /* 0x000000270000720c */ /* 0x040fe20003fc4070 */
[----:B------:R-:W-:Y:S01]  /*20a0*/  @!P3 IMAD.MOV R35, RZ, RZ, -R35 ;  /* 0x000000ffff23b224 */ /* 0x000fe200078e0a23 */
[C---:B------:R-:W-:Y:S01]  /*20b0*/  ISETP.GT.U32.AND P3, PT, R0.reuse, R41, PT ;  /* 0x000000290000720c */ /* 0x040fe20003f64070 */
[----:B------:R-:W-:Y:S01]  /*20c0*/  IMAD R43, R0, R20, R45 ;  /* 0x00000014002b7224 */ /* 0x000fe200078e022d */
[----:B------:R-:W-:Y:S01]  /*20d0*/  MOV R37, R44 ;  /* 0x0000002c00257202 */ /* 0x000fe20000000f00 */
[----:B------:R-:W-:-:S04]  /*20e0*/  IMAD.HI.U32 R20, R8, R49, RZ ;  /* 0x0000003108147227 */ /* 0x000fc800078e00ff */
[----:B------:R-:W-:Y:S02]  /*20f0*/  @!P4 IMAD.IADD R40, R40, 0x1, -R0 ;  /* 0x000000012828c824 */ /* 0x000fe400078e0a00 */
[----:B------:R-:W-:Y:S02]  /*2100*/  IMAD.MOV R20, RZ, RZ, -R20 ;  /* 0x000000ffff147224 */ /* 0x000fe400078e0a14 */
[----:B------:R-:W-:Y:S01]  /*2110*/  @!P5 IMAD.MOV R36, RZ, RZ, -R36 ;  /* 0x000000ffff24d224 */ /* 0x000fe200078e0a24 */
[C---:B------:R-:W-:Y:S01]  /*2120*/  ISETP.GT.U32.AND P4, PT, R0.reuse, R40, PT ;  /* 0x000000280000720c */ /* 0x040fe20003f84070 */
[C---:B------:R-:W-:Y:S01]  /*2130*/  IMAD R45, R0.reuse, R20, R49 ;  /* 0x00000014002d7224 */ /* 0x040fe200078e0231 */
[----:B------:R-:W-:Y:S01]  /*2140*/  ISETP.GT.U32.AND P5, PT, R0, R43, PT ;  /* 0x0000002b0000720c */ /* 0x000fe20003fa4070 */
[----:B------:R-:W-:Y:S01]  /*2150*/  @!P2 IMAD.IADD R38, R38, 0x1, -R0 ;  /* 0x000000012626a824 */ /* 0x000fe200078e0a00 */
[----:B------:R-:W-:Y:S01]  /*2160*/  @!P3 IADD3 R41, R41, -R0, RZ ;  /* 0x800000002929b210 */ /* 0x000fe20007ffe0ff */
[----:B------:R-:W-:Y:S01]  /*2170*/  IMAD.HI.U32 R20, R8, R37, RZ ;  /* 0x0000002508147227 */ /* 0x000fe200078e00ff */
[----:B------:R-:W-:-:S02]  /*2180*/  ISETP.GT.U32.AND P3, PT, R0, R45, PT ;  /* 0x0000002d0000720c */ /* 0x000fc40003f64070 */
[----:B------:R-:W-:Y:S01]  /*2190*/  ISETP.GE.AND P2, PT, R46, RZ, PT ;  /* 0x000000ff2e00720c */ /* 0x000fe20003f46270 */
[----:B------:R-:W-:Y:S01]  /*21a0*/  @!P6 IMAD.IADD R39, R39, 0x1, -R0 ;  /* 0x000000012727e824 */ /* 0x000fe200078e0a00 */
[----:B------:R-:W-:Y:S01]  /*21b0*/  LOP3.LUT R46, R9, 0x8c, RZ, 0xfc, !PT ;  /* 0x0000008c092e7812 */ /* 0x000fe200078efcff */
[----:B------:R-:W-:Y:S01]  /*21c0*/  IMAD.MOV R20, RZ, RZ, -R20 ;  /* 0x000000ffff147224 */ /* 0x000fe200078e0a14 */
[----:B------:R-:W-:Y:S01]  /*21d0*/  ISETP.GT.U32.AND P6, PT, R0, R42, PT ;  /* 0x0000002a0000720c */ /* 0x000fe20003fc4070 */
[--C-:B------:R-:W-:Y:S01]  /*21e0*/  @!P4 IMAD.IADD R40, R40, 0x1, -R0.reuse ;  /* 0x000000012828c824 */ /* 0x100fe200078e0a00 */
[----:B------:R-:W-:Y:S01]  /*21f0*/  ISETP.GE.AND P4, PT, R48, RZ, PT ;  /* 0x000000ff3000720c */ /* 0x000fe20003f86270 */
[--C-:B------:R-:W-:Y:S01]  /*2200*/  @!P5 IMAD.IADD R43, R43, 0x1, -R0.reuse ;  /* 0x000000012b2bd824 */ /* 0x100fe200078e0a00 */
[----:B------:R-:W-:Y:S01]  /*2210*/  IABS R47, R46 ;  /* 0x0000002e002f7213 */ /* 0x000fe20000000000 */
[----:B------:R-:W-:Y:S01]  /*2220*/  @!P1 IMAD.MOV R39, RZ, RZ, -R39 ;  /* 0x000000ffff279224 */ /* 0x000fe200078e0a27 */
[----:B------:R-:W-:Y:S01]  /*2230*/  @!P0 IADD3 R38, -R38, RZ, RZ ;  /* 0x000000ff26268210 */ /* 0x000fe20007ffe1ff */
[----:B------:R-:W-:Y:S01]  /*2240*/  @!P3 IMAD.IADD R45, R45, 0x1, -R0 ;  /* 0x000000012d2db824 */ /* 0x000fe200078e0a00 */
[C---:B------:R-:W-:Y:S01]  /*2250*/  ISETP.GT.U32.AND P1, PT, R0.reuse, R43, PT ;  /* 0x0000002b0000720c */ /* 0x040fe20003f24070 */
[----:B------:R-:W-:Y:S01]  /*2260*/  IMAD R44, R0, R20, R37 ;  /* 0x00000014002c7224 */ /* 0x000fe200078e0225 */
[----:B------:R-:W-:Y:S01]  /*2270*/  ISETP.GE.AND P5, PT, R50, RZ, PT ;  /* 0x000000ff3200720c */ /* 0x000fe20003fa6270 */
[----:B------:R-:W-:Y:S01]  /*2280*/  IMAD.HI.U32 R20, R8, R47, RZ ;  /* 0x0000002f08147227 */ /* 0x000fe200078e00ff */
[----:B------:R-:W-:-:S02]  /*2290*/  ISETP.GT.U32.AND P0, PT, R0, R45, PT ;  /* 0x0000002d0000720c */ /* 0x000fc40003f04070 */
[----:B------:R-:W-:Y:S01]  /*22a0*/  @!P6 IADD3 R42, R42, -R0, RZ ;  /* 0x800000002a2ae210 */ /* 0x000fe20007ffe0ff */
[----:B------:R-:W-:Y:S01]  /*22b0*/  @!P4 IMAD.MOV R40, RZ, RZ, -R40 ;  /* 0x000000ffff28c224 */ /* 0x000fe200078e0a28 */
[C---:B------:R-:W-:Y:S01]  /*22c0*/  ISETP.GT.U32.AND P4, PT, R0.reuse, R44, PT ;  /* 0x0000002c0000720c */ /* 0x040fe20003f84070 */
[----:B------:R-:W-:Y:S01]  /*22d0*/  IMAD.MOV R20, RZ, RZ, -R20 ;  /* 0x000000ffff147224 */ /* 0x000fe200078e0a14 */
[----:B------:R-:W-:Y:S01]  /*22e0*/  LOP3.LUT R48, R9, 0x90, RZ, 0xfc, !PT ;  /* 0x0000009009307812 */ /* 0x000fe200078efcff */
[----:B------:R-:W-:Y:S01]  /*22f0*/  IMAD.MOV.U32 R37, RZ, RZ, R41 ;  /* 0x000000ffff257224 */ /* 0x000fe200078e0029 */
[C---:B------:R-:W-:Y:S01]  /*2300*/  ISETP.GT.U32.AND P3, PT, R0.reuse, R42, PT ;  /* 0x0000002a0000720c */ /* 0x040fe20003f64070 */
[C---:B------:R-:W-:Y:S01]  /*2310*/  IMAD R47, R0.reuse, R20, R47 ;  /* 0x00000014002f7224 */ /* 0x040fe200078e022f */
[----:B------:R-:W-:Y:S01]  /*2320*/  IABS R49, R48 ;  /* 0x0000003000317213 */ /* 0x000fe20000000000 */
[----:B------:R-:W-:Y:S01]  /*2330*/  @!P2 IMAD.MOV R37, RZ, RZ, -R37 ;  /* 0x000000ffff25a224 */ /* 0x000fe200078e0a25 */
[----:B------:R-:W-:Y:S01]  /*2340*/  @!P1 IADD3 R43, R43, -R0, RZ ;  /* 0x800000002b2b9210 */ /* 0x000fe20007ffe0ff */
[----:B------:R-:W-:Y:S01]  /*2350*/  @!P0 IMAD.IADD R45, R45, 0x1, -R0 ;  /* 0x000000012d2d8824 */ /* 0x000fe200078e0a00 */
[----:B------:R-:W-:Y:S01]  /*2360*/  ISETP.GT.U32.AND P0, PT, R0, R47, PT ;  /* 0x0000002f0000720c */ /* 0x000fe20003f04070 */
[----:B------:R-:W-:Y:S01]  /*2370*/  IMAD.HI.U32 R20, R8, R49, RZ ;  /* 0x0000003108147227 */ /* 0x000fe200078e00ff */
[----:B------:R-:W-:-:S02]  /*2380*/  LOP3.LUT R50, R9, 0x94, RZ, 0xfc, !PT ;  /* 0x0000009409327812 */ /* 0x000fc400078efcff */
[----:B------:R-:W-:Y:S01]  /*2390*/  ISETP.GE.AND P6, PT, R51, RZ, PT ;  /* 0x000000ff3300720c */ /* 0x000fe20003fc6270 */
[----:B------:R-:W-:Y:S01]  /*23a0*/  IMAD.MOV.U32 R41, RZ, RZ, R43 ;  /* 0x000000ffff297224 */ /* 0x000fe200078e002b */
[----:B------:R-:W-:Y:S01]  /*23b0*/  IADD3 R20, -R20, RZ, RZ ;  /* 0x000000ff14147210 */ /* 0x000fe20007ffe1ff */
[--C-:B------:R-:W-:Y:S01]  /*23c0*/  @!P4 IMAD.IADD R44, R44, 0x1, -R0.reuse ;  /* 0x000000012c2cc824 */ /* 0x100fe200078e0a00 */
[----:B------:R-:W-:Y:S01]  /*23d0*/  IABS R43, R50 ;  /* 0x00000032002b7213 */ /* 0x000fe20000000000 */
[----:B------:R-:W-:Y:S01]  /*23e0*/  @!P5 IMAD.MOV R41, RZ, RZ, -R41 ;  /* 0x000000ffff29d224 */ /* 0x000fe200078e0a29 */
[----:B------:R-:W-:Y:S01]  /*23f0*/  IABS R51, R54 ;  /* 0x0000003600337213 */ /* 0x000fe20000000000 */
[----:B------:R-:W-:Y:S01]  /*2400*/  @!P3 IMAD.IADD R42, R42, 0x1, -R0 ;  /* 0x000000012a2ab824 */ /* 0x000fe200078e0a00 */
[----:B------:R-:W-:Y:S02]  /*2410*/  ISETP.GT.U32.AND P5, PT, R0, R44, PT ;  /* 0x0000002c0000720c */ /* 0x000fe40003fa4070 */
[----:B------:R-:W-:Y:S01]  /*2420*/  ISETP.GE.AND P3, PT, R46, RZ, PT ;  /* 0x000000ff2e00720c */ /* 0x000fe20003f66270 */
[C---:B------:R-:W-:Y:S01]  /*2430*/  IMAD R46, R0.reuse, R20, R49 ;  /* 0x00000014002e7224 */ /* 0x040fe200078e0231 */
[----:B------:R-:W-:Y:S01]  /*2440*/  @!P0 IADD3 R47, R47, -R0, RZ ;  /* 0x800000002f2f8210 */ /* 0x000fe20007ffe0ff */
[----:B------:R-:W-:Y:S01]  /*2450*/  IMAD.MOV.U32 R49, RZ, RZ, R43 ;  /* 0x000000ffff317224 */ /* 0x000fe200078e002b */
[----:B------:R-:W-:Y:S01]  /*2460*/  ISETP.GE.AND P1, PT, R53, RZ, PT ;  /* 0x000000ff3500720c */ /* 0x000fe20003f26270 */
[----:B------:R-:W-:Y:S01]  /*2470*/  @!P6 IMAD.MOV R42, RZ, RZ, -R42 ;  /* 0x000000ffff2ae224 */ /* 0x000fe200078e0a2a */
[----:B------:R-:W-:Y:S01]  /*2480*/  ISETP.GT.U32.AND P0, PT, R0, R47, PT ;  /* 0x0000002f0000720c */ /* 0x000fe20003f04070 */
[----:B------:R-:W-:Y:S01]  /*2490*/  IMAD.HI.U32 R20, R8, R49, RZ ;  /* 0x0000003108147227 */ /* 0x000fe200078e00ff */
[----:B------:R-:W-:-:S02]  /*24a0*/  IABS R53, R56 ;  /* 0x0000003800357213 */ /* 0x000fc40000000000 */
[----:B------:R-:W-:Y:S01]  /*24b0*/  ISETP.GE.AND P4, PT, R48, RZ, PT ;  /* 0x000000ff3000720c */ /* 0x000fe20003f86270 */
[----:B------:R-:W-:Y:S01]  /*24c0*/  @!P5 IMAD.IADD R44, R44, 0x1, -R0 ;  /* 0x000000012c2cd824 */ /* 0x000fe200078e0a00 */
[----:B------:R-:W-:Y:S01]  /*24d0*/  ISETP.GT.U32.AND P5, PT, R0, R46, PT ;  /* 0x0000002e0000720c */ /* 0x000fe20003fa4070 */
[----:B------:R-:W-:Y:S01]  /*24e0*/  IMAD.MOV R20, RZ, RZ, -R20 ;  /* 0x000000ffff147224 */ /* 0x000fe200078e0a14 */
[----:B------:R-:W-:Y:S01]  /*24f0*/  ISETP.GE.AND P2, PT, R52, RZ, PT ;  /* 0x000000ff3400720c */ /* 0x000fe20003f46270 */
[----:B------:R-:W-:-:S04]  /*2500*/  IMAD.HI.U32 R43, R8, R53, RZ ;  /* 0x00000035082b7227 */ /* 0x000fc800078e00ff */
[----:B------:R-:W-:Y:S02]  /*2510*/  IMAD R49, R0, R20, R49 ;  /* 0x0000001400317224 */ /* 0x000fe400078e0231 */
[----:B------:R-:W-:-:S04]  /*2520*/  IMAD.HI.U32 R20, R8, R51, RZ ;  /* 0x0000003308147227 */ /* 0x000fc800078e00ff */
[--C-:B------:R-:W-:Y:S01]  /*2530*/  @!P0 IMAD.IADD R47, R47, 0x1, -R0.reuse ;  /* 0x000000012f2f8824 */ /* 0x100fe200078e0a00 */
[----:B------:R-:W-:Y:S01]  /*2540*/  ISETP.GT.U32.AND P0, PT, R0, R49, PT ;  /* 0x000000310000720c */ /* 0x000fe20003f04070 */
[----:B------:R-:W-:Y:S01]  /*2550*/  @!P5 IMAD.IADD R46, R46, 0x1, -R0 ;  /* 0x000000012e2ed824 */ /* 0x000fe200078e0a00 */
[----:B------:R-:W-:Y:S01]  /*2560*/  IADD3 R20, -R20, RZ, RZ ;  /* 0x000000ff14147210 */ /* 0x000fe20007ffe1ff */
[----:B------:R-:W-:Y:S01]  /*2570*/  IMAD.HI.U32 R48, R8, R55, RZ ;  /* 0x0000003708307227 */ /* 0x000fe200078e00ff */
[----:B------:R-:W-:-:S03]  /*2580*/  ISETP.GE.AND P5, PT, R50, RZ, PT ;  /* 0x000000ff3200720c */ /* 0x000fc60003fa6270 */
[----:B------:R-:W-:Y:S02]  /*2590*/  IMAD.MOV R43, RZ, RZ, -R43 ;  /* 0x000000ffff2b7224 */ /* 0x000fe400078e0a2b */
[C---:B------:R-:W-:Y:S01]  /*25a0*/  IMAD R50, R0.reuse, R20, R51 ;  /* 0x0000001400327224 */ /* 0x040fe200078e0233 */
[----:B------:R-:W-:Y:S01]  /*25b0*/  IABS R20, R60 ;  /* 0x0000003c00147213 */ /* 0x000fe20000000000 */
[----:B------:R-:W-:Y:S02]  /*25c0*/  IMAD.MOV R52, RZ, RZ, -R48 ;  /* 0x000000ffff347224 */ /* 0x000fe400078e0a30 */
[C---:B------:R-:W-:Y:S01]  /*25d0*/  IMAD R48, R0.reuse, R43, R53 ;  /* 0x0000002b00307224 */ /* 0x040fe200078e0235 */
[C---:B------:R-:W-:Y:S01]  /*25e0*/  ISETP.GT.U32.AND P6, PT, R0.reuse, R50, PT ;  /* 0x000000320000720c */ /* 0x040fe20003fc4070 */
[----:B------:R-:W-:Y:S01]  /*25f0*/  @!P0 IMAD.IADD R49, R49, 0x1, -R0 ;  /* 0x0000000131318824 */ /* 0x000fe200078e0a00 */
[C---:B------:R-:W-:Y:S01]  /*2600*/  ISETP.GT.U32.AND P0, PT, R0.reuse, R46, PT ;  /* 0x0000002e0000720c */ /* 0x040fe20003f04070 */
[----:B------:R-:W-:Y:S01]  /*2610*/  @!P1 IMAD.MOV R44, RZ, RZ, -R44 ;  /* 0x000000ffff2c9224 */ /* 0x000fe200078e0a2c */
[C---:B------:R-:W-:Y:S01]  /*2620*/  ISETP.GT.U32.AND P1, PT, R0.reuse, R48, PT ;  /* 0x000000300000720c */ /* 0x040fe20003f24070 */
[----:B------:R-:W-:Y:S01]  /*2630*/  IMAD R51, R0, R52, R55 ;  /* 0x0000003400337224 */ /* 0x000fe200078e0237 */
[----:B------:R-:W-:Y:S01]  /*2640*/  MOV R53, R20 ;  /* 0x0000001400357202 */ /* 0x000fe20000000f00 */
[----:B------:R-:W-:Y:S01]  /*2650*/  IMAD.MOV.U32 R43, RZ, RZ, R45 ;  /* 0x000000ffff2b7224 */ /* 0x000fe200078e002d */
[----:B------:R-:W-:Y:S01]  /*2660*/  LOP3.LUT R52, R9, 0xa8, RZ, 0xfc, !PT ;  /* 0x000000a809347812 */ /* 0x000fe200078efcff */
[----:B------:R-:W-:-:S02]  /*2670*/  IMAD.MOV.U32 R45, RZ, RZ, R47 ;  /* 0x000000ffff2d7224 */ /* 0x000fc400078e002f */
[----:B------:R-:W-:Y:S01]  /*2680*/  IMAD.HI.U32 R20, R8, R53, RZ ;  /* 0x0000003508147227 */ /* 0x000fe200078e00ff */
[----:B------:R-:W-:Y:S02]  /*2690*/  IABS R57, R52 ;  /* 0x0000003400397213 */ /* 0x000fe40000000000 */
[----:B------:R-:W-:Y:S01]  /*26a0*/  @!P2 IADD3 R43, -R43, RZ, RZ ;  /* 0x000000ff2b2ba210 */ /* 0x000fe20007ffe1ff */
[--C-:B------:R-:W-:Y:S01]  /*26b0*/  @!P6 IMAD.IADD R50, R50, 0x1, -R0.reuse ;  /* 0x000000013232e824 */ /* 0x100fe200078e0a00 */
[----:B------:R-:W-:Y:S01]  /*26c0*/  IADD3 R20, -R20, RZ, RZ ;  /* 0x000000ff14147210 */ /* 0x000fe20007ffe1ff */
[----:B------:R-:W-:Y:S01]  /*26d0*/  @!P0 IMAD.IADD R46, R46, 0x1, -R0 ;  /* 0x000000012e2e8824 */ /* 0x000fe200078e0a00 */
[----:B------:R-:W-:Y:S01]  /*26e0*/  @!P1 IADD3 R48, R48, -R0, RZ ;  /* 0x8000000030309210 */ /* 0x000fe20007ffe0ff */
[----:B------:R-:W-:Y:S01]  /*26f0*/  @!P3 IMAD.MOV R45, RZ, RZ, -R45 ;  /* 0x000000ffff2db224 */ /* 0x000fe200078e0a2d */
[C---:B------:R-:W-:Y:S01]  /*2700*/  ISETP.GT.U32.AND P1, PT, R0.reuse, R50, PT ;  /* 0x000000320000720c */ /* 0x040fe20003f24070 */
[----:B------:R-:W-:Y:S01]  /*2710*/  @!P4 IMAD.MOV R46, RZ, RZ, -R46 ;  /* 0x000000ffff2ec224 */ /* 0x000fe200078e0a2e */
[C---:B------:R-:W-:Y:S01]  /*2720*/  ISETP.GT.U32.AND P4, PT, R0.reuse, R48, PT ;  /* 0x000000300000720c */ /* 0x040fe20003f84070 */
[C---:B------:R-:W-:Y:S01]  /*2730*/  IMAD R53, R0.reuse, R20, R53 ;  /* 0x0000001400357224 */ /* 0x040fe200078e0235 */
[----:B------:R-:W-:Y:S01]  /*2740*/  ISETP.GT.U32.AND P0, PT, R0, R51, PT ;  /* 0x000000330000720c */ /* 0x000fe20003f04070 */
[----:B------:R-:W-:Y:S01]  /*2750*/  IMAD.HI.U32 R20, R8, R57, RZ ;  /* 0x0000003908147227 */ /* 0x000fe200078e00ff */
[----:B------:R-:W-:-:S02]  /*2760*/  ISETP.GT.U32.AND P2, PT, R0, R49, PT ;  /* 0x000000310000720c */ /* 0x000fc40003f44070 */
[----:B------:R-:W-:Y:S01]  /*2770*/  ISETP.GE.AND P3, PT, R54, RZ, PT ;  /* 0x000000ff3600720c */ /* 0x000fe20003f66270 */
[----:B------:R-:W-:Y:S01]  /*2780*/  IMAD.MOV R20, RZ, RZ, -R20 ;  /* 0x000000ffff147224 */ /* 0x000fe200078e0a14 */
[----:B------:R-:W-:Y:S02]  /*2790*/  LOP3.LUT R54, R9, 0xac, RZ, 0xfc, !PT ;  /* 0x000000ac09367812 */ /* 0x000fe400078efcff */
[----:B------:R-:W-:Y:S01]  /*27a0*/  ISETP.GE.AND P6, PT, R58, RZ, PT ;  /* 0x000000ff3a00720c */ /* 0x000fe20003fc6270 */
[----:B------:R-:W-:Y:S01]  /*27b0*/  IMAD R57, R0, R20, R57 ;  /* 0x0000001400397224 */ /* 0x000fe200078e0239 */
[----:B------:R-:W-:Y:S01]  /*27c0*/  @!P1 IADD3 R50, R50, -R0, RZ ;  /* 0x8000000032329210 */ /* 0x000fe20007ffe0ff */
[--C-:B------:R-:W-:Y:S01]  /*27d0*/  @!P4 IMAD.IADD R48, R48, 0x1, -R0.reuse ;  /* 0x000000013030c824 */ /* 0x100fe200078e0a00 */
[C---:B------:R-:W-:Y:S01]  /*27e0*/  ISETP.GT.U32.AND P1, PT, R0.reuse, R53, PT ;  /* 0x000000350000720c */ /* 0x040fe20003f24070 */
[--C-:B------:R-:W-:Y:S01]  /*27f0*/  @!P0 IMAD.IADD R51, R51, 0x1, -R0.reuse ;  /* 0x0000000133338824 */ /* 0x100fe200078e0a00 */
[----:B------:R-:W-:Y:S01]  /*2800*/  ISETP.GT.U32.AND P4, PT, R0, R57, PT ;  /* 0x000000390000720c */ /* 0x000fe20003f84070 */
[----:B------:R-:W-:Y:S01]  /*2810*/  @!P2 IMAD.IADD R49, R49, 0x1, -R0 ;  /* 0x000000013131a824 */ /* 0x000fe200078e0a00 */
[----:B------:R-:W-:Y:S01]  /*2820*/  ISETP.GE.AND P2, PT, R56, RZ, PT ;  /* 0x000000ff3800720c */ /* 0x000fe20003f46270 */
[----:B------:R-:W-:Y:S01]  /*2830*/  @!P3 IMAD.MOV R50, RZ, RZ, -R50 ;  /* 0x000000ffff32b224 */ /* 0x000fe200078e0a32 */
[----:B------:R-:W-:-:S02]  /*2840*/  IABS R59, R54 ;  /* 0x00000036003b7213 */ /* 0x000fc40000000000 */
[----:B------:R-:W-:Y:S02]  /*2850*/  ISETP.GT.U32.AND P0, PT, R0, R51, PT ;  /* 0x000000330000720c */ /* 0x000fe40003f04070 */
[C---:B------:R-:W-:Y:S01]  /*2860*/  LOP3.LUT R56, R9.reuse, 0xb0, RZ, 0xfc, !PT ;  /* 0x000000b009387812 */ /* 0x040fe200078efcff */
[----:B------:R-:W-:Y:S01]  /*2870*/  IMAD.HI.U32 R20, R8, R59, RZ ;  /* 0x0000003b08147227 */ /* 0x000fe200078e00ff */
[----:B------:R-:W-:Y:S02]  /*2880*/  LOP3.LUT R58, R9, 0xb4, RZ, 0xfc, !PT ;  /* 0x000000b4093a7812 */ /* 0x000fe400078efcff */
[----:B------:R-:W-:Y:S01]  /*2890*/  IABS R55, R56 ;  /* 0x0000003800377213 */ /* 0x000fe20000000000 */
[----:B------:R-:W-:Y:S01]  /*28a0*/  @!P4 IMAD.IADD R57, R57, 0x1, -R0 ;  /* 0x000000013939c824 */ /* 0x000fe200078e0a00 */
[----:B------:R-:W-:Y:S01]  /*28b0*/  @!P1 IADD3 R53, R53, -R0, RZ ;  /* 0x8000000035359210 */ /* 0x000fe20007ffe0ff */
[----:B------:R-:W-:Y:S01]  /*28c0*/  IMAD.MOV R47, RZ, RZ, -R20 ;  /* 0x000000ffff2f7224 */ /* 0x000fe200078e0a14 */
[----:B------:R-:W-:Y:S01]  /*28d0*/  ISETP.GE.AND P1, PT, R52, RZ, PT ;  /* 0x000000ff3400720c */ /* 0x000fe20003f26270 */
[----:B------:R-:W-:Y:S01]  /*28e0*/  IMAD.HI.U32 R20, R8, R55, RZ ;  /* 0x0000003708147227 */ /* 0x000fe200078e00ff */
[----:B------:R-:W-:-:S02]  /*28f0*/  ISETP.GT.U32.AND P4, PT, R0, R53, PT ;  /* 0x000000350000720c */ /* 0x000fc40003f84070 */
[----:B------:R-:W-:Y:S01]  /*2900*/  IABS R63, R58 ;  /* 0x0000003a003f7213 */ /* 0x000fe20000000000 */
[----:B------:R-:W-:Y:S01]  /*2910*/  @!P0 IMAD.IADD R51, R51, 0x1, -R0 ;  /* 0x0000000133338824 */ /* 0x000fe200078e0a00 */
[----:B------:R-:W-:Y:S01]  /*2920*/  ISETP.GE.AND P0, PT, R60, RZ, PT ;  /* 0x000000ff3c00720c */ /* 0x000fe20003f06270 */
[----:B------:R-:W-:Y:S01]  /*2930*/  IMAD.MOV R20, RZ, RZ, -R20 ;  /* 0x000000ffff147224 */ /* 0x000fe200078e0a14 */
[----:B------:R-:W-:Y:S01]  /*2940*/  LOP3.LUT R60, R9, 0xc4, RZ, 0xfc, !PT ;  /* 0x000000c4093c7812 */ /* 0x000fe200078efcff */
[C---:B------:R-:W-:Y:S02]  /*2950*/  IMAD R59, R0.reuse, R47, R59 ;  /* 0x0000002f003b7224 */ /* 0x040fe400078e023b */
[----:B------:R-:W-:Y:S01]  /*2960*/  IMAD.MOV.U32 R47, RZ, RZ, R49 ;  /* 0x000000ffff2f7224 */ /* 0x000fe200078e0031 */
[----:B------:R-:W-:Y:S01]  /*2970*/  IABS R65, R60 ;  /* 0x0000003c00417213 */ /* 0x000fe20000000000 */
[----:B------:R-:W-:Y:S01]  /*2980*/  IMAD.MOV.U32 R49, RZ, RZ, R51 ;  /* 0x000000ffff317224 */ /* 0x000fe200078e0033 */
[C---:B------:R-:W-:Y:S01]  /*2990*/  ISETP.GT.U32.AND P3, PT, R0.reuse, R59, PT ;  /* 0x0000003b0000720c */ /* 0x040fe20003f64070 */
[C---:B------:R-:W-:Y:S01]  /*29a0*/  IMAD R51, R0.reuse, R20, R55 ;  /* 0x0000001400337224 */ /* 0x040fe200078e0237 */
[----:B------:R-:W-:Y:S01]  /*29b0*/  @!P5 IADD3 R47, -R47, RZ, RZ ;  /* 0x000000ff2f2fd210 */ /* 0x000fe20007ffe1ff */
[----:B------:R-:W-:Y:S01]  /*29c0*/  @!P4 IMAD.IADD R53, R53, 0x1, -R0 ;  /* 0x000000013535c824 */ /* 0x000fe200078e0a00 */
[C---:B------:R-:W-:Y:S01]  /*29d0*/  ISETP.GT.U32.AND P5, PT, R0.reuse, R57, PT ;  /* 0x000000390000720c */ /* 0x040fe20003fa4070 */
[----:B------:R-:W-:Y:S01]  /*29e0*/  @!P2 IMAD.MOV R48, RZ, RZ, -R48 ;  /* 0x000000ffff30a224 */ /* 0x000fe200078e0a30 */
[----:B------:R-:W-:Y:S01]  /*29f0*/  ISETP.GT.U32.AND P4, PT, R0, R51, PT ;  /* 0x000000330000720c */ /* 0x000fe20003f84070 */
[----:B------:R-:W-:Y:S01]  /*2a00*/  IMAD.MOV.U32 R55, RZ, RZ, R53 ;  /* 0x000000ffff377224 */ /* 0x000fe200078e0035 */
[----:B------:R-:W-:Y:S01]  /*2a10*/  ISETP.GE.AND P2, PT, R54, RZ, PT ;  /* 0x000000ff3600720c */ /* 0x000fe20003f46270 */
[----:B------:R-:W-:Y:S01]  /*2a20*/  @!P6 IMAD.MOV R49, RZ, RZ, -R49 ;  /* 0x000000ffff31e224 */ /* 0x000fe200078e0a31 */
[----:B------:R-:W-:Y:S01]  /*2a30*/  LOP3.LUT R54, R9, 0xb8, RZ, 0xfc, !PT ;  /* 0x000000b809367812 */ /* 0x000fe200078efcff */
[----:B------:R-:W-:Y:S01]  /*2a40*/  @!P0 IMAD.MOV R55, RZ, RZ, -R55 ;  /* 0x000000ffff378224 */ /* 0x000fe200078e0a37 */
[----:B------:R-:W-:Y:S01]  /*2a50*/  ISETP.GE.AND P6, PT, R56, RZ, PT ;  /* 0x000000ff3800720c */ /* 0x000fe20003fc6270 */
[----:B------:R-:W-:Y:S01]  /*2a60*/  IMAD.HI.U32 R52, R8, R63, RZ ;  /* 0x0000003f08347227 */ /* 0x000fe200078e00ff */
[----:B------:R-:W-:-:S02]  /*2a70*/  IABS R61, R54 ;  /* 0x00000036003d7213 */ /* 0x000fc40000000000 */
[----:B------:R-:W-:Y:S01]  /*2a80*/  @!P3 IADD3 R59, R59, -R0, RZ ;  /* 0x800000003b3bb210 */ /* 0x000fe20007ffe0ff */
[--C-:B------:R-:W-:Y:S01]  /*2a90*/  @!P5 IMAD.IADD R57, R57, 0x1, -R0.reuse ;  /* 0x000000013939d824 */ /* 0x100fe200078e0a00 */
[----:B------:R-:W-:Y:S01]  /*2aa0*/  LOP3.LUT R56, R9, 0xbc, RZ, 0xfc, !PT ;  /* 0x000000bc09387812 */ /* 0x000fe200078efcff */
[----:B------:R-:W-:Y:S01]  /*2ab0*/  IMAD.HI.U32 R20, R8, R61, RZ ;  /* 0x0000003d08147227 */ /* 0x000fe200078e00ff */
[----:B------:R-:W-:Y:S02]  /*2ac0*/  IADD3 R52, -R52, RZ, RZ ;  /* 0x000000ff34347210 */ /* 0x000fe40007ffe1ff */
[----:B------:R-:W-:Y:S01]  /*2ad0*/  IABS R67, R56 ;  /* 0x0000003800437213 */ /* 0x000fe20000000000 */
[----:B------:R-:W-:Y:S01]  /*2ae0*/  @!P4 IMAD.IADD R51, R51, 0x1, -R0 ;  /* 0x000000013333c824 */ /* 0x000fe200078e0a00 */
[----:B------:R-:W-:Y:S01]  /*2af0*/  ISETP.GT.U32.AND P4, PT, R0, R59, PT ;  /* 0x0000003b0000720c */ /* 0x000fe20003f84070 */
[----:B------:R-:W-:Y:S01]  /*2b00*/  @!P1 IMAD.MOV R57, RZ, RZ, -R57 ;  /* 0x000000ffff399224 */ /* 0x000fe200078e0a39 */
[----:B------:R-:W-:Y:S01]  /*2b10*/  IADD3 R20, -R20, RZ, RZ ;  /* 0x000000ff14147210 */ /* 0x000fe20007ffe1ff */
[C---:B------:R-:W-:Y:S01]  /*2b20*/  IMAD R63, R0.reuse, R52, R63 ;  /* 0x00000034003f7224 */ /* 0x040fe200078e023f */
[----:B------:R-:W-:-:S02]  /*2b30*/  ISETP.GT.U32.AND P0, PT, R0, R51, PT ;  /* 0x000000330000720c */ /* 0x000fc40003f04070 */
[----:B------:R-:W-:Y:S01]  /*2b40*/  ISETP.GE.AND P5, PT, R58, RZ, PT ;  /* 0x000000ff3a00720c */ /* 0x000fe20003fa6270 */
[C---:B------:R-:W-:Y:S01]  /*2b50*/  IMAD R53, R0.reuse, R20, R61 ;  /* 0x0000001400357224 */ /* 0x040fe200078e023d */
[----:B------:R-:W-:Y:S01]  /*2b60*/  ISETP.GT.U32.AND P3, PT, R0, R63, PT ;  /* 0x0000003f0000720c */ /* 0x000fe20003f64070 */
[----:B------:R-:W-:Y:S01]  /*2b70*/  IMAD.HI.U32 R20, R8, R67, RZ ;  /* 0x0000004308147227 */ /* 0x000fe200078e00ff */
[----:B------:R-:W-:-:S03]  /*2b80*/  LOP3.LUT R58, R9, 0xc0, RZ, 0xfc, !PT ;  /* 0x000000c0093a7812 */ /* 0x000fc600078efcff */
[--C-:B------:R-:W-:Y:S01]  /*2b90*/  @!P4 IMAD.IADD R59, R59, 0x1, -R0.reuse ;  /* 0x000000013b3bc824 */ /* 0x100fe200078e0a00 */
[----:B------:R-:W-:Y:S02]  /*2ba0*/  ISETP.GT.U32.AND P4, PT, R0, R53, PT ;  /* 0x000000350000720c */ /* 0x000fe40003f84070 */
[----:B------:R-:W-:Y:S01]  /*2bb0*/  IABS R69, R58 ;  /* 0x0000003a00457213 */ /* 0x000fe20000000000 */
[----:B------:R-:W-:Y:S01]  /*2bc0*/  @!P0 IMAD.IADD R51, R51, 0x1, -R0 ;  /* 0x0000000133338824 */ /* 0x000fe200078e0a00 */
[----:B------:R-:W-:Y:S01]  /*2bd0*/  ISETP.GE.AND P0, PT, R54, RZ, PT ;  /* 0x000000ff3600720c */ /* 0x000fe20003f06270 */
[----:B------:R-:W-:Y:S01]  /*2be0*/  @!P2 IMAD.MOV R59, RZ, RZ, -R59 ;  /* 0x000000ffff3ba224 */ /* 0x000fe200078e0a3b */
[----:B------:R-:W-:Y:S01]  /*2bf0*/  IADD3 R54, -R20, RZ, RZ ;  /* 0x000000ff14367210 */ /* 0x000fe20007ffe1ff */
[----:B------:R-:W-:-:S04]  /*2c00*/  IMAD.HI.U32 R20, R8, R65, RZ ;  /* 0x0000004108147227 */ /* 0x000fc800078e00ff */
[----:B------:R-:W-:Y:S02]  /*2c10*/  IMAD.MOV R20, RZ, RZ, -R20 ;  /* 0x000000ffff147224 */ /* 0x000fe400078e0a14 */
[----:B------:R-:W-:Y:S01]  /*2c20*/  @!P4 IADD3 R53, R53, -R0, RZ ;  /* 0x800000003535c210 */ /* 0x000fe20007ffe0ff */
[----:B------:R-:W-:Y:S02]  /*2c30*/  IMAD.MOV.U32 R61, RZ, RZ, R51 ;  /* 0x000000ffff3d7224 */ /* 0x000fe400078e0033 */
[C---:B------:R-:W-:Y:S01]  /*2c40*/  IMAD R51, R0.reuse, R20, R65 ;  /* 0x0000001400337224 */ /* 0x040fe200078e0241 */
[C---:B------:R-:W-:Y:S01]  /*2c50*/  ISETP.GT.U32.AND P1, PT, R0.reuse, R53, PT ;  /* 0x000000350000720c */ /* 0x040fe20003f24070 */
[----:B------:R-:W-:Y:S01]  /*2c60*/  IMAD R67, R0, R54, R67 ;  /* 0x0000003600437224 */ /* 0x000fe200078e0243 */
[----:B------:R-:W-:Y:S01]  /*2c70*/  LOP3.LUT R20, R9, 0xc8, RZ, 0xfc, !PT ;  /* 0x000000c809147812 */ /* 0x000fe200078efcff */
[----:B------:R-:W-:Y:S01]  /*2c80*/  @!P3 IMAD.IADD R63, R63, 0x1, -R0 ;  /* 0x000000013f3fb824 */ /* 0x000fe200078e0a00 */
[----:B------:R-:W-:Y:S01]  /*2c90*/  LOP3.LUT R54, R9, 0xd0, RZ, 0xfc, !PT ;  /* 0x000000d009367812 */ /* 0x000fe200078efcff */
[----:B------:R-:W-:Y:S01]  /*2ca0*/  IMAD.HI.U32 R52, R8, R69, RZ ;  /* 0x0000004508347227 */ /* 0x000fe200078e00ff */
[----:B------:R-:W-:-:S02]  /*2cb0*/  ISETP.GT.U32.AND P4, PT, R0, R67, PT ;  /* 0x000000430000720c */ /* 0x000fc40003f84070 */
[----:B------:R-:W-:Y:S01]  /*2cc0*/  ISETP.GT.U32.AND P3, PT, R0, R63, PT ;  /* 0x0000003f0000720c */ /* 0x000fe20003f64070 */
[----:B------:R-:W-:Y:S01]  /*2cd0*/  IMAD.MOV R52, RZ, RZ, -R52 ;  /* 0x000000ffff347224 */ /* 0x000fe200078e0a34 */
[----:B------:R-:W-:Y:S02]  /*2ce0*/  IABS R71, R20 ;  /* 0x0000001400477213 */ /* 0x000fe40000000000 */
[----:B------:R-:W-:Y:S01]  /*2cf0*/  IABS R77, R54 ;  /* 0x00000036004d7213 */ /* 0x000fe20000000000 */
[----:B------:R-:W-:Y:S01]  /*2d00*/  @!P1 IMAD.IADD R53, R53, 0x1, -R0 ;  /* 0x0000000135359824 */ /* 0x000fe200078e0a00 */
[----:B------:R-:W-:Y:S01]  /*2d10*/  ISETP.GE.AND P1, PT, R20, RZ, PT ;  /* 0x000000ff1400720c */ /* 0x000fe20003f26270 */
[----:B------:R-:W-:Y:S01]  /*2d20*/  IMAD.HI.U32 R20, R8, R71, RZ ;  /* 0x0000004708147227 */ /* 0x000fe200078e00ff */
[----:B------:R-:W-:Y:S02]  /*2d30*/  @!P6 IADD3 R61, -R61, RZ, RZ ;  /* 0x000000ff3d3de210 */ /* 0x000fe40007ffe1ff */
[----:B------:R-:W-:Y:S01]  /*2d40*/  ISETP.GE.AND P6, PT, R58, RZ, PT ;  /* 0x000000ff3a00720c */ /* 0x000fe20003fc6270 */
[----:B------:R-:W-:-:S02]  /*2d50*/  IMAD.MOV.U32 R65, RZ, RZ, R53 ;  /* 0x000000ffff417224 */ /* 0x000fc400078e0035 */
[----:B------:R-:W-:Y:S02]  /*2d60*/  @!P4 IMAD.IADD R67, R67, 0x1, -R0 ;  /* 0x000000014343c824 */ /* 0x000fe400078e0a00 */
[----:B------:R-:W-:Y:S01]  /*2d70*/  @!P0 IMAD.MOV R65, RZ, RZ, -R65 ;  /* 0x000000ffff418224 */ /* 0x000fe200078e0a41 */
[----:B------:R-:W-:Y:S01]  /*2d80*/  ISETP.GT.U32.AND P0, PT, R0, R51, PT ;  /* 0x000000330000720c */ /* 0x000fe20003f04070 */
[----:B------:R-:W-:Y:S01]  /*2d90*/  IMAD.HI.U32 R53, R8, R77, RZ ;  /* 0x0000004d08357227 */ /* 0x000fe200078e00ff */
[----:B------:R-:W-:-:S03]  /*2da0*/  ISETP.GT.U32.AND P4, PT, R0, R67, PT ;  /* 0x000000430000720c */ /* 0x000fc60003f84070 */
[----:B------:R-:W-:Y:S01]  /*2db0*/  IMAD R69, R0, R52, R69 ;  /* 0x0000003400457224 */ /* 0x000fe200078e0245 */
[----:B------:R-:W-:Y:S01]  /*2dc0*/  LOP3.LUT R52, R9, 0xcc, RZ, 0xfc, !PT ;  /* 0x000000cc09347812 */ /* 0x000fe200078efcff */
[----:B------:R-:W-:Y:S02]  /*2dd0*/  IMAD.MOV R20, RZ, RZ, -R20 ;  /* 0x000000ffff147224 */ /* 0x000fe400078e0a14 */
[--C-:B------:R-:W-:Y:S01]  /*2de0*/  @!P3 IMAD.IADD R63, R63, 0x1, -R0.reuse ;  /* 0x000000013f3fb824 */ /* 0x100fe200078e0a00 */
[----:B------:R-:W-:Y:S01]  /*2df0*/  ISETP.GE.AND P3, PT, R56, RZ, PT ;  /* 0x000000ff3800720c */ /* 0x000fe20003f66270 */
[----:B------:R-:W-:Y:S01]  /*2e00*/  IMAD.HI.U32 R58, R8, R89, RZ ;  /* 0x00000059083a7227 */ /* 0x000fe200078e00ff */
[----:B------:R-:W-:Y:S02]  /*2e10*/  IADD3 R56, -R53, RZ, RZ ;  /* 0x000000ff35387210 */ /* 0x000fe40007ffe1ff */
[----:B------:R-:W-:Y:S01]  /*2e20*/  IABS R75, R52 ;  /* 0x00000034004b7213 */ /* 0x000fe20000000000 */
[--C-:B------:R-:W-:Y:S01]  /*2e30*/  @!P0 IMAD.IADD R51, R51, 0x1, -R0.reuse ;  /* 0x0000000133338824 */ /* 0x100fe200078e0a00 */
[C---:B------:R-:W-:Y:S01]  /*2e40*/  ISETP.GT.U32.AND P2, PT, R0.reuse, R69, PT ;  /* 0x000000450000720c */ /* 0x040fe20003f44070 */
[----:B------:R-:W-:Y:S01]  /*2e50*/  IMAD R53, R0, R20, R71 ;  /* 0x0000001400357224 */ /* 0x000fe200078e0247 */
[----:B------:R-:W-:Y:S01]  /*2e60*/  IADD3 R58, -R58, RZ, RZ ;  /* 0x000000ff3a3a7210 */ /* 0x000fe20007ffe1ff */
[----:B------:R-:W-:Y:S01]  /*2e70*/  @!P4 IMAD.IADD R67, R67, 0x1, -R0 ;  /* 0x000000014343c824 */ /* 0x000fe200078e0a00 */
[C---:B------:R-:W-:Y:S01]  /*2e80*/  ISETP.GT.U32.AND P0, PT, R0.reuse, R51, PT ;  /* 0x000000330000720c */ /* 0x040fe20003f04070 */
[----:B------:R-:W-:Y:S01]  /*2e90*/  IMAD R77, R0, R56, R77 ;  /* 0x00000038004d7224 */ /* 0x000fe200078e024d */
[----:B------:R-:W-:Y:S01]  /*2ea0*/  ISETP.GE.AND P4, PT, R52, RZ, PT ;  /* 0x000000ff3400720c */ /* 0x000fe20003f86270 */
[----:B------:R-:W-:-:S04]  /*2eb0*/  IMAD.HI.U32 R52, R8, R75, RZ ;  /* 0x0000004b08347227 */ /* 0x000fc800078e00ff */
[----:B------:R-:W-:Y:S02]  /*2ec0*/  IMAD.MOV R52, RZ, RZ, -R52 ;  /* 0x000000ffff347224 */ /* 0x000fe400078e0a34 */
[----:B------:R-:W-:Y:S01]  /*2ed0*/  @!P2 IADD3 R69, R69, -R0, RZ ;  /* 0x800000004545a210 */ /* 0x000fe20007ffe0ff */
[----:B------:R-:W-:Y:S01]  /*2ee0*/  @!P5 IMAD.MOV R63, RZ, RZ, -R63 ;  /* 0x000000ffff3fd224 */ /* 0x000fe200078e0a3f */
[----:B------:R-:W-:Y:S01]  /*2ef0*/  ISETP.GE.AND P5, PT, R60, RZ, PT ;  /* 0x000000ff3c00720c */ /* 0x000fe20003fa6270 */
[C---:B------:R-:W-:Y:S01]  /*2f00*/  IMAD R75, R0.reuse, R52, R75 ;  /* 0x00000034004b7224 */ /* 0x040fe200078e024b */
[C---:B------:R-:W-:Y:S01]  /*2f10*/  ISETP.GT.U32.AND P2, PT, R0.reuse, R69, PT ;  /* 0x000000450000720c */ /* 0x040fe20003f44070 */
[----:B------:R-:W-:Y:S01]  /*2f20*/  @!P0 IMAD.IADD R51, R51, 0x1, -R0 ;  /* 0x0000000133338824 */ /* 0x000fe200078e0a00 */
[----:B------:R-:W-:Y:S01]  /*2f30*/  ISETP.GT.U32.AND P0, PT, R0, R53, PT ;  /* 0x000000350000720c */ /* 0x000fe20003f04070 */
[----:B------:R-:W-:Y:S01]  /*2f40*/  IMAD.HI.U32 R20, R8, R81, RZ ;  /* 0x0000005108147227 */ /* 0x000fe200078e00ff */
[----:B------:R-:W-:-:S03]  /*2f50*/  LOP3.LUT R60, R9, 0xd4, RZ, 0xfc, !PT ;  /* 0x000000d4093c7812 */ /* 0x000fc600078efcff */
[----:B------:R-:W-:Y:S01]  /*2f60*/  IMAD.MOV R20, RZ, RZ, -R20 ;  /* 0x000000ffff147224 */ /* 0x000fe200078e0a14 */
[----:B------:R-:W-:Y:S01]  /*2f70*/  IABS R79, R60 ;  /* 0x0000003c004f7213 */ /* 0x000fe20000000000 */
[----:B------:R-:W-:Y:S02]  /*2f80*/  IMAD.MOV.U32 R71, RZ, RZ, R51 ;  /* 0x000000ffff477224 */ /* 0x000fe400078e0033 */
[----:B------:R-:W-:Y:S02]  /*2f90*/  IMAD R81, R0, R20, R81 ;  /* 0x0000001400517224 */ /* 0x000fe400078e0251 */
[-C--:B------:R-:W-:Y:S01]  /*2fa0*/  @!P2 IADD3 R69, R69, -R0.reuse, RZ ;  /* 0x800000004545a210 */ /* 0x080fe20007ffe0ff */
[----:B------:R-:W-:Y:S01]  /*2fb0*/  @!P5 IMAD.MOV R71, RZ, RZ, -R71 ;  /* 0x000000ffff47d224 */ /* 0x000fe200078e0a47 */
[----:B------:R-:W-:Y:S01]  /*2fc0*/  @!P0 IADD3 R53, R53, -R0, RZ ;  /* 0x8000000035358210 */ /* 0x000fe20007ffe0ff */
[----:B------:R-:W-:Y:S01]  /*2fd0*/  IMAD.HI.U32 R52, R8, R83, RZ ;  /* 0x0000005308347227 */ /* 0x000fe200078e00ff */
[----:B------:R-:W-:-:S02]  /*2fe0*/  ISETP.GT.U32.AND P0, PT, R0, R75, PT ;  /* 0x0000004b0000720c */ /* 0x000fc40003f04070 */
[----:B------:R-:W-:Y:S01]  /*2ff0*/  ISETP.GE.AND P2, PT, R54, RZ, PT ;  /* 0x000000ff3600720c */ /* 0x000fe20003f46270 */
[----:B------:R-:W-:Y:S01]  /*3000*/  IMAD.HI.U32 R54, R8, R79, RZ ;  /* 0x0000004f08367227 */ /* 0x000fe200078e00ff */
[----:B------:R-:W-:-:S03]  /*3010*/  @!P6 IADD3 R69, -R69, RZ, RZ ;  /* 0x000000ff4545e210 */ /* 0x000fc60007ffe1ff */
[----:B------:R-:W-:Y:S02]  /*3020*/  IMAD.MOV R54, RZ, RZ, -R54 ;  /* 0x000000ffff367224 */ /* 0x000fe400078e0a36 */
[----:B------:R-:W-:-:S04]  /*3030*/  IMAD.HI.U32 R56, R8, R87, RZ ;  /* 0x0000005708387227 */ /* 0x000fc800078e00ff */
[----:B------:R-:W-:Y:S01]  /*3040*/  @!P0 IMAD.IADD R75, R75, 0x1, -R0 ;  /* 0x000000014b4b8824 */ /* 0x000fe200078e0a00 */
[C---:B------:R-:W-:Y:S01]  /*3050*/  ISETP.GT.U32.AND P0, PT, R0.reuse, R77, PT ;  /* 0x0000004d0000720c */ /* 0x040fe20003f04070 */
[----:B------:R-:W-:Y:S02]  /*3060*/  IMAD R79, R0, R54, R79 ;  /* 0x00000036004f7224 */ /* 0x000fe400078e024f */
[----:B------:R-:W-:-:S03]  /*3070*/  IMAD.HI.U32 R54, R8, R85, RZ ;  /* 0x0000005508367227 */ /* 0x000fc600078e00ff */
[C---:B------:R-:W-:Y:S01]  /*3080*/  ISETP.GT.U32.AND P5, PT, R0.reuse, R79, PT ;  /* 0x0000004f0000720c */ /* 0x040fe20003fa4070 */
[----:B------:R-:W-:Y:S02]  /*3090*/  IMAD.MOV R54, RZ, RZ, -R54 ;  /* 0x000000ffff367224 */ /* 0x000fe400078e0a36 */
[----:B------:R-:W-:Y:S01]  /*30a0*/  @!P3 IMAD.MOV R67, RZ, RZ, -R67 ;  /* 0x000000ffff43b224 */ /* 0x000fe200078e0a43 */
[C---:B------:R-:W-:Y:S01]  /*30b0*/  ISETP.GT.U32.AND P3, PT, R0.reuse, R75, PT ;  /* 0x0000004b0000720c */ /* 0x040fe20003f64070 */
[C---:B------:R-:W-:Y:S01]  /*30c0*/  IMAD R85, R0.reuse, R54, R85 ;  /* 0x0000003600557224 */ /* 0x040fe200078e0255 */
[----:B------:R-:W-:Y:S01]  /*30d0*/  LOP3.LUT R54, R9, 0xec, RZ, 0xfc, !PT ;  /* 0x000000ec09367812 */ /* 0x000fe200078efcff */
[----:B------:R-:W-:Y:S01]  /*30e0*/  @!P0 IMAD.IADD R77, R77, 0x1, -R0 ;  /* 0x000000014d4d8824 */ /* 0x000fe200078e0a00 */
[C---:B------:R-:W-:Y:S01]  /*30f0*/  ISETP.GT.U32.AND P0, PT, R0.reuse, R53, PT ;  /* 0x000000350000720c */ /* 0x040fe20003f04070 */
[----:B------:R-:W-:Y:S01]  /*3100*/  IMAD.MOV R52, RZ, RZ, -R52 ;  /* 0x000000ffff347224 */ /* 0x000fe200078e0a34 */
[----:B------:R-:W-:Y:S01]  /*3110*/  IABS R91, R54 ;  /* 0x00000036005b7213 */ /* 0x000fe20000000000 */
[----:B------:R-:W-:Y:S01]  /*3120*/  IMAD.MOV R56, RZ, RZ, -R56 ;  /* 0x000000ffff387224 */ /* 0x000fe200078e0a38 */
[----:B------:R-:W-:Y:S01]  /*3130*/  ISETP.GT.U32.AND P6, PT, R0, R77, PT ;  /* 0x0000004d0000720c */ /* 0x000fe20003fc4070 */
[----:B------:R-:W-:-:S02]  /*3140*/  @!P5 IMAD.IADD R79, R79, 0x1, -R0 ;  /* 0x000000014f4fd824 */ /* 0x000fc400078e0a00 */
[C---:B------:R-:W-:Y:S01]  /*3150*/  IMAD R83, R0.reuse, R52, R83 ;  /* 0x0000003400537224 */ /* 0x040fe200078e0253 */
[C---:B------:R-:W-:Y:S01]  /*3160*/  LOP3.LUT R52, R9.reuse, 0xf8, RZ, 0xfc, !PT ;  /* 0x000000f809347812 */ /* 0x040fe200078efcff */
[C---:B------:R-:W-:Y:S01]  /*3170*/  IMAD R87, R0.reuse, R56, R87 ;  /* 0x0000003800577224 */ /* 0x040fe200078e0257 */
[C---:B------:R-:W-:Y:S01]  /*3180*/  LOP3.LUT R56, R9.reuse, 0xf0, RZ, 0xfc, !PT ;  /* 0x000000f009387812 */ /* 0x040fe200078efcff */
[C---:B------:R-:W-:Y:S01]  /*3190*/  IMAD R89, R0.reuse, R58, R89 ;  /* 0x0000003a00597224 */ /* 0x040fe200078e0259 */
[----:B------:R-:W-:Y:S01]  /*31a0*/  LOP3.LUT R58, R9, 0xf4, RZ, 0xfc, !PT ;  /* 0x000000f4093a7812 */ /* 0x000fe200078efcff */
[--C-:B------:R-:W-:Y:S01]  /*31b0*/  @!P0 IMAD.IADD R53, R53, 0x1, -R0.reuse ;  /* 0x0000000135358824 */ /* 0x100fe200078e0a00 */
[----:B------:R-:W-:Y:S01]  /*31c0*/  ISETP.GT.U32.AND P0, PT, R0, R81, PT ;  /* 0x000000510000720c */ /* 0x000fe20003f04070 */
[----:B------:R-:W-:Y:S01]  /*31d0*/  IMAD.HI.U32 R9, R8, R91, RZ ;  /* 0x0000005b08097227 */ /* 0x000fe200078e00ff */
[----:B------:R-:W-:Y:S02]  /*31e0*/  IABS R93, R56 ;  /* 0x00000038005d7213 */ /* 0x000fe40000000000 */
[----:B------:R-:W-:Y:S01]  /*31f0*/  IABS R95, R58 ;  /* 0x0000003a005f7213 */ /* 0x000fe20000000000 */
[----:B------:R-:W-:Y:S01]  /*3200*/  IMAD.MOV R20, RZ, RZ, -R9 ;  /* 0x000000ffff147224 */ /* 0x000fe200078e0a09 */
[----:B------:R-:W-:Y:S01]  /*3210*/  IABS R97, R52 ;  /* 0x0000003400617213 */ /* 0x000fe20000000000 */
[--C-:B------:R-:W-:Y:S01]  /*3220*/  @!P3 IMAD.IADD R75, R75, 0x1, -R0.reuse ;  /* 0x000000014b4bb824 */ /* 0x100fe200078e0a00 */
[C---:B------:R-:W-:Y:S01]  /*3230*/  ISETP.GT.U32.AND P3, PT, R0.reuse, R83, PT ;  /* 0x000000530000720c */ /* 0x040fe20003f64070 */
[--C-:B------:R-:W-:Y:S01]  /*3240*/  @!P6 IMAD.IADD R77, R77, 0x1, -R0.reuse ;  /* 0x000000014d4de824 */ /* 0x100fe200078e0a00 */
[C---:B------:R-:W-:Y:S01]  /*3250*/  ISETP.GT.U32.AND P6, PT, R0.reuse, R85, PT ;  /* 0x000000550000720c */ /* 0x040fe20003fc4070 */
[C---:B------:R-:W-:Y:S01]  /*3260*/  IMAD R91, R0.reuse, R20, R91 ;  /* 0x00000014005b7224 */ /* 0x040fe200078e025b */
[C---:B------:R-:W-:Y:S01]  /*3270*/  ISETP.GT.U32.AND P5, PT, R0.reuse, R87, PT ;  /* 0x000000570000720c */ /* 0x040fe20003fa4070 */
[----:B------:R-:W-:Y:S01]  /*3280*/  @!P0 IMAD.IADD R81, R81, 0x1, -R0 ;  /* 0x0000000151518824 */ /* 0x000fe200078e0a00 */
[----:B------:R-:W-:Y:S01]  /*3290*/  ISETP.GT.U32.AND P0, PT, R0, R79, PT ;  /* 0x0000004f0000720c */ /* 0x000fe20003f04070 */
[----:B------:R-:W-:Y:S01]  /*32a0*/  IMAD.HI.U32 R9, R8, R93, RZ ;  /* 0x0000005d08097227 */ /* 0x000fe200078e00ff */
[----:B------:R-:W-:-:S03]  /*32b0*/  @!P2 IADD3 R77, -R77, RZ, RZ ;  /* 0x000000ff4d4da210 */ /* 0x000fc60007ffe1ff */
[----:B------:R-:W-:Y:S01]  /*32c0*/  IMAD.HI.U32 R20, R8, R95, RZ ;  /* 0x0000005f08147227 */ /* 0x000fe200078e00ff */
[----:B------:R-:W-:-:S03]  /*32d0*/  IADD3 R9, -R9, RZ, RZ ;  /* 0x000000ff09097210 */ /* 0x000fc60007ffe1ff */
[----:B------:R-:W-:Y:S02]  /*32e0*/  IMAD.HI.U32 R8, R8, R97, RZ ;  /* 0x0000006108087227 */ /* 0x000fe400078e00ff */
[----:B------:R-:W-:Y:S02]  /*32f0*/  @!P5 IADD3 R87, R87, -R0, RZ ;  /* 0x800000005757d210 */ /* 0x000fe40007ffe0ff */
[--C-:B------:R-:W-:Y:S01]  /*3300*/  @!P0 IMAD.IADD R79, R79, 0x1, -R0.reuse ;  /* 0x000000014f4f8824 */ /* 0x100fe200078e0a00 */
[----:B------:R-:W-:Y:S01]  /*3310*/  IADD3 R8, -R8, RZ, RZ ;  /* 0x000000ff08087210 */ /* 0x000fe20007ffe1ff */
[--C-:B------:R-:W-:Y:S01]  /*3320*/  @!P3 IMAD.IADD R83, R83, 0x1, -R0.reuse ;  /* 0x000000015353b824 */ /* 0x100fe200078e0a00 */
[C---:B------:R-:W-:Y:S01]  /*3330*/  ISETP.GT.U32.AND P0, PT, R0.reuse, R89, PT ;  /* 0x000000590000720c */ /* 0x040fe20003f04070 */
[----:B------:R-:W-:Y:S01]  /*3340*/  IMAD.MOV.U32 R73, RZ, RZ, R53 ;  /* 0x000000ffff497224 */ /* 0x000fe200078e0035 */
[C---:B------:R-:W-:Y:S01]  /*3350*/  ISETP.GT.U32.AND P3, PT, R0.reuse, R81, PT ;  /* 0x000000510000720c */ /* 0x040fe20003f64070 */
[----:B------:R-:W-:Y:S01]  /*3360*/  IMAD R97, R0, R8, R97 ;  /* 0x0000000800617224 */ /* 0x000fe200078e0261 */
[----:B------:R-:W-:Y:S01]  /*3370*/  LEA R8, R12, R150, 0x9 ;  /* 0x000000960c087211 */ /* 0x000fe200078e48ff */
[----:B------:R-:W-:Y:S01]  /*3380*/  @!P6 IMAD.IADD R85, R85, 0x1, -R0 ;  /* 0x000000015555e824 */ /* 0x000fe200078e0a00 */
[C---:B------:R-:W-:Y:S01]  /*3390*/  ISETP.GT.U32.AND P6, PT, R0.reuse, R83, PT ;  /* 0x000000530000720c */ /* 0x040fe20003fc4070 */
[----:B------:R-:W-:Y:S01]  /*33a0*/  @!P1 IMAD.MOV R73, RZ, RZ, -R73 ;  /* 0x000000ffff499224 */ /* 0x000fe200078e0a49 */
[----:B------:R-:W-:Y:S01]  /*33b0*/  IABS R51, R8 ;  /* 0x0000000800337213 */ /* 0x000fe20000000000 */
[C---:B------:R-:W-:Y:S01]  /*33c0*/  IMAD R93, R0.reuse, R9, R93 ;  /* 0x00000009005d7224 */ /* 0x040fe200078e025d */
[C---:B------:R-:W-:Y:S01]  /*33d0*/  ISETP.GT.U32.AND P1, PT, R0.reuse, R85, PT ;  /* 0x000000550000720c */ /* 0x040fe20003f24070 */
[----:B------:R-:W-:Y:S01]  /*33e0*/  IMAD.MOV R20, RZ, RZ, -R20 ;  /* 0x000000ffff147224 */ /* 0x000fe200078e0a14 */
[----:B------:R-:W-:Y:S01]  /*33f0*/  ISETP.GT.U32.AND P5, PT, R0, R87, PT ;  /* 0x000000570000720c */ /* 0x000fe20003fa4070 */
[----:B------:R-:W-:Y:S01]  /*3400*/  IMAD.HI.U32 R12, R3, R51, RZ ;  /* 0x00000033030c7227 */ /* 0x000fe200078e00ff */
[----:B------:R-:W-:-:S02]  /*3410*/  @!P0 IADD3 R89, R89, -R0, RZ ;  /* 0x8000000059598210 */ /* 0x000fc40007ffe0ff */
[----:B------:R-:W-:Y:S01]  /*3420*/  ISETP.GT.U32.AND P0, PT, R0, R97, PT ;  /* 0x000000610000720c */ /* 0x000fe20003f04070 */
[----:B------:R-:W-:Y:S01]  /*3430*/  VIADD R9, R8, 0x100 ;  /* 0x0000010008097836 */ /* 0x000fe20000000000 */
[----:B------:R-:W-:Y:S01]  /*3440*/  @!P3 IADD3 R81, R81, -R0, RZ ;  /* 0x800000005151b210 */ /* 0x000fe20007ffe0ff */
[----:B------:R-:W-:Y:S01]  /*3450*/  IMAD.MOV R12, RZ, RZ, -R12 ;  /* 0x000000ffff0c7224 */ /* 0x000fe200078e0a0c */
[C---:B------:R-:W-:Y:S01]  /*3460*/  ISETP.GT.U32.AND P3, PT, R0.reuse, R91, PT ;  /* 0x0000005b0000720c */ /* 0x040fe20003f64070 */
[----:B------:R-:W-:Y:S01]  /*3470*/  IMAD R95, R0, R20, R95 ;  /* 0x00000014005f7224 */ /* 0x000fe200078e025f */
[----:B------:R-:W-:Y:S01]  /*3480*/  IABS R53, R9 ;  /* 0x0000000900357213 */ /* 0x000fe20000000000 */
[----:B------:R-:W-:Y:S01]  /*3490*/  IMAD R51, R2, R12, R51 ;  /* 0x0000000c02337224 */ /* 0x000fe200078e0233 */
[----:B------:R-:W-:Y:S01]  /*34a0*/  LOP3.LUT R12, RZ, R72, RZ, 0x33, !PT ;  /* 0x00000048ff0c7212 */ /* 0x000fe200078e33ff */
[--C-:B------:R-:W-:Y:S01]  /*34b0*/  @!P6 IMAD.IADD R83, R83, 0x1, -R0.reuse ;  /* 0x000000015353e824 */ /* 0x100fe200078e0a00 */
[C---:B------:R-:W-:Y:S01]  /*34c0*/  ISETP.GT.U32.AND P6, PT, R0.reuse, R93, PT ;  /* 0x0000005d0000720c */ /* 0x040fe20003fc4070 */
[--C-:B------:R-:W-:Y:S01]  /*34d0*/  @!P1 IMAD.IADD R85, R85, 0x1, -R0.reuse ;  /* 0x0000000155559824 */ /* 0x100fe200078e0a00 */
[----:B------:R-:W-:Y:S01]  /*34e0*/  ISETP.GT.U32.AND P1, PT, R0, R95, PT ;  /* 0x0000005f0000720c */ /* 0x000fe20003f24070 */
[----:B------:R-:W-:Y:S01]  /*34f0*/  IMAD.HI.U32 R3, R3, R53, RZ ;  /* 0x0000003503037227 */ /* 0x000fe200078e00ff */
[----:B------:R1:W-:Y:S03]  /*3500*/  STL.64 [R1+0xc18], R8 ;  /* 0x000c180801007387 */ /* 0x0003e60000100a00 */
[--C-:B------:R-:W-:Y:S01]  /*3510*/  @!P0 IMAD.IADD R97, R97, 0x1, -R0.reuse ;  /* 0x0000000161618824 */ /* 0x100fe200078e0a00 */
[----:B------:R-:W-:Y:S01]  /*3520*/  ISETP.GT.U32.AND P0, PT, R2, R51, PT ;  /* 0x000000330200720c */ /* 0x000fe20003f04070 */
[--C-:B------:R-:W-:Y:S01]  /*3530*/  @!P5 IMAD.IADD R87, R87, 0x1, -R0.reuse ;  /* 0x000000015757d824 */ /* 0x100fe200078e0a00 */
[----:B------:R-:W-:Y:S01]  /*3540*/  ISETP.GE.AND P5, PT, R60, RZ, PT ;  /* 0x000000ff3c00720c */ /* 0x000fe20003fa6270 */
[--C-:B------:R-:W-:Y:S01]  /*3550*/  @!P3 IMAD.IADD R91, R91, 0x1, -R0.reuse ;  /* 0x000000015b5bb824 */ /* 0x100fe200078e0a00 */
[----:B------:R-:W-:Y:S01]  /*3560*/  IADD3 R3, -R3, RZ, RZ ;  /* 0x000000ff03037210 */ /* 0x000fe20007ffe1ff */
[--C-:B------:R-:W-:Y:S01]  /*3570*/  @!P6 IMAD.IADD R93, R93, 0x1, -R0.reuse ;  /* 0x000000015d5de824 */ /* 0x100fe200078e0a00 */
[----:B------:R-:W-:Y:S01]  /*3580*/  ISETP.GE.AND P6, PT, R64, RZ, PT ;  /* 0x000000ff4000720c */ /* 0x000fe20003fc6270 */
[----:B------:R-:W-:Y:S01]  /*3590*/  @!P1 IMAD.IADD R95, R95, 0x1, -R0 ;  /* 0x000000015f5f9824 */ /* 0x000fe200078e0a00 */
[----:B------:R-:W-:Y:S01]  /*35a0*/  ISETP.GE.AND P3, PT, R62, RZ, PT ;  /* 0x000000ff3e00720c */ /* 0x000fe20003f66270 */
[----:B------:R-:W-:Y:S01]  /*35b0*/  IMAD R53, R2, R3, R53 ;  /* 0x0000000302357224 */ /* 0x000fe200078e0235 */
[----:B------:R-:W-:Y:S01]  /*35c0*/  ISETP.GE.AND P1, PT, R66, RZ, PT ;  /* 0x000000ff4200720c */ /* 0x000fe20003f26270 */
[----:B------:R-:W-:Y:S01]  /*35d0*/  @!P4 IMAD.MOV R75, RZ, RZ, -R75 ;  /* 0x000000ffff4bc224 */ /* 0x000fe200078e0a4b */
[----:B------:R-:W-:-:S02]  /*35e0*/  ISETP.GT.U32.AND P4, PT, R0, R89, PT ;  /* 0x000000590000720c */ /* 0x000fc40003f84070 */
[----:B------:R-:W-:Y:S01]  /*35f0*/  ISETP.GT.U32.AND P2, PT, R2, R53, PT ;  /* 0x000000350200720c */ /* 0x000fe20003f44070 */
[----:B------:R-:W-:Y:S01]  /*3600*/  @!P5 IMAD.MOV R79, RZ, RZ, -R79 ;  /* 0x000000ffff4fd224 */ /* 0x000fe200078e0a4f */
[----:B------:R-:W-:Y:S02]  /*3610*/  @!P0 IADD3 R51, R51, -R2, RZ ;  /* 0x8000000233338210 */ /* 0x000fe40007ffe0ff */
[C---:B------:R-:W-:Y:S01]  /*3620*/  ISETP.GT.U32.AND P0, PT, R0.reuse, R97, PT ;  /* 0x000000610000720c */ /* 0x040fe20003f04070 */
[----:B------:R-:W-:Y:S01]  /*3630*/  @!P6 IMAD.MOV R83, RZ, RZ, -R83 ;  /* 0x000000ffff53e224 */ /* 0x000fe200078e0a53 */
[C---:B------:R-:W-:Y:S01]  /*3640*/  ISETP.GT.U32.AND P5, PT, R0.reuse, R95, PT ;  /* 0x0000005f0000720c */ /* 0x040fe20003fa4070 */
[----:B------:R-:W-:Y:S01]  /*3650*/  @!P3 IMAD.MOV R81, RZ, RZ, -R81 ;  /* 0x000000ffff51b224 */ /* 0x000fe200078e0a51 */
[C---:B------:R-:W-:Y:S01]  /*3660*/  ISETP.GT.U32.AND P6, PT, R0.reuse, R93, PT ;  /* 0x0000005d0000720c */ /* 0x040fe20003fc4070 */
[----:B------:R-:W-:Y:S01]  /*3670*/  @!P1 IMAD.MOV R85, RZ, RZ, -R85 ;  /* 0x000000ffff559224 */ /* 0x000fe200078e0a55 */
[----:B------:R-:W-:Y:S01]  /*3680*/  ISETP.GT.U32.AND P3, PT, R0, R91, PT ;  /* 0x0000005b0000720c */ /* 0x000fe20003f64070 */
[----:B------:R-:W-:Y:S01]  /*3690*/  @!P4 IMAD.IADD R89, R89, 0x1, -R0 ;  /* 0x000000015959c824 */ /* 0x000fe200078e0a00 */
[----:B------:R-:W-:Y:S01]  /*36a0*/  ISETP.GE.AND P4, PT, R68, RZ, PT ;  /* 0x000000ff4400720c */ /* 0x000fe20003f86270 */
[----:B------:R-:W-:Y:S01]  /*36b0*/  @!P2 IMAD.IADD R53, R53, 0x1, -R2 ;  /* 0x000000013535a824 */ /* 0x000fe200078e0a02 */
[----:B------:R-:W-:-:S03]  /*36c0*/  ISETP.GT.U32.AND P2, PT, R2, R51, PT ;  /* 0x000000330200720c */ /* 0x000fc60003f44070 */
[--C-:B------:R-:W-:Y:S01]  /*36d0*/  @!P0 IMAD.IADD R97, R97, 0x1, -R0.reuse ;  /* 0x0000000161618824 */ /* 0x100fe200078e0a00 */
[----:B------:R-:W-:Y:S01]  /*36e0*/  ISETP.GE.AND P0, PT, R58, RZ, PT ;  /* 0x000000ff3a00720c */ /* 0x000fe20003f06270 */
[--C-:B------:R-:W-:Y:S01]  /*36f0*/  @!P5 IMAD.IADD R95, R95, 0x1, -R0.reuse ;  /* 0x000000015f5fd824 */ /* 0x100fe200078e0a00 */
[----:B------:R-:W-:Y:S01]  /*3700*/  ISETP.GE.AND P5, PT, R56, RZ, PT ;  /* 0x000000ff3800720c */ /* 0x000fe20003fa6270 */
[----:B------:R-:W-:Y:S01]  /*3710*/  @!P6 IMAD.IADD R93, R93, 0x1, -R0 ;  /* 0x000000015d5de824 */ /* 0x000fe200078e0a00 */
[----:B------:R-:W-:Y:S02]  /*3720*/  ISETP.GT.U32.AND P1, PT, R2, R53, PT ;  /* 0x000000350200720c */ /* 0x000fe40003f24070 */
[----:B------:R-:W-:Y:S01]  /*3730*/  @!P3 IADD3 R91, R91, -R0, RZ ;  /* 0x800000005b5bb210 */ /* 0x000fe20007ffe0ff */
[----:B------:R-:W-:Y:S01]  /*3740*/  @!P4 IMAD.MOV R87, RZ, RZ, -R87 ;  /* 0x000000ffff57c224 */ /* 0x000fe200078e0a57 */
[----:B------:R-:W-:Y:S02]  /*3750*/  ISETP.GE.AND P3, PT, R70, RZ, PT ;  /* 0x000000ff4600720c */ /* 0x000fe40003f66270 */
[----:B------:R-:W-:-:S02]  /*3760*/  @!P2 IADD3 R51, R51, -R2, RZ ;  /* 0x800000023333a210 */ /* 0x000fc40007ffe0ff */
[----:B------:R-:W-:Y:S01]  /*3770*/  ISETP.GE.AND P2, PT, R52, RZ, PT ;  /* 0x000000ff3400720c */ /* 0x000fe20003f46270 */
[----:B------:R-:W-:Y:S01]  /*3780*/  @!P0 IMAD.MOV R95, RZ, RZ, -R95 ;  /* 0x000000ffff5f8224 */ /* 0x000fe200078e0a5f */
[----:B------:R-:W-:Y:S01]  /*3790*/  ISETP.GE.AND P6, PT, R54, RZ, PT ;  /* 0x000000ff3600720c */ /* 0x000fe20003fc6270 */
[----:B------:R-:W-:Y:S01]  /*37a0*/  @!P5 IMAD.MOV R93, RZ, RZ, -R93 ;  /* 0x000000ffff5dd224 */ /* 0x000fe200078e0a5d */
[----:B------:R-:W-:Y:S01]  /*37b0*/  ISETP.GE.AND P0, PT, R9, RZ, PT ;  /* 0x000000ff0900720c */ /* 0x000fe20003f06270 */
[----:B------:R-:W-:Y:S01]  /*37c0*/  IMAD R52, R252, R237, RZ ;  /* 0x000000edfc347224 */ /* 0x000fe200078e02ff */
[----:B------:R-:W-:Y:S01]  /*37d0*/  ISETP.GE.AND P5, PT, R8, RZ, PT ;  /* 0x000000ff0800720c */ /* 0x000fe20003fa6270 */
[----:B------:R-:W-:Y:S01]  /*37e0*/  @!P1 IMAD.IADD R53, R53, 0x1, -R2 ;  /* 0x0000000135359824 */ /* 0x000fe200078e0a02 */
[----:B------:R-:W-:Y:S01]  /*37f0*/  ISETP.NE.AND P1, PT, R74, RZ, PT ;  /* 0x000000ff4a00720c */ /* 0x000fe20003f25270 */
[----:B------:R-:W-:Y:S01]  /*3800*/  @!P3 IMAD.MOV R89, RZ, RZ, -R89 ;  /* 0x000000ffff59b224 */ /* 0x000fe200078e0a59 */
[----:B------:R-:W-:Y:S01]  /*3810*/  LOP3.LUT R0, RZ, R74, RZ, 0x33, !PT ;  /* 0x0000004aff007212 */ /* 0x000fe200078e33ff */
[----:B------:R-:W2:Y:S01]  /*3820*/  LDC.64 R2, c[0x0][0x230] ;  /* 0x00008c00ff027b82 */ /* 0x000ea20000000a00 */
[----:B------:R-:W-:Y:S01]  /*3830*/  LEA R20, P4, R52, UR4, 0x2 ;  /* 0x0000000434147c11 */ /* 0x000fe2000f8810ff */
[----:B------:R-:W-:Y:S01]  /*3840*/  @!P2 IMAD.MOV R97, RZ, RZ, -R97 ;  /* 0x000000ffff61a224 */ /* 0x000fe200078e0a61 */
[----:B------:R-:W-:-:S02]  /*3850*/  SEL R54, R0, R4, !P1 ;  /* 0x0000000400367207 */ /* 0x000fc40004800000 */
[C---:B------:R-:W-:Y:S01]  /*3860*/  SEL R56, R0.reuse, R7, !P1 ;  /* 0x0000000700387207 */ /* 0x040fe20004800000 */
[----:B------:R-:W-:Y:S01]  /*3870*/  @!P0 IMAD.MOV R53, RZ, RZ, -R53 ;  /* 0x000000ffff358224 */ /* 0x000fe200078e0a35 */
[----:B------:R-:W-:Y:S01]  /*3880*/  SEL R7, R0, R5, !P1 ;  /* 0x0000000500077207 */ /* 0x000fe20004800000 */
[----:B------:R-:W3:Y:S01]  /*3890*/  S2UR UR4, SR_CgaCtaId ;  /* 0x00000000000479c3 */ /* 0x000ee20000008800 */
[----:B------:R-:W-:Y:S01]  /*38a0*/  LEA.HI.X.SX32 R5, R52, UR5, 0x2, P4 ;  /* 0x0000000534057c11 */ /* 0x000fe2000a0f16ff */
[----:B------:R-:W-:Y:S01]  /*38b0*/  ULDC UR5, c[0x0][0x240] ;  /* 0x0000900000057ab9 */ /* 0x000fe20000000800 */
[----:B------:R-:W-:Y:S01]  /*38c0*/  @!P6 IADD3 R91, -R91, RZ, RZ ;  /* 0x000000ff5b5be210 */ /* 0x000fe20007ffe1ff */
[----:B------:R-:W-:Y:S01]  /*38d0*/  IMAD R7, R7, UR5, RZ ;  /* 0x0000000507077c24 */ /* 0x000fe2000f8e02ff */
[----:B------:R-:W-:Y:S01]  /*38e0*/  SEL R58, R0, R10, !P1 ;  /* 0x0000000a003a7207 */ /* 0x000fe20004800000 */
[----:B------:R-:W-:Y:S01]  /*38f0*/  IMAD R10, R54, UR5, RZ ;  /* 0x00000005360a7c24 */ /* 0x000fe2000f8e02ff */
[----:B------:R-:W-:-:S02]  /*3900*/  SEL R26, R0, R26, !P1 ;  /* 0x0000001a001a7207 */ /* 0x000fc40004800000 */
[----:B------:R-:W-:Y:S02]  /*3910*/  ISETP.NE.AND P3, PT, R72, RZ, PT ;  /* 0x000000ff4800720c */ /* 0x000fe40003f65270 */
[----:B------:R-:W-:Y:S02]  /*3920*/  @!P5 IADD3 R51, -R51, RZ, RZ ;  /* 0x000000ff3333d210 */ /* 0x000fe40007ffe1ff */
[----:B------:R-:W-:Y:S01]  /*3930*/  SEL R60, R0, R11, !P1 ;  /* 0x0000000b003c7207 */ /* 0x000fe20004800000 */
[----:B------:R-:W-:Y:S01]  /*3940*/  IMAD R11, R56, UR5, RZ ;  /* 0x00000005380b7c24 */ /* 0x000fe2000f8e02ff */
[----:B------:R-:W-:Y:S01]  /*3950*/  SEL R62, R0, R13, !P1 ;  /* 0x0000000d003e7207 */ /* 0x000fe20004800000 */
[----:B--2---:R-:W-:Y:S01]  /*3960*/  VIADD R146, R2, 0xffffffff ;  /* 0xffffffff02927836 */ /* 0x004fe20000000000 */
[----:B------:R-:W-:Y:S01]  /*3970*/  SEL R64, R0, R14, !P1 ;  /* 0x0000000e00407207 */ /* 0x000fe20004800000 */
[----:B------:R-:W-:Y:S01]  /*3980*/  IMAD R13, R60, UR5, RZ ;  /* 0x000000053c0d7c24 */ /* 0x000fe2000f8e02ff */
        /* <DEDUP_REMOVED lines=19> */
[----:B------:R-:W-:Y:S01]  /*3ac0*/  VIADD R147, R2, 0xfffffffe ;  /* 0xfffffffe02937836 */ /* 0x000fe20000000000 */
[C---:B------:R-:W-:Y:S01]  /*3ad0*/  SEL R27, R0.reuse, R27, !P1 ;  /* 0x0000001b001b7207 */ /* 0x040fe20004800000 */
[----:B---3--:R-:W-:Y:S01]  /*3ae0*/  ULEA UR12, UR4, UR12, 0x18 ;  /* 0x0000000c040c7291 */ /* 0x008fe2000f8ec03f */
[----:B------:R-:W-:-:S02]  /*3af0*/  SEL R28, R0, R28, !P1 ;  /* 0x0000001c001c7207 */ /* 0x000fc40004800000 */
[C---:B------:R-:W-:Y:S01]  /*3b00*/  SEL R29, R0.reuse, R29, !P1 ;  /* 0x0000001d001d7207 */ /* 0x040fe20004800000 */
[----:B------:R-:W-:Y:S01]  /*3b10*/  ULDC UR4, c[0x0][0x230] ;  /* 0x00008c0000047ab9 */ /* 0x000fe20000000800 */
[C---:B------:R-:W-:Y:S02]  /*3b20*/  SEL R30, R0.reuse, R30, !P1 ;  /* 0x0000001e001e7207 */ /* 0x040fe40004800000 */
[C---:B------:R-:W-:Y:S01]  /*3b30*/  SEL R31, R0.reuse, R31, !P1 ;  /* 0x0000001f001f7207 */ /* 0x040fe20004800000 */
[----:B------:R-:W-:Y:S01]  /*3b40*/  IMAD R52, R29, UR5, RZ ;  /* 0x000000051d347c24 */ /* 0x000fe2000f8e02ff */
[C---:B------:R-:W-:Y:S02]  /*3b50*/  SEL R32, R0.reuse, R32, !P1 ;  /* 0x0000002000207207 */ /* 0x040fe40004800000 */
[C---:B------:R-:W-:Y:S01]  /*3b60*/  SEL R33, R0.reuse, R33, !P1 ;  /* 0x0000002100217207 */ /* 0x040fe20004800000 */
[----:B------:R-:W-:Y:S01]  /*3b70*/  IMAD R54, R31, UR5, RZ ;  /* 0x000000051f367c24 */ /* 0x000fe2000f8e02ff */
[----:B------:R-:W-:-:S02]  /*3b80*/  SEL R34, R0, R34, !P1 ;  /* 0x0000002200227207 */ /* 0x000fc40004800000 */
[C---:B------:R-:W-:Y:S01]  /*3b90*/  SEL R35, R0.reuse, R35, !P1 ;  /* 0x0000002300237207 */ /* 0x040fe20004800000 */
[----:B------:R-:W-:Y:S01]  /*3ba0*/  IMAD R56, R33, UR5, RZ ;  /* 0x0000000521387c24 */ /* 0x000fe2000f8e02ff */
[C---:B------:R-:W-:Y:S02]  /*3bb0*/  SEL R36, R0.reuse, R36, !P1 ;  /* 0x0000002400247207 */ /* 0x040fe40004800000 */
[C---:B------:R-:W-:Y:S02]  /*3bc0*/  SEL R39, R0.reuse, R39, !P1 ;  /* 0x0000002700277207 */ /* 0x040fe40004800000 */
[C---:B------:R-:W-:Y:S02]  /*3bd0*/  SEL R38, R0.reuse, R38, !P1 ;  /* 0x0000002600267207 */ /* 0x040fe40004800000 */
[C---:B------:R-:W-:Y:S01]  /*3be0*/  SEL R37, R0.reuse, R37, !P1 ;  /* 0x0000002500257207 */ /* 0x040fe20004800000 */
[----:B------:R-:W-:Y:S01]  /*3bf0*/  IMAD R60, R39, UR5, RZ ;  /* 0x00000005273c7c24 */ /* 0x000fe2000f8e02ff */
[----:B------:R-:W-:-:S02]  /*3c00*/  SEL R40, R0, R40, !P1 ;  /* 0x0000002800287207 */ /* 0x000fc40004800000 */
[----:B------:R-:W-:Y:S01]  /*3c10*/  SEL R82, R0, R41, !P1 ;  /* 0x0000002900527207 */ /* 0x000fe20004800000 */
[----:B------:R-:W-:Y:S01]  /*3c20*/  IMAD R41, R80, UR5, RZ ;  /* 0x0000000550297c24 */ /* 0x000fe2000f8e02ff */
[C---:B------:R-:W-:Y:S01]  /*3c30*/  SEL R42, R0.reuse, R42, !P1 ;  /* 0x0000002a002a7207 */ /* 0x040fe20004800000 */
[----:B------:R-:W-:Y:S01]  /*3c40*/  IMAD R62, R37, UR5, RZ ;  /* 0x00000005253e7c24 */ /* 0x000fe2000f8e02ff */
[----:B------:R-:W-:Y:S01]  /*3c50*/  SEL R84, R0, R43, !P1 ;  /* 0x0000002b00547207 */ /* 0x000fe20004800000 */
[----:B------:R-:W-:Y:S01]  /*3c60*/  IMAD R43, R24, UR5, RZ ;  /* 0x00000005182b7c24 */ /* 0x000fe2000f8e02ff */
        /* <DEDUP_REMOVED lines=62> */
[-C--:B------:R-:W-:Y:S01]  /*4050*/  LEA R26, P0, R10, R20.reuse, 0x2 ;  /* 0x000000140a1a7211 */ /* 0x080fe200078010ff */
[----:B------:R-:W-:Y:S01]  /*4060*/  IMAD R53, R30, UR5, RZ ;  /* 0x000000051e357c24 */ /* 0x000fe2000f8e02ff */
[-C--:B------:R-:W-:Y:S01]  /*4070*/  LEA R90, P2, R13, R20.reuse, 0x2 ;  /* 0x000000140d5a7211 */ /* 0x080fe200078410ff */
[----:B------:R-:W-:Y:S01]  /*4080*/  IMAD R58, R35, UR5, RZ ;  /* 0x00000005233a7c24 */ /* 0x000fe2000f8e02ff */
[-C--:B------:R-:W-:Y:S01]  /*4090*/  LEA.HI.X.SX32 R27, R10, R5.reuse, 0x2, P0 ;  /* 0x000000050a1b7211 */ /* 0x080fe200000f16ff */
[----:B------:R-:W-:Y:S01]  /*40a0*/  IMAD R86, R107, UR5, RZ ;  /* 0x000000056b567c24 */ /* 0x000fe2000f8e02ff */
[-C--:B------:R-:W-:Y:S01]  /*40b0*/  LEA R24, P0, R11, R20.reuse, 0x2 ;  /* 0x000000140b187211 */ /* 0x080fe200078010ff */
        /* <DEDUP_REMOVED lines=11> */
[-C--:B------:R-:W-:Y:S01]  /*4170*/  LEA.HI.X.SX32 R25, R11, R5.reuse, 0x2, P0 ;  /* 0x000000050b197211 */ /* 0x080fe200000f16ff */
[----:B------:R-:W-:Y:S01]  /*4180*/  IMAD R142, R142, UR5, RZ ;  /* 0x000000058e8e7c24 */ /* 0x000fe2000f8e02ff */
[-C--:B------:R-:W-:Y:S01]  /*4190*/  LEA.HI.X.SX32 R29, R12, R5.reuse, 0x2, P1 ;  /* 0x000000050c1d7211 */ /* 0x080fe200008f16ff */
[----:B------:R-:W-:Y:S01]  /*41a0*/  IMAD R143, R143, UR5, RZ ;  /* 0x000000058f8f7c24 */ /* 0x000fe2000f8e02ff */
[-C--:B------:R-:W-:Y:S01]  /*41b0*/  LEA R34, P0, R18, R20.reuse, 0x2 ;  /* 0x0000001412227211 */ /* 0x080fe200078010ff */
[----:B------:R-:W-:Y:S01]  /*41c0*/  IMAD R144, R144, UR5, RZ ;  /* 0x0000000590907c24 */ /* 0x000fe2000f8e02ff */
[----:B------:R-:W-:Y:S01]  /*41d0*/  LEA R96, P1, R19, R20, 0x2 ;  /* 0x0000001413607211 */ /* 0x000fe200078210ff */
[----:B------:R-:W-:Y:S01]  /*41e0*/  IMAD R145, R145, UR5, RZ ;  /* 0x0000000591917c24 */ /* 0x000fe2000f8e02ff */
[----:B------:R-:W-:Y:S01]  /*41f0*/  LEA.HI.X.SX32 R91, R13, R5, 0x2, P2 ;  /* 0x000000050d5b7211 */ /* 0x000fe200010f16ff */
[----:B------:R-:W-:Y:S01]  /*4200*/  IMAD R0, R0, R3, RZ ;  /* 0x0000000300007224 */ /* 0x000fe200078e02ff */
[----:B------:R-:W-:Y:S01]  /*4210*/  LEA.HI.X.SX32 R31, R14, R5, 0x2, P3 ;  /* 0x000000050e1f7211 */ /* 0x000fe200018f16ff */
[----:B------:R-:W-:Y:S01]  /*4220*/  IMAD R4, R4, R3, RZ ;  /* 0x0000000304047224 */ /* 0x000fe200078e02ff */
[-C--:B------:R-:W-:Y:S01]  /*4230*/  LEA.HI.X.SX32 R93, R15, R5.reuse, 0x2, P4 ;  /* 0x000000050f5d7211 */ /* 0x080fe200020f16ff */
[----:B------:R-:W-:Y:S01]  /*4240*/  VIADD R3, R2, 0xfffffffc ;  /* 0xfffffffc02037836 */ /* 0x000fe20000000000 */
[----:B------:R-:W-:-:S02]  /*4250*/  LEA.HI.X.SX32 R33, R16, R5, 0x2, P5 ;  /* 0x0000000510217211 */ /* 0x000fc400028f16ff */
[-C--:B------:R-:W-:Y:S02]  /*4260*/  LEA R36, P2, R21, R20.reuse, 0x2 ;  /* 0x0000001415247211 */ /* 0x080fe400078410ff */
[-C--:B------:R-:W-:Y:S02]  /*4270*/  LEA R98, P3, R22, R20.reuse, 0x2 ;  /* 0x0000001416627211 */ /* 0x080fe400078610ff */
[-C--:B------:R-:W-:Y:S02]  /*4280*/  LEA R38, P4, R23, R20.reuse, 0x2 ;  /* 0x0000001417267211 */ /* 0x080fe400078810ff */
[-C--:B------:R-:W-:Y:S02]  /*4290*/  LEA R100, P5, R41, R20.reuse, 0x2 ;  /* 0x0000001429647211 */ /* 0x080fe400078a10ff */
[----:B------:R-:W-:Y:S02]  /*42a0*/  LEA.HI.X.SX32 R95, R17, R5, 0x2, P6 ;  /* 0x00000005115f7211 */ /* 0x000fe400030f16ff */
[----:B------:R-:W-:-:S02]  /*42b0*/  LEA R40, P6, R43, R20, 0x2 ;  /* 0x000000142b287211 */ /* 0x000fc400078c10ff */
[-C--:B------:R-:W-:Y:S02]  /*42c0*/  LEA.HI.X.SX32 R35, R18, R5.reuse, 0x2, P0 ;  /* 0x0000000512237211 */ /* 0x080fe400000f16ff */
[-C--:B------:R-:W-:Y:S02]  /*42d0*/  LEA.HI.X.SX32 R97, R19, R5.reuse, 0x2, P1 ;  /* 0x0000000513617211 */ /* 0x080fe400008f16ff */
[-C--:B------:R-:W-:Y:S02]  /*42e0*/  LEA R102, P0, R45, R20.reuse, 0x2 ;  /* 0x000000142d667211 */ /* 0x080fe400078010ff */
[----:B------:R-:W-:Y:S02]  /*42f0*/  LEA R42, P1, R47, R20, 0x2 ;  /* 0x000000142f2a7211 */ /* 0x000fe400078210ff */
[-C--:B------:R-:W-:Y:S02]  /*4300*/  LEA.HI.X.SX32 R37, R21, R5.reuse, 0x2, P2 ;  /* 0x0000000515257211 */ /* 0x080fe400010f16ff */
[----:B------:R-:W-:-:S02]  /*4310*/  LEA.HI.X.SX32 R99, R22, R5, 0x2, P3 ;  /* 0x0000000516637211 */ /* 0x000fc400018f16ff */
[-C--:B------:R-:W-:Y:S02]  /*4320*/  LEA.HI.X.SX32 R39, R23, R5.reuse, 0x2, P4 ;  /* 0x0000000517277211 */ /* 0x080fe400020f16ff */
[----:B------:R-:W-:Y:S02]  /*4330*/  LEA.HI.X.SX32 R101, R41, R5, 0x2, P5 ;  /* 0x0000000529657211 */ /* 0x000fe400028f16ff */
[-C--:B------:R-:W-:Y:S02]  /*4340*/  LEA R104, P2, R49, R20.reuse, 0x2 ;  /* 0x0000001431687211 */ /* 0x080fe400078410ff */
[-C--:B------:R-:W-:Y:S02]  /*4350*/  LEA R44, P3, R51, R20.reuse, 0x2 ;  /* 0x00000014332c7211 */ /* 0x080fe400078610ff */
[-C--:B------:R-:W-:Y:S02]  /*4360*/  LEA R106, P4, R52, R20.reuse, 0x2 ;  /* 0x00000014346a7211 */ /* 0x080fe400078810ff */
[----:B------:R-:W-:-:S02]  /*4370*/  LEA R46, P5, R53, R20, 0x2 ;  /* 0x00000014352e7211 */ /* 0x000fc400078a10ff */
[-C--:B------:R-:W-:Y:S02]  /*4380*/  LEA.HI.X.SX32 R41, R43, R5.reuse, 0x2, P6 ;  /* 0x000000052b297211 */ /* 0x080fe400030f16ff */
[----:B------:R-:W-:Y:S02]  /*4390*/  LEA R108, P6, R54, R20, 0x2 ;  /* 0x00000014366c7211 */ /* 0x000fe400078c10ff */
[-C--:B------:R-:W-:Y:S02]  /*43a0*/  LEA.HI.X.SX32 R103, R45, R5.reuse, 0x2, P0 ;  /* 0x000000052d677211 */ /* 0x080fe400000f16ff */
[-C--:B------:R-:W-:Y:S02]  /*43b0*/  LEA.HI.X.SX32 R43, R47, R5.reuse, 0x2, P1 ;  /* 0x000000052f2b7211 */ /* 0x080fe400008f16ff */
        /* <DEDUP_REMOVED lines=8> */
[-C--:B------:R-:W-:Y:S02]  /*4440*/  LEA R52, P4, R59, R20.reuse, 0x2 ;  /* 0x000000143b347211 */ /* 0x080fe400078810ff */
[-C--:B------:R-:W-:Y:S02]  /*4450*/  LEA R114, P5, R60, R20.reuse, 0x2 ;  /* 0x000000143c727211 */ /* 0x080fe400078a10ff */
[-C--:B------:R-:W-:Y:S02]  /*4460*/  LEA.HI.X.SX32 R109, R54, R5.reuse, 0x2, P6 ;  /* 0x00000005366d7211 */ /* 0x080fe400030f16ff */
[----:B------:R-:W-:Y:S02]  /*4470*/  LEA R54, P6, R61, R20, 0x2 ;  /* 0x000000143d367211 */ /* 0x000fe400078c10ff */
[-C--:B------:R-:W-:Y:S02]  /*4480*/  LEA.HI.X.SX32 R49, R55, R5.reuse, 0x2, P0 ;  /* 0x0000000537317211 */ /* 0x080fe400000f16ff */
[----:B------:R-:W-:-:S02]  /*4490*/  LEA.HI.X.SX32 R111, R56, R5, 0x2, P1 ;  /* 0x00000005386f7211 */ /* 0x000fc400008f16ff */
[-C--:B------:R-:W-:Y:S02]  /*44a0*/  LEA.HI.X.SX32 R51, R57, R5.reuse, 0x2, P2 ;  /* 0x0000000539337211 */ /* 0x080fe400010f16ff */
[-C--:B------:R-:W-:Y:S02]  /*44b0*/  LEA.HI.X.SX32 R113, R58, R5.reuse, 0x2, P3 ;  /* 0x000000053a717211 */ /* 0x080fe400018f16ff */
[-C--:B------:R-:W-:Y:S02]  /*44c0*/  LEA.HI.X.SX32 R53, R59, R5.reuse, 0x2, P4 ;  /* 0x000000053b357211 */ /* 0x080fe400020f16ff */
[----:B------:R-:W-:Y:S02]  /*44d0*/  LEA.HI.X.SX32 R115, R60, R5, 0x2, P5 ;  /* 0x000000053c737211 */ /* 0x000fe400028f16ff */
[-C--:B------:R-:W-:Y:S02]  /*44e0*/  LEA R116, P0, R62, R20.reuse, 0x2 ;  /* 0x000000143e747211 */ /* 0x080fe400078010ff */
[----:B------:R-:W-:-:S02]  /*44f0*/  LEA R56, P1, R63, R20, 0x2 ;  /* 0x000000143f387211 */ /* 0x000fc400078210ff */
        /* <DEDUP_REMOVED lines=8> */
[-C--:B------:R-:W-:Y:S02]  /*4580*/  LEA.HI.X.SX32 R119, R64, R5.reuse, 0x2, P2 ;  /* 0x0000000540777211 */ /* 0x080fe400010f16ff */
[-C--:B------:R-:W-:Y:S02]  /*4590*/  LEA.HI.X.SX32 R59, R65, R5.reuse, 0x2, P3 ;  /* 0x00000005413b7211 */ /* 0x080fe400018f16ff */
[-C--:B------:R-:W-:Y:S02]  /*45a0*/  LEA.HI.X.SX32 R121, R66, R5.reuse, 0x2, P4 ;  /* 0x0000000542797211 */ /* 0x080fe400020f16ff */
[----:B------:R-:W-:-:S02]  /*45b0*/  LEA.HI.X.SX32 R61, R67, R5, 0x2, P5 ;  /* 0x00000005433d7211 */ /* 0x000fc400028f16ff */
[-C--:B------:R-:W-:Y:S02]  /*45c0*/  LEA R62, P0, R69, R20.reuse, 0x2 ;  /* 0x00000014453e7211 */ /* 0x080fe400078010ff */
[-C--:B------:R-:W-:Y:S02]  /*45d0*/  LEA R124, P1, R70, R20.reuse, 0x2 ;  /* 0x00000014467c7211 */ /* 0x080fe400078210ff */
        /* <DEDUP_REMOVED lines=47> */
[C---:B------:R-:W-:Y:S02]  /*48d0*/  LEA R20, P6, R7.reuse, R20, 0x2 ;  /* 0x0000001407147211 */ /* 0x040fe400078c10ff */
[----:B------:R-:W-:Y:S02]  /*48e0*/  IADD3 R148, R2, -0x3, RZ ;  /* 0xfffffffd02947810 */ /* 0x000fe40007ffe0ff */
[-C--:B------:R-:W-:Y:S02]  /*48f0*/  LEA.HI.X.SX32 R19, R144, R5.reuse, 0x2, P4 ;  /* 0x0000000590137211 */ /* 0x080fe400020f16ff */
[----:B------:R-:W-:Y:S02]  /*4900*/  LEA.HI.X.SX32 R21, R7, R5, 0x2, P6 ;  /* 0x0000000507157211 */ /* 0x000fe400030f16ff */
[----:B------:R-:W-:-:S02]  /*4910*/  LOP3.LUT R13, R151, 0x70, RZ, 0xc0, !PT ;  /* 0x00000070970d7812 */ /* 0x000fc400078ec0ff */
[-C--:B------:R-:W-:Y:S02]  /*4920*/  LEA.HI.X.SX32 R85, R141, R5.reuse, 0x2, P1 ;  /* 0x000000058d557211 */ /* 0x080fe400008f16ff */
[----:B------:R-:W-:Y:S01]  /*4930*/  ISETP.GE.U32.AND P6, PT, R146, 0x7fffffc0, PT ;  /* 0x7fffffc09200780c */ /* 0x000fe20003fc6070 */
[----:B------:R-:W-:Y:S01]  /*4940*/  IMAD R13, R150, 0x80, R13 ;  /* 0x00000080960d7824 */ /* 0x000fe200078e020d */
[----:B------:R-:W-:Y:S02]  /*4950*/  ISETP.GE.U32.AND P4, PT, R148, 0x7fffffbe, PT ;  /* 0x7fffffbe9400780c */ /* 0x000fe40003f86070 */
[-C--:B------:R-:W-:Y:S01]  /*4960*/  LEA.HI.X.SX32 R17, R142, R5.reuse, 0x2, P2 ;  /* 0x000000058e117211 */ /* 0x080fe200010f16ff */
[----:B------:R-:W-:Y:S01]  /*4970*/  VIADD R246, R13, UR12 ;  /* 0x0000000c0df67c36 */ /* 0x000fe20008000000 */
[-C--:B------:R-:W-:Y:S02]  /*4980*/  LEA.HI.X.SX32 R87, R143, R5.reuse, 0x2, P3 ;  /* 0x000000058f577211 */ /* 0x080fe400018f16ff */
[----:B------:R-:W-:-:S02]  /*4990*/  LEA.HI.X.SX32 R89, R145, R5, 0x2, P5 ;  /* 0x0000000591597211 */ /* 0x000fc400028f16ff */
[----:B------:R-:W-:Y:S02]  /*49a0*/  LEA R148, P1, R0, UR6, 0x2 ;  /* 0x0000000600947c11 */ /* 0x000fe4000f8210ff */
[----:B------:R-:W-:Y:S02]  /*49b0*/  ISETP.GE.U32.AND P5, PT, R147, 0x7fffffbf, PT ;  /* 0x7fffffbf9300780c */ /* 0x000fe40003fa6070 */
[----:B------:R-:W-:Y:S02]  /*49c0*/  LEA R142, P3, R4, UR6, 0x2 ;  /* 0x00000006048e7c11 */ /* 0x000fe4000f8610ff */
[----:B------:R-:W-:Y:S01]  /*49d0*/  LEA.HI.X.SX32 R23, R140, R5, 0x2, P0 ;  /* 0x000000058c177211 */ /* 0x000fe200000f16ff */
[C---:B------:R-:W-:Y:S01]  /*49e0*/  VIADD R5, R2.reuse, 0xffffffdf ;  /* 0xffffffdf02057836 */ /* 0x040fe20000000000 */
[----:B------:R-:W-:Y:S01]  /*49f0*/  ISETP.GE.U32.AND P0, PT, R3, 0x7fffffbd, PT ;  /* 0x7fffffbd0300780c */ /* 0x000fe20003f06070 */
[----:B------:R-:W-:Y:S01]  /*4a00*/  VIADD R3, R2, 0xffffffde ;  /* 0xffffffde02037836 */ /* 0x000fe20000000000 */
[----:B------:R-:W-:Y:S01]  /*4a10*/  LEA.HI.X.SX32 R149, R0, UR7, 0x2, P1 ;  /* 0x0000000700957c11 */ /* 0x000fe200088f16ff */
[----:B------:R-:W-:Y:S01]  /*4a20*/  VIADD R0, R2, 0xffffffdd ;  /* 0xffffffdd02007836 */ /* 0x000fe20000000000 */
[----:B------:R-:W-:-:S02]  /*4a30*/  LEA.HI.X.SX32 R143, R4, UR7, 0x2, P3 ;  /* 0x00000007048f7c11 */ /* 0x000fc400098f16ff */
[----:B------:R-:W-:Y:S01]  /*4a40*/  ISETP.GE.U32.AND P1, PT, R3, 0x7fffff9f, PT ;  /* 0x7fffff9f0300780c */ /* 0x000fe20003f26070 */
[----:B------:R-:W-:Y:S01]  /*4a50*/  IMAD.WIDE R216, R236, 0x4, R148 ;  /* 0x00000004ecd87825 */ /* 0x000fe200078e0294 */
[----:B------:R-:W-:Y:S01]  /*4a60*/  ISETP.GE.U32.AND P3, PT, R0, 0x7fffff9e, PT ;  /* 0x7fffff9e0000780c */ /* 0x000fe20003f66070 */
[----:B------:R-:W-:Y:S01]  /*4a70*/  @!PT LDS RZ, [RZ] ;  /* 0x00000000fffff984 */ /* 0x000fe20000000800 */
[----:B------:R-:W-:Y:S01]  /*4a80*/  @!PT LDS RZ, [RZ] ;  /* 0x00000000fffff984 */ /* 0x000fe20000000800 */
[----:B------:R-:W-:Y:S01]  /*4a90*/  @!PT LDS RZ, [RZ] ;  /* 0x00000000fffff984 */ /* 0x000fe20000000800 */
[----:B------:R-:W-:Y:S01]  /*4aa0*/  LDGSTS.E [R246], desc[UR16][R148.64], !P6 ;  /* 0x0000000094f67fae */ /* 0x000fe2000f121850 */
[----:B------:R-:W-:Y:S01]  /*4ab0*/  ISETP.GE.U32.AND P2, PT, R5, 0x7fffffa0, PT ;  /* 0x7fffffa00500780c */ /* 0x000fe20003f46070 */
[C---:B------:R-:W-:Y:S01]  /*4ac0*/  IMAD.WIDE R218, R236.reuse, 0x4, R142 ;  /* 0x00000004ecda7825 */ /* 0x040fe200078e028e */
[----:B------:R-:W-:Y:S01]  /*4ad0*/  SHF.L.U32 R5, R236, 0x5, RZ ;  /* 0x00000005ec057819 */ /* 0x000fe200000006ff */
[----:B------:R-:W-:Y:S01]  /*4ae0*/  LDGSTS.E [R246+0x8000], desc[UR16][R142.64], !P6 ;  /* 0x080000008ef67fae */ /* 0x000fe2000f121850 */
[----:B------:R-:W-:Y:S01]  /*4af0*/  IADD3 R4, R2, -0x24, RZ ;  /* 0xffffffdc02047810 */ /* 0x000fe20007ffe0ff */
[----:B------:R-:W-:Y:S01]  /*4b00*/  IMAD.SHL.U32 R3, R236, 0x2, RZ ;  /* 0x00000002ec037824 */ /* 0x000fe200078e00ff */
[----:B------:R-:W-:Y:S01]  /*4b10*/  LOP3.LUT R7, R13, 0x30, RZ, 0x3c, !PT ;  /* 0x000000300d077812 */ /* 0x000fe200078e3cff */
[----:B------:R-:W-:Y:S01]  /*4b20*/  VIADD R0, R2, 0xfffffffb ;  /* 0xfffffffb02007836 */ /* 0x000fe20000000000 */
[----:B------:R-:W-:Y:S01]  /*4b30*/  LDGSTS.E [R246+0x4], desc[UR16][R216.64], !P5 ;  /* 0x00004000d8f67fae */ /* 0x000fe2000e921850 */
[----:B------:R-:W-:Y:S01]  /*4b40*/  IMAD.WIDE R214, R3, 0x4, R148 ;  /* 0x0000000403d67825 */ /* 0x000fe200078e0294 */
[----:B------:R-:W-:-:S02]  /*4b50*/  ISETP.GE.U32.AND P6, PT, R4, 0x7fffff9d, PT ;  /* 0x7fffff9d0400780c */ /* 0x000fc40003fc6070 */
[----:B------:R-:W-:Y:S01]  /*4b60*/  LDGSTS.E [R246+0x8004], desc[UR16][R218.64], !P5 ;  /* 0x08004000daf67fae */ /* 0x000fe2000e921850 */
[----:B------:R-:W-:Y:S01]  /*4b70*/  ISETP.GE.U32.AND P5, PT, R0, 0x7fffffbc, PT ;  /* 0x7fffffbc0000780c */ /* 0x000fe20003fa6070 */
[----:B------:R-:W-:Y:S01]  /*4b80*/  IMAD.WIDE R140, R3, 0x4, R142 ;  /* 0x00000004038c7825 */ /* 0x000fe200078e028e */
[----:B------:R-:W-:Y:S01]  /*4b90*/  LOP3.LUT R4, R13, 0x10, RZ, 0x3c, !PT ;  /* 0x000000100d047812 */ /* 0x000fe200078e3cff */
[----:B------:R-:W-:Y:S02]  /*4ba0*/  LDGSTS.E [R246+0x8], desc[UR16][R214.64], !P4 ;  /* 0x00008000d6f67fae */ /* 0x000fe4000e121850 */
[----:B------:R-:W-:Y:S02]  /*4bb0*/  IMAD R3, R236, 0x3, RZ ;  /* 0x00000003ec037824 */ /* 0x000fe400078e02ff */
[----:B------:R-:W-:Y:S01]  /*4bc0*/  VIADD R0, R2, 0xfffffffa ;  /* 0xfffffffa02007836 */ /* 0x000fe20000000000 */
[----:B------:R-:W-:Y:S01]  /*4bd0*/  LDGSTS.E [R246+0x8008], desc[UR16][R140.64], !P4 ;  /* 0x080080008cf67fae */ /* 0x000fe2000e121850 */
[----:B-1----:R-:W-:-:S03]  /*4be0*/  IMAD.WIDE R8, R3, 0x4, R148 ;  /* 0x0000000403087825 */ /* 0x002fc600078e0294 */
[----:B------:R-:W-:Y:S01]  /*4bf0*/  ISETP.GE.U32.AND P4, PT, R0, 0x7fffffbb, PT ;  /* 0x7fffffbb0000780c */ /* 0x000fe20003f86070 */
[----:B------:R-:W-:Y:S01]  /*4c00*/  IMAD.WIDE R144, R3, 0x4, R142 ;  /* 0x0000000403907825 */ /* 0x000fe200078e028e */
[----:B------:R-:W-:Y:S03]  /*4c10*/  LDGSTS.E [R246+0xc], desc[UR16][R8.64], !P0 ;  /* 0x0000c00008f67fae */ /* 0x000fe6000c121850 */
[----:B------:R-:W-:Y:S01]  /*4c20*/  VIADD R0, R2, 0xfffffff9 ;  /* 0xfffffff902007836 */ /* 0x000fe20000000000 */
[----:B------:R1:W-:Y:S01]  /*4c30*/  LDGSTS.E [R246+0x800c], desc[UR16][R144.64], !P0 ;  /* 0x0800c00090f67fae */ /* 0x0003e2000c121850 */
[----:B------:R-:W-:Y:S02]  /*4c40*/  IMAD R3, R236, 0x21, RZ ;  /* 0x00000021ec037824 */ /* 0x000fe400078e02ff */
[C---:B------:R-:W-:Y:S01]  /*4c50*/  IMAD.WIDE R226, R5.reuse, 0x4, R148 ;  /* 0x0000000405e27825 */ /* 0x040fe200078e0294 */
[----:B------:R-:W-:Y:S01]  /*4c60*/  ISETP.GE.U32.AND P0, PT, R0, 0x7fffffba, PT ;  /* 0x7fffffba0000780c */ /* 0x000fe20003f06070 */
[----:B------:R1:W-:Y:S02]  /*4c70*/  STL.64 [R1+0x228], R144 ;  /* 0x0002289001007387 */ /* 0x0003e40000100a00 */
[----:B------:R-:W-:-:S02]  /*4c80*/  IMAD.WIDE R224, R5, 0x4, R142 ;  /* 0x0000000405e07825 */ /* 0x000fc400078e028e */
[----:B------:R-:W-:Y:S02]  /*4c90*/  LDGSTS.E [R246+0x10000], desc[UR16][R226.64], !P2 ;  /* 0x10000000e2f67fae */ /* 0x000fe4000d121850 */
[----:B------:R-:W-:Y:S02]  /*4ca0*/  IMAD R5, R236, 0x22, RZ ;  /* 0x00000022ec057824 */ /* 0x000fe400078e02ff */
[----:B------:R-:W-:Y:S01]  /*4cb0*/  VIADD R0, R2, 0xfffffff8 ;  /* 0xfffffff802007836 */ /* 0x000fe20000000000 */
[----:B------:R-:W-:Y:S01]  /*4cc0*/  LDGSTS.E [R246+0x18000], desc[UR16][R224.64], !P2 ;  /* 0x18000000e0f67fae */ /* 0x000fe2000d121850 */
[----:B------:R-:W-:-:S03]  /*4cd0*/  IMAD.WIDE R152, R3, 0x4, R148 ;  /* 0x0000000403987825 */ /* 0x000fc600078e0294 */
[----:B------:R-:W-:Y:S01]  /*4ce0*/  ISETP.GE.U32.AND P2, PT, R0, 0x7fffffb9, PT ;  /* 0x7fffffb90000780c */ /* 0x000fe20003f46070 */
[----:B------:R-:W-:Y:S01]  /*4cf0*/  IMAD.WIDE R150, R3, 0x4, R142 ;  /* 0x0000000403967825 */ /* 0x000fe200078e028e */
[C---:B------:R-:W-:Y:S01]  /*4d00*/  IADD3 R3, R2.reuse, -0x26, RZ ;  /* 0xffffffda02037810 */ /* 0x040fe20007ffe0ff */
[----:B------:R-:W-:Y:S02]  /*4d10*/  LDGSTS.E [R246+0x10004], desc[UR16][R152.64], !P1 ;  /* 0x1000400098f67fae */ /* 0x000fe4000c921850 */
[C---:B------:R-:W-:Y:S02]  /*4d20*/  IMAD.WIDE R146, R5.reuse, 0x4, R148 ;  /* 0x0000000405927825 */ /* 0x040fe400078e0294 */
[----:B------:R2:W-:Y:S02]  /*4d30*/  LDGSTS.E [R246+0x18004], desc[UR16][R150.64], !P1 ;  /* 0x1800400096f67fae */ /* 0x0005e4000c921850 */
[----:B-1----:R-:W-:Y:S02]  /*4d40*/  IMAD.WIDE R144, R5, 0x4, R142 ;  /* 0x0000000405907825 */ /* 0x002fe400078e028e */
[----:B------:R-:W-:Y:S02]  /*4d50*/  STL.64 [R1+0x70], R152 ;  /* 0x0000709801007387 */ /* 0x000fe40000100a00 */
[----:B------:R-:W-:-:S02]  /*4d60*/  VIADD R0, R2, 0xffffffdb ;  /* 0xffffffdb02007836 */ /* 0x000fc40000000000 */
[----:B------:R-:W-:Y:S01]  /*4d70*/  IMAD R5, R236, 0x23, RZ ;  /* 0x00000023ec057824 */ /* 0x000fe200078e02ff */
[----:B------:R1:W-:Y:S01]  /*4d80*/  LDGSTS.E [R246+0x10008], desc[UR16][R146.64], !P3 ;  /* 0x1000800092f67fae */ /* 0x0003e2000d921850 */
[----:B------:R-:W-:Y:S01]  /*4d90*/  VIADD R247, R4, UR12 ;  /* 0x0000000c04f77c36 */ /* 0x000fe20008000000 */
[----:B------:R-:W-:Y:S01]  /*4da0*/  ISETP.GE.U32.AND P1, PT, R0, 0x7fffff9c, PT ;  /* 0x7fffff9c0000780c */ /* 0x000fe20003f26070 */
[----:B------:R-:W-:Y:S01]  /*4db0*/  VIADD R0, R2, 0xffffffd9 ;  /* 0xffffffd902007836 */ /* 0x000fe20000000000 */
[----:B------:R2:W-:Y:S01]  /*4dc0*/  STL.64 [R1+0x68], R150 ;  /* 0x0000689601007387 */ /* 0x0005e20000100a00 */
[----:B------:R-:W-:-:S03]  /*4dd0*/  IMAD.WIDE R158, R155, 0x4, R148 ;  /* 0x000000049b9e7825 */ /* 0x000fc600078e0294 */
[----:B------:R3:W-:Y:S01]  /*4de0*/  LDGSTS.E [R246+0x18008], desc[UR16][R144.64], !P3 ;  /* 0x1800800090f67fae */ /* 0x0007e2000d921850 */
[----:B------:R-:W-:Y:S01]  /*4df0*/  ISETP.GE.U32.AND P3, PT, R3, 0x7fffff9b, PT ;  /* 0x7fffff9b0300780c */ /* 0x000fe20003f66070 */
[----:B------:R-:W-:Y:S02]  /*4e00*/  IMAD.SHL.U32 R3, R236, 0x4, RZ ;  /* 0x00000004ec037824 */ /* 0x000fe400078e00ff */
[----:B------:R1:W-:Y:S01]  /*4e10*/  STL.64 [R1+0x60], R146 ;  /* 0x0000609201007387 */ /* 0x0003e20000100a00 */
[----:B------:R-:W-:-:S03]  /*4e20*/  IMAD.WIDE R154, R155, 0x4, R142 ;  /* 0x000000049b9a7825 */ /* 0x000fc600078e028e */
[----:B------:R3:W-:Y:S01]  /*4e30*/  STL.64 [R1+0x58], R144 ;  /* 0x0000589001007387 */ /* 0x0007e20000100a00 */
[----:B--2---:R-:W-:-:S04]  /*4e40*/  IMAD.WIDE R150, R5, 0x4, R148 ;  /* 0x0000000405967825 */ /* 0x004fc800078e0294 */
[----:B------:R-:W-:Y:S01]  /*4e50*/  IMAD.WIDE R232, R157, 0x4, R148 ;  /* 0x000000049de87825 */ /* 0x000fe200078e0294 */
[----:B------:R2:W-:Y:S03]  /*4e60*/  LDGSTS.E [R246+0x1000c], desc[UR16][R150.64], !P6 ;  /* 0x1000c00096f67fae */ /* 0x0005e6000f121850 */
[----:B-1----:R-:W-:Y:S01]  /*4e70*/  IMAD.WIDE R146, R5, 0x4, R142 ;  /* 0x0000000405927825 */ /* 0x002fe200078e028e */
[----:B------:R2:W-:Y:S03]  /*4e80*/  STL.64 [R1+0x50], R150 ;  /* 0x0000509601007387 */ /* 0x0005e60000100a00 */
[----:B---3--:R-:W-:Y:S01]  /*4e90*/  IMAD.WIDE R144, R3, 0x4, R148 ;  /* 0x0000000403907825 */ /* 0x008fe200078e0294 */
[----:B------:R-:W-:Y:S01]  /*4ea0*/  LDGSTS.E [R246+0x1800c], desc[UR16][R146.64], !P6 ;  /* 0x1800c00092f67fae */ /* 0x000fe2000f121850 */
[----:B------:R-:W-:-:S02]  /*4eb0*/  ISETP.GE.U32.AND P6, PT, R0, 0x7fffff9a, PT ;  /* 0x7fffff9a0000780c */ /* 0x000fc40003fc6070 */
[--C-:B------:R-:W-:Y:S01]  /*4ec0*/  IMAD.WIDE R4, R3, 0x4, R142.reuse ;  /* 0x0000000403047825 */ /* 0x100fe200078e028e */
[----:B------:R-:W-:Y:S01]  /*4ed0*/  IADD3 R0, R2, -0x28, RZ ;  /* 0xffffffd802007810 */ /* 0x000fe20007ffe0ff */
[----:B------:R-:W-:Y:S02]  /*4ee0*/  STL.64 [R1+0x48], R146 ;  /* 0x0000489201007387 */ /* 0x000fe40000100a00 */
[----:B------:R-:W-:Y:S02]  /*4ef0*/  IMAD R3, R236, 0x5, RZ ;  /* 0x00000005ec037824 */ /* 0x000fe400078e02ff */
[----:B------:R-:W-:Y:S01]  /*4f00*/  LDGSTS.E [R247], desc[UR16][R144.64], !P5 ;  /* 0x0000000090f77fae */ /* 0x000fe2000e921850 */
[----:B------:R-:W-:-:S03]  /*4f10*/  IMAD.WIDE R156, R157, 0x4, R142 ;  /* 0x000000049d9c7825 */ /* 0x000fc600078e028e */
[----:B------:R-:W-:Y:S01]  /*4f20*/  STL.64 [R1+0x220], R144 ;  /* 0x0002209001007387 */ /* 0x000fe20000100a00 */
[----:B------:R-:W-:-:S03]  /*4f30*/  IMAD.WIDE R152, R3, 0x4, R148 ;  /* 0x0000000403987825 */ /* 0x000fc600078e0294 */
[----:B------:R1:W-:Y:S01]  /*4f40*/  LDGSTS.E [R247+0x8000], desc[UR16][R4.64], !P5 ;  /* 0x0800000004f77fae */ /* 0x0003e2000e921850 */
[----:B------:R-:W-:Y:S01]  /*4f50*/  ISETP.GE.U32.AND P5, PT, R0, 0x7fffff99, PT ;  /* 0x7fffff990000780c */ /* 0x000fe20003fa6070 */
[----:B--2---:R-:W-:Y:S02]  /*4f60*/  IMAD.WIDE R150, R3, 0x4, R142 ;  /* 0x0000000403967825 */ /* 0x004fe400078e028e */
[----:B------:R1:W-:Y:S02]  /*4f70*/  STL.64 [R1+0x218], R4 ;  /* 0x0002180401007387 */ /* 0x0003e40000100a00 */
[----:B------:R-:W-:Y:S02]  /*4f80*/  VIADD R0, R2, 0xfffffff7 ;  /* 0xfffffff702007836 */ /* 0x000fe40000000000 */
[----:B------:R-:W-:Y:S01]  /*4f90*/  IMAD R3, R236, 0x7, RZ ;  /* 0x00000007ec037824 */ /* 0x000fe200078e02ff */
[----:B------:R2:W-:Y:S01]  /*4fa0*/  LDGSTS.E [R247+0x4], desc[UR16][R152.64], !P4 ;  /* 0x0000400098f77fae */ /* 0x0005e2000e121850 */
[----:B------:R-:W-:-:S03]  /*4fb0*/  IMAD.WIDE R174, R161, 0x4, R148 ;  /* 0x00000004a1ae7825 */ /* 0x000fc600078e0294 */
[----:B------:R3:W-:Y:S01]  /*4fc0*/  LDGSTS.E [R247+0x8004], desc[UR16][R150.64], !P4 ;  /* 0x0800400096f77fae */ /* 0x0007e2000e121850 */
[----:B------:R-:W-:Y:S01]  /*4fd0*/  ISETP.GE.U32.AND P4, PT, R0, 0x7fffffb8, PT ;  /* 0x7fffffb80000780c */ /* 0x000fe20003f86070 */
[----:B------:R-:W-:Y:S01]  /*4fe0*/  VIADD R0, R2, 0xfffffff6 ;  /* 0xfffffff602007836 */ /* 0x000fe20000000000 */
[----:B-1----:R-:W-:Y:S01]  /*4ff0*/  LOP3.LUT R4, R13, 0x20, RZ, 0x3c, !PT ;  /* 0x000000200d047812 */ /* 0x002fe200078e3cff */
[----:B------:R-:W-:Y:S01]  /*5000*/  IMAD R5, R236, 0x6, RZ ;  /* 0x00000006ec057824 */ /* 0x000fe200078e02ff */
[----:B------:R2:W-:Y:S01]  /*5010*/  STL.64 [R1+0x210], R152 ;  /* 0x0002109801007387 */ /* 0x0005e20000100a00 */
[----:B------:R-:W-:-:S03]  /*5020*/  IMAD.WIDE R160, R161, 0x4, R142 ;  /* 0x00000004a1a07825 */ /* 0x000fc600078e028e */
[----:B------:R3:W-:Y:S01]  /*5030*/  STL.64 [R1+0x208], R150 ;  /* 0x0002089601007387 */ /* 0x0007e20000100a00 */
[----:B------:R-:W-:-:S04]  /*5040*/  IMAD.WIDE R146, R5, 0x4, R148 ;  /* 0x0000000405927825 */ /* 0x000fc800078e0294 */
[----:B------:R-:W-:Y:S01]  /*5050*/  IMAD.WIDE R144, R5, 0x4, R142 ;  /* 0x0000000405907825 */ /* 0x000fe200078e028e */
[----:B------:R1:W-:Y:S03]  /*5060*/  STL.64 [R1+0x200], R146 ;  /* 0x0002009201007387 */ /* 0x0003e60000100a00 */
[C---:B--2---:R-:W-:Y:S01]  /*5070*/  IMAD.WIDE R152, R3.reuse, 0x4, R148 ;  /* 0x0000000403987825 */ /* 0x044fe200078e0294 */
[----:B------:R1:W-:Y:S03]  /*5080*/  LDGSTS.E [R247+0x8], desc[UR16][R146.64], !P0 ;  /* 0x0000800092f77fae */ /* 0x0003e6000c121850 */
[----:B---3--:R-:W-:Y:S01]  /*5090*/  IMAD.WIDE R150, R3, 0x4, R142 ;  /* 0x0000000403967825 */ /* 0x008fe200078e028e */
[----:B------:R2:W-:Y:S03]  /*50a0*/  STL.64 [R1+0x1f8], R144 ;  /* 0x0001f89001007387 */ /* 0x0005e60000100a00 */
[----:B------:R-:W-:Y:S01]  /*50b0*/  IMAD R5, R236, 0x24, RZ ;  /* 0x00000024ec057824 */ /* 0x000fe200078e02ff */
[----:B------:R2:W-:Y:S01]  /*50c0*/  LDGSTS.E [R247+0x8008], desc[UR16][R144.64], !P0 ;  /* 0x0800800090f77fae */ /* 0x0005e2000c121850 */
[----:B------:R-:W-:Y:S01]  /*50d0*/  ISETP.GE.U32.AND P0, PT, R0, 0x7fffffb7, PT ;  /* 0x7fffffb70000780c */ /* 0x000fe20003f06070 */
[----:B------:R-:W-:-:S02]  /*50e0*/  VIADD R0, R2, 0xfffffff5 ;  /* 0xfffffff502007836 */ /* 0x000fc40000000000 */
[----:B------:R-:W-:Y:S01]  /*50f0*/  STL.64 [R1+0x1f0], R152 ;  /* 0x0001f09801007387 */ /* 0x000fe20000100a00 */
[----:B-1----:R-:W-:-:S03]  /*5100*/  IMAD.WIDE R146, R5, 0x4, R148 ;  /* 0x0000000405927825 */ /* 0x002fc600078e0294 */
[----:B------:R-:W-:Y:S01]  /*5110*/  LDGSTS.E [R247+0xc], desc[UR16][R152.64], !P2 ;  /* 0x0000c00098f77fae */ /* 0x000fe2000d121850 */
[----:B------:R-:W-:Y:S02]  /*5120*/  VIADD R3, R2, 0xffffffd6 ;  /* 0xffffffd602037836 */ /* 0x000fe40000000000 */
[----:B------:R-:W-:Y:S01]  /*5130*/  VIADD R248, R4, UR12 ;  /* 0x0000000c04f87c36 */ /* 0x000fe20008000000 */
[----:B------:R1:W-:Y:S01]  /*5140*/  STL.64 [R1+0x1e8], R150 ;  /* 0x0001e89601007387 */ /* 0x0003e20000100a00 */
[----:B--2---:R-:W-:-:S03]  /*5150*/  IMAD.WIDE R144, R5, 0x4, R142 ;  /* 0x0000000405907825 */ /* 0x004fc600078e028e */
[----:B------:R1:W-:Y:S01]  /*5160*/  LDGSTS.E [R247+0x800c], desc[UR16][R150.64], !P2 ;  /* 0x0800c00096f77fae */ /* 0x0003e2000d121850 */
[----:B------:R-:W-:Y:S01]  /*5170*/  ISETP.GE.U32.AND P2, PT, R0, 0x7fffffb6, PT ;  /* 0x7fffffb60000780c */ /* 0x000fe20003f46070 */
[C---:B------:R-:W-:Y:S01]  /*5180*/  IMAD.WIDE R164, R163.reuse, 0x4, R148 ;  /* 0x00000004a3a47825 */ /* 0x040fe200078e0294 */
[----:B------:R-:W-:Y:S01]  /*5190*/  IADD3 R0, R2, -0xc, RZ ;  /* 0xfffffff402007810 */ /* 0x000fe20007ffe0ff */
[----:B------:R-:W-:Y:S02]  /*51a0*/  LDGSTS.E [R247+0x10000], desc[UR16][R146.64], !P1 ;  /* 0x1000000092f77fae */ /* 0x000fe4000c921850 */
[----:B------:R-:W-:Y:S02]  /*51b0*/  IMAD.WIDE R162, R163, 0x4, R142 ;  /* 0x00000004a3a27825 */ /* 0x000fe400078e028e */
[----:B------:R2:W-:Y:S01]  /*51c0*/  LDGSTS.E [R247+0x18000], desc[UR16][R144.64], !P1 ;  /* 0x1800000090f77fae */ /* 0x0005e2000c921850 */
[----:B------:R-:W-:Y:S01]  /*51d0*/  ISETP.GE.U32.AND P1, PT, R0, 0x7fffffb5, PT ;  /* 0x7fffffb50000780c */ /* 0x000fe20003f26070 */
[----:B------:R-:W-:-:S02]  /*51e0*/  VIADD R0, R2, 0xffffffd7 ;  /* 0xffffffd702007836 */ /* 0x000fc40000000000 */
[----:B-1----:R-:W-:Y:S01]  /*51f0*/  IMAD R151, R236, 0x25, RZ ;  /* 0x00000025ec977824 */ /* 0x002fe200078e02ff */
[----:B------:R-:W-:Y:S01]  /*5200*/  STL.64 [R1+0x40], R146 ;  /* 0x0000409201007387 */ /* 0x000fe20000100a00 */
[----:B------:R-:W-:-:S03]  /*5210*/  IMAD.WIDE R170, R167, 0x4, R148 ;  /* 0x00000004a7aa7825 */ /* 0x000fc600078e0294 */
[----:B------:R2:W-:Y:S01]  /*5220*/  STL.64 [R1+0x38], R144 ;  /* 0x0000389001007387 */ /* 0x0005e20000100a00 */
[----:B------:R-:W-:-:S04]  /*5230*/  IMAD.WIDE R152, R151, 0x4, R148 ;  /* 0x0000000497987825 */ /* 0x000fc800078e0294 */
[--C-:B------:R-:W-:Y:S01]  /*5240*/  IMAD.WIDE R150, R151, 0x4, R142.reuse ;  /* 0x0000000497967825 */ /* 0x100fe200078e028e */
[----:B------:R1:W-:Y:S03]  /*5250*/  LDGSTS.E [R247+0x10004], desc[UR16][R152.64], !P3 ;  /* 0x1000400098f77fae */ /* 0x0003e6000d921850 */
[----:B------:R-:W-:Y:S01]  /*5260*/  IMAD.WIDE R166, R167, 0x4, R142 ;  /* 0x00000004a7a67825 */ /* 0x000fe200078e028e */
[----:B------:R3:W-:Y:S01]  /*5270*/  LDGSTS.E [R247+0x18004], desc[UR16][R150.64], !P3 ;  /* 0x1800400096f77fae */ /* 0x0007e2000d921850 */
[----:B------:R-:W-:Y:S02]  /*5280*/  ISETP.GE.U32.AND P3, PT, R0, 0x7fffff98, PT ;  /* 0x7fffff980000780c */ /* 0x000fe40003f66070 */
[----:B------:R-:W-:Y:S01]  /*5290*/  IADD3 R0, R2, -0x2b, RZ ;  /* 0xffffffd502007810 */ /* 0x000fe20007ffe0ff */
[----:B------:R-:W-:Y:S01]  /*52a0*/  LDGSTS.E [R247+0x10008], desc[UR16][R158.64], !P6 ;  /* 0x100080009ef77fae */ /* 0x000fe2000f121850 */
[----:B------:R-:W-:-:S02]  /*52b0*/  VIADD R249, R7, UR12 ;  /* 0x0000000c07f97c36 */ /* 0x000fc40008000000 */
[----:B------:R-:W-:Y:S01]  /*52c0*/  IMAD.WIDE R188, R172, 0x4, R148 ;  /* 0x00000004acbc7825 */ /* 0x000fe200078e0294 */
[----:B------:R-:W-:Y:S01]  /*52d0*/  LDGSTS.E [R247+0x18008], desc[UR16][R154.64], !P6 ;  /* 0x180080009af77fae */ /* 0x000fe2000f121850 */
[----:B------:R-:W-:Y:S02]  /*52e0*/  ISETP.GE.U32.AND P6, PT, R3, 0x7fffff97, PT ;  /* 0x7fffff970300780c */ /* 0x000fe40003fc6070 */
[----:B------:R-:W-:Y:S01]  /*52f0*/  IMAD.SHL.U32 R3, R236, 0x8, RZ ;  /* 0x00000008ec037824 */ /* 0x000fe200078e00ff */
[----:B------:R1:W-:Y:S01]  /*5300*/  STL.64 [R1+0xc58], R152 ;  /* 0x000c589801007387 */ /* 0x0003e20000100a00 */
[----:B------:R-:W-:-:S03]  /*5310*/  IMAD.WIDE R172, R172, 0x4, R142 ;  /* 0x00000004acac7825 */ /* 0x000fc600078e028e */
[----:B------:R-:W-:Y:S01]  /*5320*/  LDGSTS.E [R247+0x1000c], desc[UR16][R232.64], !P5 ;  /* 0x1000c000e8f77fae */ /* 0x000fe2000e921850 */
[----:B--2---:R-:W-:-:S03]  /*5330*/  IMAD.WIDE R144, R3, 0x4, R148 ;  /* 0x0000000403907825 */ /* 0x004fc600078e0294 */
[----:B------:R3:W-:Y:S01]  /*5340*/  STL.64 [R1+0xc60], R150 ;  /* 0x000c609601007387 */ /* 0x0007e20000100a00 */
[----:B------:R-:W-:-:S03]  /*5350*/  IMAD.WIDE R4, R3, 0x4, R142 ;  /* 0x0000000403047825 */ /* 0x000fc600078e028e */
[----:B------:R-:W-:Y:S01]  /*5360*/  LDGSTS.E [R247+0x1800c], desc[UR16][R156.64], !P5 ;  /* 0x1800c0009cf77fae */ /* 0x000fe2000e921850 */
[----:B------:R-:W-:Y:S01]  /*5370*/  ISETP.GE.U32.AND P5, PT, R0, 0x7fffff96, PT ;  /* 0x7fffff960000780c */ /* 0x000fe20003fa6070 */
[----:B------:R-:W-:Y:S02]  /*5380*/  VIADD R0, R2, 0xffffffd4 ;  /* 0xffffffd402007836 */ /* 0x000fe40000000000 */
[----:B------:R-:W-:Y:S01]  /*5390*/  STL.64 [R1+0xc68], R158 ;  /* 0x000c689e01007387 */ /* 0x000fe20000100a00 */
[----:B------:R-:W-:Y:S02]  /*53a0*/  IMAD R3, R236, 0x9, RZ ;  /* 0x00000009ec037824 */ /* 0x000fe400078e02ff */
[--C-:B------:R-:W-:Y:S01]  /*53b0*/  IMAD.WIDE R178, R176, 0x4, R148.reuse ;  /* 0x00000004b0b27825 */ /* 0x100fe200078e0294 */
[----:B------:R-:W-:Y:S03]  /*53c0*/  STL.64 [R1+0xc70], R154 ;  /* 0x000c709a01007387 */ /* 0x000fe60000100a00 */
[C---:B-1----:R-:W-:Y:S01]  /*53d0*/  IMAD.WIDE R152, R3.reuse, 0x4, R148 ;  /* 0x0000000403987825 */ /* 0x042fe200078e0294 */
[----:B------:R-:W-:Y:S03]  /*53e0*/  STL.64 [R1+0xc78], R232 ;  /* 0x000c78e801007387 */ /* 0x000fe60000100a00 */
[--C-:B---3--:R-:W-:Y:S01]  /*53f0*/  IMAD.WIDE R150, R3, 0x4, R142.reuse ;  /* 0x0000000403967825 */ /* 0x108fe200078e028e */
[----:B------:R-:W-:Y:S03]  /*5400*/  STL.64 [R1+0x1e0], R144 ;  /* 0x0001e09001007387 */ /* 0x000fe60000100a00 */
[----:B------:R-:W-:Y:S01]  /*5410*/  IMAD R3, R236, 0xb, RZ ;  /* 0x0000000bec037824 */ /* 0x000fe200078e02ff */
[----:B------:R-:W-:Y:S01]  /*5420*/  LDGSTS.E [R248], desc[UR16][R144.64], !P4 ;  /* 0x0000000090f87fae */ /* 0x000fe2000e121850 */
[----:B------:R-:W-:-:S03]  /*5430*/  IMAD.WIDE R176, R176, 0x4, R142 ;  /* 0x00000004b0b07825 */ /* 0x000fc600078e028e */
[----:B------:R1:W-:Y:S01]  /*5440*/  STL.64 [R1+0x1d8], R4 ;  /* 0x0001d80401007387 */ /* 0x0003e20000100a00 */
[----:B------:R-:W-:-:S03]  /*5450*/  IMAD.WIDE R184, R180, 0x4, R148 ;  /* 0x00000004b4b87825 */ /* 0x000fc600078e0294 */
[----:B------:R1:W-:Y:S01]  /*5460*/  LDGSTS.E [R248+0x8000], desc[UR16][R4.64], !P4 ;  /* 0x0800000004f87fae */ /* 0x0003e2000e121850 */
[----:B------:R-:W-:Y:S01]  /*5470*/  ISETP.GE.U32.AND P4, PT, R0, 0x7fffff95, PT ;  /* 0x7fffff950000780c */ /* 0x000fe20003f86070 */
[----:B------:R-:W-:Y:S02]  /*5480*/  VIADD R0, R2, 0xfffffff3 ;  /* 0xfffffff302007836 */ /* 0x000fe40000000000 */
[----:B------:R-:W-:Y:S01]  /*5490*/  LDGSTS.E [R248+0x4], desc[UR16][R152.64], !P0 ;  /* 0x0000400098f87fae */ /* 0x000fe2000c121850 */
[----:B------:R-:W-:-:S03]  /*54a0*/  IMAD.WIDE R180, R180, 0x4, R142 ;  /* 0x00000004b4b47825 */ /* 0x000fc600078e028e */
[----:B------:R-:W-:Y:S01]  /*54b0*/  LDGSTS.E [R248+0x8004], desc[UR16][R150.64], !P0 ;  /* 0x0800400096f87fae */ /* 0x000fe2000c121850 */
[----:B------:R-:W-:Y:S01]  /*54c0*/  ISETP.GE.U32.AND P0, PT, R0, 0x7fffffb4, PT ;  /* 0x7fffffb40000780c */ /* 0x000fe20003f06070 */
[----:B------:R-:W-:Y:S01]  /*54d0*/  IMAD.WIDE R202, R186, 0x4, R148 ;  /* 0x00000004baca7825 */ /* 0x000fe200078e0294 */
[----:B------:R-:W-:Y:S01]  /*54e0*/  IADD3 R0, R2, -0xe, RZ ;  /* 0xfffffff202007810 */ /* 0x000fe20007ffe0ff */
[----:B------:R-:W-:Y:S02]  /*54f0*/  STL.64 [R1+0x1d0], R152 ;  /* 0x0001d09801007387 */ /* 0x000fe40000100a00 */
[----:B-1----:R-:W-:Y:S02]  /*5500*/  IMAD R5, R236, 0xa, RZ ;  /* 0x0000000aec057824 */ /* 0x002fe400078e02ff */
[----:B------:R-:W-:Y:S01]  /*5510*/  STL.64 [R1+0x1c8], R150 ;  /* 0x0001c89601007387 */ /* 0x000fe20000100a00 */
[----:B------:R-:W-:-:S04]  /*5520*/  IMAD.WIDE R186, R186, 0x4, R142 ;  /* 0x00000004baba7825 */ /* 0x000fc800078e028e */
[----:B------:R-:W-:-:S04]  /*5530*/  IMAD.WIDE R146, R5, 0x4, R148 ;  /* 0x0000000405927825 */ /* 0x000fc800078e0294 */
[--C-:B------:R-:W-:Y:S01]  /*5540*/  IMAD.WIDE R144, R5, 0x4, R142.reuse ;  /* 0x0000000405907825 */ /* 0x100fe200078e028e */
[----:B------:R-:W-:Y:S03]  /*5550*/  STL.64 [R1+0x1c0], R146 ;  /* 0x0001c09201007387 */ /* 0x000fe60000100a00 */
[----:B------:R-:W-:Y:S01]  /*5560*/  IMAD.WIDE R4, R3, 0x4, R142 ;  /* 0x0000000403047825 */ /* 0x000fe200078e028e */
[----:B------:R-:W-:Y:S03]  /*5570*/  LDGSTS.E [R248+0x8], desc[UR16][R146.64], !P2 ;  /* 0x0000800092f87fae */ /* 0x000fe6000d121850 */
[C---:B------:R-:W-:Y:S01]  /*5580*/  IMAD.WIDE R192, R190.reuse, 0x4, R148 ;  /* 0x00000004bec07825 */ /* 0x040fe200078e0294 */
[----:B------:R1:W-:Y:S03]  /*5590*/  STL.64 [R1+0x1b8], R144 ;  /* 0x0001b89001007387 */ /* 0x0003e60000100a00 */
[----:B------:R-:W-:Y:S01]  /*55a0*/  IMAD.WIDE R190, R190, 0x4, R142 ;  /* 0x00000004bebe7825 */ /* 0x000fe200078e028e */
[----:B------:R1:W-:Y:S01]  /*55b0*/  LDGSTS.E [R248+0x8008], desc[UR16][R144.64], !P2 ;  /* 0x0800800090f87fae */ /* 0x0003e2000d121850 */
[----:B------:R-:W-:-:S02]  /*55c0*/  ISETP.GE.U32.AND P2, PT, R0, 0x7fffffb3, PT ;  /* 0x7fffffb30000780c */ /* 0x000fc40003f46070 */
[----:B------:R-:W-:Y:S02]  /*55d0*/  VIADD R0, R2, 0xfffffff1 ;  /* 0xfffffff102007836 */ /* 0x000fe40000000000 */
[----:B------:R-:W-:-:S04]  /*55e0*/  IMAD.WIDE R198, R194, 0x4, R148 ;  /* 0x00000004c2c67825 */ /* 0x000fc800078e0294 */
[----:B------:R-:W-:-:S04]  /*55f0*/  IMAD.WIDE R194, R194, 0x4, R142 ;  /* 0x00000004c2c27825 */ /* 0x000fc800078e028e */
[----:B-1----:R-:W-:Y:S01]  /*5600*/  IMAD.WIDE R144, R3, 0x4, R148 ;  /* 0x0000000403907825 */ /* 0x002fe200078e0294 */
[----:B------:R-:W-:-:S03]  /*5610*/  IADD3 R3, R2, -0x2e, RZ ;  /* 0xffffffd202037810 */ /* 0x000fc60007ffe0ff */
[C---:B------:R-:W-:Y:S01]  /*5620*/  IMAD.WIDE R234, R200.reuse, 0x4, R148 ;  /* 0x00000004c8ea7825 */ /* 0x040fe200078e0294 */
[----:B------:R-:W-:Y:S03]  /*5630*/  LDGSTS.E [R248+0xc], desc[UR16][R144.64], !P1 ;  /* 0x0000c00090f87fae */ /* 0x000fe6000c921850 */
[----:B------:R-:W-:Y:S01]  /*5640*/  IMAD.WIDE R200, R200, 0x4, R142 ;  /* 0x00000004c8c87825 */ /* 0x000fe200078e028e */
[----:B------:R1:W-:Y:S01]  /*5650*/  LDGSTS.E [R248+0x800c], desc[UR16][R4.64], !P1 ;  /* 0x0800c00004f87fae */ /* 0x0003e2000c921850 */
[----:B------:R-:W-:Y:S02]  /*5660*/  ISETP.GE.U32.AND P1, PT, R0, 0x7fffffb2, PT ;  /* 0x7fffffb20000780c */ /* 0x000fe40003f26070 */
[----:B------:R-:W-:Y:S01]  /*5670*/  VIADD R0, R2, 0xfffffff0 ;  /* 0xfffffff002007836 */ /* 0x000fe20000000000 */
[----:B------:R2:W-:Y:S01]  /*5680*/  LDGSTS.E [R248+0x10000], desc[UR16][R174.64], !P3 ;  /* 0x10000000aef87fae */ /* 0x0005e2000d921850 */
[----:B------:R-:W-:-:S03]  /*5690*/  IMAD.WIDE R206, R204, 0x4, R148 ;  /* 0x00000004ccce7825 */ /* 0x000fc600078e0294 */
[----:B------:R3:W-:Y:S01]  /*56a0*/  LDGSTS.E [R248+0x18000], desc[UR16][R160.64], !P3 ;  /* 0x18000000a0f87fae */ /* 0x0007e2000d921850 */
[----:B------:R-:W-:Y:S01]  /*56b0*/  ISETP.GE.U32.AND P3, PT, R0, 0x7fffffb1, PT ;  /* 0x7fffffb10000780c */ /* 0x000fe20003f66070 */
[----:B------:R-:W-:Y:S02]  /*56c0*/  VIADD R0, R2, 0xffffffd3 ;  /* 0xffffffd302007836 */ /* 0x000fe40000000000 */
[----:B------:R-:W-:Y:S01]  /*56d0*/  LDGSTS.E [R248+0x10004], desc[UR16][R164.64], !P6 ;  /* 0x10004000a4f87fae */ /* 0x000fe2000f121850 */
[----:B------:R-:W-:-:S03]  /*56e0*/  IMAD.WIDE R204, R204, 0x4, R142 ;  /* 0x00000004cccc7825 */ /* 0x000fc600078e028e */
[----:B------:R-:W-:Y:S01]  /*56f0*/  STL.64 [R1+0x1b0], R144 ;  /* 0x0001b09001007387 */ /* 0x000fe20000100a00 */
[----:B------:R-:W-:-:S03]  /*5700*/  IMAD.WIDE R230, R208, 0x4, R148 ;  /* 0x00000004d0e67825 */ /* 0x000fc600078e0294 */
[----:B------:R-:W-:Y:S01]  /*5710*/  LDGSTS.E [R248+0x18004], desc[UR16][R162.64], !P6 ;  /* 0x18004000a2f87fae */ /* 0x000fe2000f121850 */
[----:B------:R-:W-:Y:S01]  /*5720*/  ISETP.GE.U32.AND P6, PT, R0, 0x7fffff94, PT ;  /* 0x7fffff940000780c */ /* 0x000fe20003fc6070 */
[----:B------:R-:W-:Y:S02]  /*5730*/  VIADD R0, R2, 0xffffffd1 ;  /* 0xffffffd102007836 */ /* 0x000fe40000000000 */
[----:B------:R1:W-:Y:S01]  /*5740*/  STL.64 [R1+0x1a8], R4 ;  /* 0x0001a80401007387 */ /* 0x0003e20000100a00 */
[----:B------:R-:W-:-:S03]  /*5750*/  IMAD.WIDE R208, R208, 0x4, R142 ;  /* 0x00000004d0d07825 */ /* 0x000fc600078e028e */
[----:B------:R-:W-:Y:S01]  /*5760*/  LDGSTS.E [R248+0x10008], desc[UR16][R170.64], !P5 ;  /* 0x10008000aaf87fae */ /* 0x000fe2000e921850 */
[----:B------:R-:W-:-:S03]  /*5770*/  IMAD.WIDE R210, R212, 0x4, R148 ;  /* 0x00000004d4d27825 */ /* 0x000fc600078e0294 */
[----:B------:R-:W-:Y:S01]  /*5780*/  LDGSTS.E [R248+0x18008], desc[UR16][R166.64], !P5 ;  /* 0x18008000a6f87fae */ /* 0x000fe2000e921850 */
[----:B------:R-:W-:Y:S01]  /*5790*/  ISETP.GE.U32.AND P5, PT, R3, 0x7fffff93, PT ;  /* 0x7fffff930300780c */ /* 0x000fe20003fa6070 */
[----:B------:R-:W-:Y:S02]  /*57a0*/  IMAD R3, R236, 0xc, RZ ;  /* 0x0000000cec037824 */ /* 0x000fe400078e02ff */
[C---:B-1----:R-:W-:Y:S01]  /*57b0*/  IMAD.WIDE R4, R169.reuse, 0x4, R148 ;  /* 0x00000004a9047825 */ /* 0x042fe200078e0294 */
[----:B------:R2:W-:Y:S03]  /*57c0*/  STL.64 [R1+0xc20], R174 ;  /* 0x000c20ae01007387 */ /* 0x0005e60000100a00 */
[----:B------:R-:W-:Y:S01]  /*57d0*/  IMAD.WIDE R168, R169, 0x4, R142 ;  /* 0x00000004a9a87825 */ /* 0x000fe200078e028e */
[----:B------:R-:W-:Y:S03]  /*57e0*/  LDGSTS.E [R248+0x1000c], desc[UR16][R4.64], !P4 ;  /* 0x1000c00004f87fae */ /* 0x000fe6000e121850 */
[C---:B------:R-:W-:Y:S01]  /*57f0*/  IMAD.WIDE R146, R3.reuse, 0x4, R148 ;  /* 0x0000000403927825 */ /* 0x040fe200078e0294 */
[----:B------:R3:W-:Y:S03]  /*5800*/  STL.64 [R1+0xc28], R160 ;  /* 0x000c28a001007387 */ /* 0x0007e60000100a00 */
[----:B------:R-:W-:Y:S01]  /*5810*/  IMAD.WIDE R144, R3, 0x4, R142 ;  /* 0x0000000403907825 */ /* 0x000fe200078e028e */
[----:B------:R-:W-:Y:S01]  /*5820*/  LDGSTS.E [R248+0x1800c], desc[UR16][R168.64], !P4 ;  /* 0x1800c000a8f87fae */ /* 0x000fe2000e121850 */
[----:B------:R-:W-:-:S02]  /*5830*/  ISETP.GE.U32.AND P4, PT, R0, 0x7fffff92, PT ;  /* 0x7fffff920000780c */ /* 0x000fc40003f86070 */
[----:B------:R-:W-:Y:S01]  /*5840*/  VIADD R3, R2, 0xffffffd0 ;  /* 0xffffffd002037836 */ /* 0x000fe20000000000 */
[----:B------:R-:W-:Y:S01]  /*5850*/  STL.64 [R1+0xc30], R164 ;  /* 0x000c30a401007387 */ /* 0x000fe20000100a00 */
[----:B------:R-:W-:Y:S01]  /*5860*/  IMAD R0, R236, 0xd, RZ ;  /* 0x0000000dec007824 */ /* 0x000fe200078e02ff */
[----:B--2---:R-:W-:Y:S01]  /*5870*/  MOV R174, R214 ;  /* 0x000000d600ae7202 */ /* 0x004fe20000000f00 */
[----:B------:R-:W-:Y:S01]  /*5880*/  IMAD.WIDE R212, R212, 0x4, R142 ;  /* 0x00000004d4d47825 */ /* 0x000fe200078e028e */
[----:B------:R-:W-:Y:S03]  /*5890*/  STL.64 [R1+0xc38], R162 ;  /* 0x000c38a201007387 */ /* 0x000fe60000100a00 */
[----:B------:R-:W-:Y:S01]  /*58a0*/  IMAD.WIDE R150, R0, 0x4, R148 ;  /* 0x0000000400967825 */ /* 0x000fe200078e0294 */
[----:B------:R-:W-:Y:S03]  /*58b0*/  STL.64 [R1+0xc40], R170 ;  /* 0x000c40aa01007387 */ /* 0x000fe60000100a00 */
[----:B------:R-:W-:Y:S01]  /*58c0*/  IMAD.MOV.U32 R175, RZ, RZ, R215 ;  /* 0x000000ffffaf7224 */ /* 0x000fe200078e00d7 */
[----:B------:R-:W-:Y:S01]  /*58d0*/  STL.64 [R1+0xc48], R166 ;  /* 0x000c48a601007387 */ /* 0x000fe20000100a00 */
[----:B------:R-:W-:-:S03]  /*58e0*/  IMAD.WIDE R214, R222, 0x4, R148 ;  /* 0x00000004ded67825 */ /* 0x000fc600078e0294 */
[----:B------:R-:W-:Y:S01]  /*58f0*/  STL.64 [R1+0xc50], R4 ;  /* 0x000c500401007387 */ /* 0x000fe20000100a00 */
[----:B------:R-:W-:-:S03]  /*5900*/  IMAD.WIDE R222, R222, 0x4, R142 ;  /* 0x00000004dede7825 */ /* 0x000fc600078e028e */
[----:B------:R1:W-:Y:S01]  /*5910*/  LDGSTS.E [R249], desc[UR16][R146.64], !P0 ;  /* 0x0000000092f97fae */ /* 0x0003e2000c121850 */
[----:B------:R-:W-:Y:S02]  /*5920*/  IMAD.MOV.U32 R158, RZ, RZ, R216 ;  /* 0x000000ffff9e7224 */ /* 0x000fe400078e00d8 */
[----:B------:R-:W-:Y:S01]  /*5930*/  IMAD.MOV.U32 R159, RZ, RZ, R217 ;  /* 0x000000ffff9f7224 */ /* 0x000fe200078e00d9 */
[----:B------:R1:W-:Y:S01]  /*5940*/  STL.64 [R1+0x1a0], R146 ;  /* 0x0001a09201007387 */ /* 0x0003e20000100a00 */
[----:B---3--:R-:W-:Y:S02]  /*5950*/  IMAD.MOV.U32 R161, RZ, RZ, R220 ;  /* 0x000000ffffa17224 */ /* 0x008fe400078e00dc */
[----:B------:R-:W-:Y:S01]  /*5960*/  IMAD.WIDE R220, R228, 0x4, R148 ;  /* 0x00000004e4dc7825 */ /* 0x000fe200078e0294 */
[----:B------:R2:W-:Y:S01]  /*5970*/  LDGSTS.E [R249+0x8000], desc[UR16][R144.64], !P0 ;  /* 0x0800000090f97fae */ /* 0x0005e2000c121850 */
[----:B------:R-:W-:Y:S02]  /*5980*/  ISETP.GE.U32.AND P0, PT, R3, 0x7fffff91, PT ;  /* 0x7fffff910300780c */ /* 0x000fe40003f06070 */
[----:B------:R-:W-:Y:S01]  /*5990*/  IMAD R3, R236, 0xe, RZ ;  /* 0x0000000eec037824 */ /* 0x000fe200078e02ff */
[----:B------:R2:W-:Y:S01]  /*59a0*/  STL.64 [R1+0x198], R144 ;  /* 0x0001989001007387 */ /* 0x0005e20000100a00 */
[----:B------:R-:W-:-:S03]  /*59b0*/  IMAD.WIDE R228, R228, 0x4, R142 ;  /* 0x00000004e4e47825 */ /* 0x000fc600078e028e */
[----:B------:R-:W-:Y:S01]  /*59c0*/  LDGSTS.E [R249+0x4], desc[UR16][R150.64], !P2 ;  /* 0x0000400096f97fae */ /* 0x000fe2000d121850 */
[--C-:B-1----:R-:W-:Y:S01]  /*59d0*/  IMAD.WIDE R146, R0, 0x4, R142.reuse ;  /* 0x0000000400927825 */ /* 0x102fe200078e028e */
[----:B------:R-:W-:Y:S02]  /*59e0*/  IADD3 R0, R2, -0x11, RZ ;  /* 0xffffffef02007810 */ /* 0x000fe40007ffe0ff */
[----:B------:R-:W-:Y:S01]  /*59f0*/  STL.64 [R1+0x190], R150 ;  /* 0x0001909601007387 */ /* 0x000fe20000100a00 */
[----:B------:R-:W-:-:S03]  /*5a00*/  IMAD.WIDE R4, R3, 0x4, R142 ;  /* 0x0000000403047825 */ /* 0x000fc600078e028e */
[----:B------:R1:W-:Y:S01]  /*5a10*/  LDGSTS.E [R249+0x8004], desc[UR16][R146.64], !P2 ;  /* 0x0800400092f97fae */ /* 0x0003e2000d121850 */
[--C-:B--2---:R-:W-:Y:S01]  /*5a20*/  IMAD.WIDE R144, R3, 0x4, R148.reuse ;  /* 0x0000000403907825 */ /* 0x104fe200078e0294 */
[----:B------:R-:W-:Y:S02]  /*5a30*/  ISETP.GE.U32.AND P2, PT, R0, 0x7fffffb0, PT ;  /* 0x7fffffb00000780c */ /* 0x000fe40003f46070 */
[----:B------:R1:W-:Y:S01]  /*5a40*/  STL.64 [R1+0x188], R146 ;  /* 0x0001889201007387 */ /* 0x0003e20000100a00 */
[----:B------:R-:W-:Y:S02]  /*5a50*/  IMAD R0, R236, 0xf, RZ ;  /* 0x0000000fec007824 */ /* 0x000fe400078e02ff */
[----:B------:R-:W-:Y:S01]  /*5a60*/  VIADD R3, R2, 0xffffffee ;  /* 0xffffffee02037836 */ /* 0x000fe20000000000 */
[----:B------:R2:W-:Y:S01]  /*5a70*/  STL.64 [R1+0x180], R144 ;  /* 0x0001809001007387 */ /* 0x0005e20000100a00 */
[----:B------:R-:W-:-:S03]  /*5a80*/  IMAD.WIDE R238, R240, 0x4, R148 ;  /* 0x00000004f0ee7825 */ /* 0x000fc600078e0294 */
[----:B------:R2:W-:Y:S01]  /*5a90*/  LDGSTS.E [R249+0x8], desc[UR16][R144.64], !P1 ;  /* 0x0000800090f97fae */ /* 0x0005e2000c921850 */
[----:B------:R-:W-:-:S03]  /*5aa0*/  IMAD.WIDE R240, R240, 0x4, R142 ;  /* 0x00000004f0f07825 */ /* 0x000fc600078e028e */
[----:B------:R3:W-:Y:S01]  /*5ab0*/  STL.64 [R1+0x178], R4 ;  /* 0x0001780401007387 */ /* 0x0007e20000100a00 */
[----:B-1----:R-:W-:-:S03]  /*5ac0*/  IMAD.WIDE R146, R182, 0x4, R148 ;  /* 0x00000004b6927825 */ /* 0x002fc600078e0294 */
[----:B------:R3:W-:Y:S01]  /*5ad0*/  LDGSTS.E [R249+0x8008], desc[UR16][R4.64], !P1 ;  /* 0x0800800004f97fae */ /* 0x0007e2000c921850 */
[----:B------:R-:W-:Y:S01]  /*5ae0*/  ISETP.GE.U32.AND P1, PT, R3, 0x7fffffaf, PT ;  /* 0x7fffffaf0300780c */ /* 0x000fe20003f26070 */
[----:B------:R-:W-:Y:S01]  /*5af0*/  IMAD.WIDE R182, R182, 0x4, R142 ;  /* 0x00000004b6b67825 */ /* 0x000fe200078e028e */
[----:B------:R-:W-:-:S03]  /*5b00*/  IADD3 R3, R2, -0x31, RZ ;  /* 0xffffffcf02037810 */ /* 0x000fc60007ffe0ff */
[----:B--2---:R-:W-:-:S04]  /*5b10*/  IMAD.WIDE R144, R0, 0x4, R148 ;  /* 0x0000000400907825 */ /* 0x004fc800078e0294 */
[----:B------:R-:W-:Y:S01]  /*5b20*/  IMAD.WIDE R242, R244, 0x4, R148 ;  /* 0x00000004f4f27825 */ /* 0x000fe200078e0294 */
[----:B------:R1:W-:Y:S03]  /*5b30*/  LDGSTS.E [R249+0xc], desc[UR16][R144.64], !P3 ;  /* 0x0000c00090f97fae */ /* 0x0003e6000d921850 */
[--C-:B---3--:R-:W-:Y:S01]  /*5b40*/  IMAD.WIDE R4, R0, 0x4, R142.reuse ;  /* 0x0000000400047825 */ /* 0x108fe200078e028e */
[----:B------:R1:W-:Y:S03]  /*5b50*/  STL.64 [R1+0x170], R144 ;  /* 0x0001709001007387 */ /* 0x0003e60000100a00 */
[----:B------:R-:W-:Y:S01]  /*5b60*/  VIADD R0, R2, 0xffffffed ;  /* 0xffffffed02007836 */ /* 0x000fe20000000000 */
[----:B------:R2:W-:Y:S01]  /*5b70*/  LDGSTS.E [R249+0x800c], desc[UR16][R4.64], !P3 ;  /* 0x0800c00004f97fae */ /* 0x0005e2000d921850 */
[----:B------:R-:W-:-:S03]  /*5b80*/  IMAD.WIDE R244, R244, 0x4, R142 ;  /* 0x00000004f4f47825 */ /* 0x000fc600078e028e */
[----:B------:R-:W-:Y:S01]  /*5b90*/  ISETP.GE.U32.AND P3, PT, R0, 0x7fffffae, PT ;  /* 0x7fffffae0000780c */ /* 0x000fe20003f66070 */
[----:B------:R-:W-:Y:S01]  /*5ba0*/  VIADD R0, R2, 0xffffffec ;  /* 0xffffffec02007836 */ /* 0x000fe20000000000 */
[----:B------:R-:W-:Y:S01]  /*5bb0*/  LDGSTS.E [R249+0x10000], desc[UR16][R188.64], !P6 ;  /* 0x10000000bcf97fae */ /* 0x000fe2000f121850 */
[----:B------:R-:W-:Y:S02]  /*5bc0*/  IMAD.MOV.U32 R233, RZ, RZ, R141 ;  /* 0x000000ffffe97224 */ /* 0x000fe400078e008d */
[----:B------:R-:W3:Y:S01]  /*5bd0*/  LDC R141, c[0x0][0x230] ;  /* 0x00008c00ff8d7b82 */ /* 0x000ee20000000800 */
[----:B------:R-:W-:Y:S01]  /*5be0*/  LDGSTS.E [R249+0x18000], desc[UR16][R172.64], !P6 ;  /* 0x18000000acf97fae */ /* 0x000fe2000f121850 */
[----:B------:R-:W-:Y:S01]  /*5bf0*/  ISETP.GE.U32.AND P6, PT, R0, 0x7fffffad, PT ;  /* 0x7fffffad0000780c */ /* 0x000fe20003fc6070 */
[----:B------:R-:W-:Y:S02]  /*5c00*/  VIADD R0, R2, 0xffffffce ;  /* 0xffffffce02007836 */ /* 0x000fe40000000000 */
[----:B------:R-:W-:Y:S01]  /*5c10*/  LDGSTS.E [R249+0x10004], desc[UR16][R178.64], !P5 ;  /* 0x10004000b2f97fae */ /* 0x000fe2000e921850 */
[----:B------:R-:W-:-:S02]  /*5c20*/  IMAD.MOV.U32 R232, RZ, RZ, R140 ;  /* 0x000000ffffe87224 */ /* 0x000fc400078e008c */
[----:B------:R-:W-:Y:S01]  /*5c30*/  IMAD R140, R236, 0x1e, RZ ;  /* 0x0000001eec8c7824 */ /* 0x000fe200078e02ff */
[----:B------:R-:W-:Y:S01]  /*5c40*/  LDGSTS.E [R249+0x18004], desc[UR16][R176.64], !P5 ;  /* 0x18004000b0f97fae */ /* 0x000fe2000e921850 */
[----:B------:R-:W-:Y:S01]  /*5c50*/  ISETP.GE.U32.AND P5, PT, R3, 0x7fffff90, PT ;  /* 0x7fffff900300780c */ /* 0x000fe20003fa6070 */
[----:B------:R-:W-:Y:S02]  /*5c60*/  VIADD R3, R2, 0xffffffcd ;  /* 0xffffffcd02037836 */ /* 0x000fe40000000000 */
[----:B------:R-:W-:Y:S01]  /*5c70*/  LDGSTS.E [R249+0x10008], desc[UR16][R184.64], !P4 ;  /* 0x10008000b8f97fae */ /* 0x000fe2000e121850 */
[----:B------:R-:W-:-:S03]  /*5c80*/  IMAD.WIDE R162, R140, 0x4, R148 ;  /* 0x000000048ca27825 */ /* 0x000fc600078e0294 */
[----:B------:R-:W-:Y:S01]  /*5c90*/  LDGSTS.E [R249+0x18008], desc[UR16][R180.64], !P4 ;  /* 0x18008000b4f97fae */ /* 0x000fe2000e121850 */
[----:B------:R-:W-:Y:S01]  /*5ca0*/  ISETP.GE.U32.AND P4, PT, R0, 0x7fffff8f, PT ;  /* 0x7fffff8f0000780c */ /* 0x000fe20003f86070 */
[----:B------:R-:W-:Y:S02]  /*5cb0*/  IMAD.SHL.U32 R0, R236, 0x10, RZ ;  /* 0x00000010ec007824 */ /* 0x000fe400078e00ff */
[----:B------:R2:W-:Y:S02]  /*5cc0*/  STL.64 [R1+0x168], R4 ;  /* 0x0001680401007387 */ /* 0x0005e40000100a00 */
[----:B-1----:R-:W-:Y:S02]  /*5cd0*/  IMAD.WIDE R144, R0, 0x4, R148 ;  /* 0x0000000400907825 */ /* 0x002fe400078e0294 */
[----:B------:R-:W-:Y:S04]  /*5ce0*/  LDGSTS.E [R249+0x1000c], desc[UR16][R146.64], !P0 ;  /* 0x1000c00092f97fae */ /* 0x000fe8000c121850 */
[----:B------:R-:W-:Y:S01]  /*5cf0*/  LDGSTS.E [R249+0x1800c], desc[UR16][R182.64], !P0 ;  /* 0x1800c000b6f97fae */ /* 0x000fe2000c121850 */
[----:B------:R-:W-:Y:S01]  /*5d00*/  ISETP.GE.U32.AND P0, PT, R3, 0x7fffff8e, PT ;  /* 0x7fffff8e0300780c */ /* 0x000fe20003f06070 */
[----:B------:R-:W-:Y:S01]  /*5d10*/  VIADD R3, R2, 0xffffffcc ;  /* 0xffffffcc02037836 */ /* 0x000fe20000000000 */
[----:B--2---:R-:W-:Y:S01]  /*5d20*/  LOP3.LUT R4, R13, 0x40, RZ, 0x3c, !PT ;  /* 0x000000400d047812 */ /* 0x004fe200078e3cff */
[----:B------:R1:W-:Y:S03]  /*5d30*/  STL.64 [R1+0x160], R144 ;  /* 0x0001609001007387 */ /* 0x0003e60000100a00 */
[----:B------:R-:W-:Y:S01]  /*5d40*/  IADD3 R12, R4, UR12, RZ ;  /* 0x0000000c040c7c10 */ /* 0x000fe2000fffe0ff */
[----:B------:R-:W-:-:S04]  /*5d50*/  IMAD.WIDE R4, R0, 0x4, R142 ;  /* 0x0000000400047825 */ /* 0x000fc800078e028e */
[----:B------:R-:W-:Y:S01]  /*5d60*/  IMAD R0, R236, 0x11, RZ ;  /* 0x00000011ec007824 */ /* 0x000fe200078e02ff */
[----:B------:R1:W-:Y:S03]  /*5d70*/  LDGSTS.E [R12], desc[UR16][R144.64], !P2 ;  /* 0x00000000900c7fae */ /* 0x0003e6000d121850 */
[C---:B------:R-:W-:Y:S01]  /*5d80*/  IMAD.WIDE R152, R0.reuse, 0x4, R148 ;  /* 0x0000000400987825 */ /* 0x040fe200078e0294 */
[----:B------:R2:W-:Y:S01]  /*5d90*/  LDGSTS.E [R12+0x8000], desc[UR16][R4.64], !P2 ;  /* 0x08000000040c7fae */ /* 0x0005e2000d121850 */
[----:B------:R-:W-:Y:S02]  /*5da0*/  ISETP.GE.U32.AND P2, PT, R3, 0x7fffff8d, PT ;  /* 0x7fffff8d0300780c */ /* 0x000fe40003f46070 */
[----:B------:R-:W-:Y:S01]  /*5db0*/  IMAD.WIDE R150, R0, 0x4, R142 ;  /* 0x0000000400967825 */ /* 0x000fe200078e028e */
[----:B------:R-:W-:Y:S03]  /*5dc0*/  LDGSTS.E [R12+0x4], desc[UR16][R152.64], !P1 ;  /* 0x00004000980c7fae */ /* 0x000fe6000c921850 */
[----:B------:R-:W-:Y:S01]  /*5dd0*/  IMAD R3, R236, 0x12, RZ ;  /* 0x00000012ec037824 */ /* 0x000fe200078e02ff */
[----:B------:R2:W-:Y:S01]  /*5de0*/  STL.64 [R1+0x158], R4 ;  /* 0x0001580401007387 */ /* 0x0005e20000100a00 */
[----:B------:R-:W-:-:S02]  /*5df0*/  VIADD R0, R2, 0xffffffeb ;  /* 0xffffffeb02007836 */ /* 0x000fc40000000000 */
[C---:B-1----:R-:W-:Y:S01]  /*5e00*/  IMAD.WIDE R144, R3.reuse, 0x4, R148 ;  /* 0x0000000403907825 */ /* 0x042fe200078e0294 */
[----:B------:R-:W-:Y:S02]  /*5e10*/  LDGSTS.E [R12+0x8004], desc[UR16][R150.64], !P1 ;  /* 0x08004000960c7fae */ /* 0x000fe4000c921850 */
[----:B------:R-:W-:Y:S01]  /*5e20*/  ISETP.GE.U32.AND P1, PT, R0, 0x7fffffac, PT ;  /* 0x7fffffac0000780c */ /* 0x000fe20003f26070 */
[----:B------:R-:W-:Y:S01]  /*5e30*/  IMAD R0, R236, 0x13, RZ ;  /* 0x00000013ec007824 */ /* 0x000fe200078e02ff */
[----:B------:R-:W-:Y:S01]  /*5e40*/  STL.64 [R1+0x150], R152 ;  /* 0x0001509801007387 */ /* 0x000fe20000100a00 */
[----:B--2---:R-:W-:-:S03]  /*5e50*/  IMAD.WIDE R4, R3, 0x4, R142 ;  /* 0x0000000403047825 */ /* 0x004fc600078e028e */
[----:B------:R-:W-:Y:S01]  /*5e60*/  STL.64 [R1+0x148], R150 ;  /* 0x0001489601007387 */ /* 0x000fe20000100a00 */
[----:B------:R-:W-:-:S03]  /*5e70*/  VIADD R3, R2, 0xffffffea ;  /* 0xffffffea02037836 */ /* 0x000fc60000000000 */
[----:B------:R1:W-:Y:S04]  /*5e80*/  STL.64 [R1+0x140], R144 ;  /* 0x0001409001007387 */ /* 0x0003e80000100a00 */
[----:B------:R1:W-:Y:S04]  /*5e90*/  LDGSTS.E [R12+0x8], desc[UR16][R144.64], !P3 ;  /* 0x00008000900c7fae */ /* 0x0003e8000d921850 */
[----:B------:R2:W-:Y:S04]  /*5ea0*/  STL.64 [R1+0x138], R4 ;  /* 0x0001380401007387 */ /* 0x0005e80000100a00 */
[----:B------:R2:W-:Y:S01]  /*5eb0*/  LDGSTS.E [R12+0x8008], desc[UR16][R4.64], !P3 ;  /* 0x08008000040c7fae */ /* 0x0005e2000d921850 */
[----:B------:R-:W-:Y:S01]  /*5ec0*/  ISETP.GE.U32.AND P3, PT, R3, 0x7fffffab, PT ;  /* 0x7fffffab0300780c */ /* 0x000fe20003f66070 */
[----:B------:R-:W-:-:S02]  /*5ed0*/  VIADD R3, R2, 0xffffffcb ;  /* 0xffffffcb02037836 */ /* 0x000fc40000000000 */
[----:B-1----:R-:W-:-:S05]  /*5ee0*/  IMAD.WIDE R144, R0, 0x4, R148 ;  /* 0x0000000400907825 */ /* 0x002fca00078e0294 */
[----:B------:R1:W-:Y:S01]  /*5ef0*/  LDGSTS.E [R12+0xc], desc[UR16][R144.64], !P6 ;  /* 0x0000c000900c7fae */ /* 0x0003e2000f121850 */
[----:B--2---:R-:W-:Y:S01]  /*5f00*/  IMAD.WIDE R4, R0, 0x4, R142 ;  /* 0x0000000400047825 */ /* 0x004fe200078e028e */
[----:B------:R-:W-:Y:S02]  /*5f10*/  IADD3 R0, R2, -0x17, RZ ;  /* 0xffffffe902007810 */ /* 0x000fe40007ffe0ff */
[----:B------:R1:W-:Y:S04]  /*5f20*/  STL.64 [R1+0x130], R144 ;  /* 0x0001309001007387 */ /* 0x0003e80000100a00 */
[----:B------:R2:W-:Y:S01]  /*5f30*/  LDGSTS.E [R12+0x800c], desc[UR16][R4.64], !P6 ;  /* 0x0800c000040c7fae */ /* 0x0005e2000f121850 */
[----:B------:R-:W-:Y:S01]  /*5f40*/  ISETP.GE.U32.AND P6, PT, R0, 0x7fffffaa, PT ;  /* 0x7fffffaa0000780c */ /* 0x000fe20003fc6070 */
[----:B------:R-:W-:-:S02]  /*5f50*/  VIADD R0, R2, 0xffffffe8 ;  /* 0xffffffe802007836 */ /* 0x000fc40000000000 */
[----:B------:R-:W-:Y:S04]  /*5f60*/  LDGSTS.E [R12+0x10000], desc[UR16][R202.64], !P5 ;  /* 0x10000000ca0c7fae */ /* 0x000fe8000e921850 */
[----:B------:R-:W-:Y:S01]  /*5f70*/  LDGSTS.E [R12+0x18000], desc[UR16][R186.64], !P5 ;  /* 0x18000000ba0c7fae */ /* 0x000fe2000e921850 */
[----:B------:R-:W-:Y:S01]  /*5f80*/  ISETP.GE.U32.AND P5, PT, R0, 0x7fffffa9, PT ;  /* 0x7fffffa90000780c */ /* 0x000fe20003fa6070 */
[----:B------:R-:W-:Y:S02]  /*5f90*/  VIADD R0, R2, 0xffffffca ;  /* 0xffffffca02007836 */ /* 0x000fe40000000000 */
[----:B------:R-:W-:Y:S01]  /*5fa0*/  LDGSTS.E [R12+0x10004], desc[UR16][R192.64], !P4 ;  /* 0x10004000c00c7fae */ /* 0x000fe2000e121850 */
[----:B-1----:R-:W-:-:S03]  /*5fb0*/  IMAD.WIDE R144, R196, 0x4, R148 ;  /* 0x00000004c4907825 */ /* 0x002fc600078e0294 */
[----:B------:R-:W-:Y:S01]  /*5fc0*/  LDGSTS.E [R12+0x18004], desc[UR16][R190.64], !P4 ;  /* 0x18004000be0c7fae */ /* 0x000fe2000e121850 */
[----:B------:R-:W-:Y:S01]  /*5fd0*/  IMAD.WIDE R196, R196, 0x4, R142 ;  /* 0x00000004c4c47825 */ /* 0x000fe200078e028e */
[----:B------:R-:W-:Y:S02]  /*5fe0*/  ISETP.GE.U32.AND P4, PT, R3, 0x7fffff8c, PT ;  /* 0x7fffff8c0300780c */ /* 0x000fe40003f86070 */
[----:B------:R-:W-:Y:S01]  /*5ff0*/  LDGSTS.E [R12+0x10008], desc[UR16][R198.64], !P0 ;  /* 0x10008000c60c7fae */ /* 0x000fe2000c121850 */
[----:B------:R-:W-:-:S03]  /*6000*/  IADD3 R3, R2, -0x37, RZ ;  /* 0xffffffc902037810 */ /* 0x000fc60007ffe0ff */
[----:B------:R2:W-:Y:S04]  /*6010*/  STL.64 [R1+0x128], R4 ;  /* 0x0001280401007387 */ /* 0x0005e80000100a00 */
[----:B------:R-:W-:Y:S01]  /*6020*/  LDGSTS.E [R12+0x18008], desc[UR16][R194.64], !P0 ;  /* 0x18008000c20c7fae */ /* 0x000fe2000c121850 */
[----:B------:R-:W-:Y:S01]  /*6030*/  ISETP.GE.U32.AND P0, PT, R0, 0x7fffff8b, PT ;  /* 0x7fffff8b0000780c */ /* 0x000fe20003f06070 */
[----:B------:R-:W-:Y:S02]  /*6040*/  IMAD R0, R236, 0x14, RZ ;  /* 0x00000014ec007824 */ /* 0x000fe400078e02ff */
[----:B------:R-:W-:Y:S02]  /*6050*/  LDGSTS.E [R12+0x1000c], desc[UR16][R144.64], !P2 ;  /* 0x1000c000900c7fae */ /* 0x000fe4000d121850 */
[----:B------:R-:W-:Y:S01]  /*6060*/  IMAD.WIDE R150, R0, 0x4, R148 ;  /* 0x0000000400967825 */ /* 0x000fe200078e0294 */
[----:B--2---:R-:W-:Y:S01]  /*6070*/  LOP3.LUT R4, R13, 0x50, RZ, 0x3c, !PT ;  /* 0x000000500d047812 */ /* 0x004fe200078e3cff */
[----:B------:R-:W-:Y:S01]  /*6080*/  LDGSTS.E [R12+0x1800c], desc[UR16][R196.64], !P2 ;  /* 0x1800c000c40c7fae */ /* 0x000fe2000d121850 */
[----:B------:R-:W-:Y:S01]  /*6090*/  ISETP.GE.U32.AND P2, PT, R3, 0x7fffff8a, PT ;  /* 0x7fffff8a0300780c */ /* 0x000fe20003f46070 */
[----:B------:R-:W-:-:S02]  /*60a0*/  VIADD R3, R2, 0xffffffc8 ;  /* 0xffffffc802037836 */ /* 0x000fc40000000000 */
[----:B------:R-:W-:Y:S01]  /*60b0*/  VIADD R250, R4, UR12 ;  /* 0x0000000c04fa7c36 */ /* 0x000fe20008000000 */
[----:B------:R1:W-:Y:S01]  /*60c0*/  STL.64 [R1+0x120], R150 ;  /* 0x0001209601007387 */ /* 0x0003e20000100a00 */
[----:B------:R-:W-:-:S03]  /*60d0*/  IMAD.WIDE R4, R0, 0x4, R142 ;  /* 0x0000000400047825 */ /* 0x000fc600078e028e */
[----:B------:R1:W-:Y:S01]  /*60e0*/  LDGSTS.E [R250], desc[UR16][R150.64], !P1 ;  /* 0x0000000096fa7fae */ /* 0x0003e2000c921850 */
[----:B------:R-:W-:-:S03]  /*60f0*/  IMAD R0, R236, 0x15, RZ ;  /* 0x00000015ec007824 */ /* 0x000fc600078e02ff */
[----:B------:R2:W-:Y:S01]  /*6100*/  LDGSTS.E [R250+0x8000], desc[UR16][R4.64], !P1 ;  /* 0x0800000004fa7fae */ /* 0x0005e2000c921850 */
[C---:B------:R-:W-:Y:S01]  /*6110*/  IMAD.WIDE R154, R0.reuse, 0x4, R148 ;  /* 0x00000004009a7825 */ /* 0x040fe200078e0294 */
[----:B------:R-:W-:Y:S02]  /*6120*/  ISETP.GE.U32.AND P1, PT, R3, 0x7fffff89, PT ;  /* 0x7fffff890300780c */ /* 0x000fe40003f26070 */
[----:B------:R2:W-:Y:S01]  /*6130*/  STL.64 [R1+0x118], R4 ;  /* 0x0001180401007387 */ /* 0x0005e20000100a00 */
[----:B------:R-:W-:-:S03]  /*6140*/  IMAD.WIDE R152, R0, 0x4, R142 ;  /* 0x0000000400987825 */ /* 0x000fc600078e028e */
[----:B------:R-:W-:Y:S01]  /*6150*/  LDGSTS.E [R250+0x4], desc[UR16][R154.64], !P3 ;  /* 0x000040009afa7fae */ /* 0x000fe2000d921850 */
[----:B------:R-:W-:Y:S02]  /*6160*/  IMAD R3, R236, 0x16, RZ ;  /* 0x00000016ec037824 */ /* 0x000fe400078e02ff */
[----:B------:R-:W-:Y:S01]  /*6170*/  VIADD R0, R2, 0xffffffe7 ;  /* 0xffffffe702007836 */ /* 0x000fe20000000000 */
[----:B------:R-:W-:Y:S01]  /*6180*/  LDGSTS.E [R250+0x8004], desc[UR16][R152.64], !P3 ;  /* 0x0800400098fa7fae */ /* 0x000fe2000d921850 */
[----:B-1----:R-:W-:-:S03]  /*6190*/  IMAD.WIDE R150, R3, 0x4, R148 ;  /* 0x0000000403967825 */ /* 0x002fc600078e0294 */
[----:B------:R-:W-:Y:S01]  /*61a0*/  ISETP.GE.U32.AND P3, PT, R0, 0x7fffffa8, PT ;  /* 0x7fffffa80000780c */ /* 0x000fe20003f66070 */
[----:B--2---:R-:W-:Y:S01]  /*61b0*/  IMAD.WIDE R4, R3, 0x4, R142 ;  /* 0x0000000403047825 */ /* 0x004fe200078e028e */
[----:B------:R-:W-:Y:S01]  /*61c0*/  STL.64 [R1+0x110], R154 ;  /* 0x0001109a01007387 */ /* 0x000fe20000100a00 */
[----:B------:R-:W-:Y:S02]  /*61d0*/  IADD3 R3, R2, -0x1a, RZ ;  /* 0xffffffe602037810 */ /* 0x000fe40007ffe0ff */
[----:B------:R-:W-:Y:S01]  /*61e0*/  IMAD R0, R236, 0x17, RZ ;  /* 0x00000017ec007824 */ /* 0x000fe200078e02ff */
[----:B------:R-:W-:Y:S04]  /*61f0*/  STL.64 [R1+0x108], R152 ;  /* 0x0001089801007387 */ /* 0x000fe80000100a00 */
[----:B------:R1:W-:Y:S04]  /*6200*/  STL.64 [R1+0x100], R150 ;  /* 0x0001009601007387 */ /* 0x0003e80000100a00 */
[----:B------:R1:W-:Y:S04]  /*6210*/  LDGSTS.E [R250+0x8], desc[UR16][R150.64], !P6 ;  /* 0x0000800096fa7fae */ /* 0x0003e8000f121850 */
[----:B------:R2:W-:Y:S04]  /*6220*/  STL.64 [R1+0xf8], R4 ;  /* 0x0000f80401007387 */ /* 0x0005e80000100a00 */
[----:B------:R2:W-:Y:S01]  /*6230*/  LDGSTS.E [R250+0x8008], desc[UR16][R4.64], !P6 ;  /* 0x0800800004fa7fae */ /* 0x0005e2000f121850 */
[----:B------:R-:W-:Y:S01]  /*6240*/  ISETP.GE.U32.AND P6, PT, R3, 0x7fffffa7, PT ;  /* 0x7fffffa70300780c */ /* 0x000fe20003fc6070 */
[----:B------:R-:W-:-:S02]  /*6250*/  VIADD R3, R2, 0xffffffc5 ;  /* 0xffffffc502037836 */ /* 0x000fc40000000000 */
[----:B-1----:R-:W-:-:S05]  /*6260*/  IMAD.WIDE R150, R0, 0x4, R148 ;  /* 0x0000000400967825 */ /* 0x002fca00078e0294 */
[----:B------:R-:W-:Y:S01]  /*6270*/  LDGSTS.E [R250+0xc], desc[UR16][R150.64], !P5 ;  /* 0x0000c00096fa7fae */ /* 0x000fe2000e921850 */
[----:B--2---:R-:W-:-:S03]  /*6280*/  IMAD.WIDE R4, R0, 0x4, R142 ;  /* 0x0000000400047825 */ /* 0x004fc600078e028e */
[----:B------:R-:W-:Y:S01]  /*6290*/  STL.64 [R1+0xf0], R150 ;  /* 0x0000f09601007387 */ /* 0x000fe20000100a00 */
[----:B------:R-:W-:-:S03]  /*62a0*/  VIADD R0, R2, 0xffffffe5 ;  /* 0xffffffe502007836 */ /* 0x000fc60000000000 */
[----:B------:R1:W-:Y:S02]  /*62b0*/  LDGSTS.E [R250+0x800c], desc[UR16][R4.64], !P5 ;  /* 0x0800c00004fa7fae */ /* 0x0003e4000e921850 */
[----:B------:R-:W-:Y:S01]  /*62c0*/  ISETP.GE.U32.AND P5, PT, R0, 0x7fffffa6, PT ;  /* 0x7fffffa60000780c */ /* 0x000fe20003fa6070 */
[----:B------:R-:W-:Y:S01]  /*62d0*/  VIADD R0, R2, 0xffffffe4 ;  /* 0xffffffe402007836 */ /* 0x000fe20000000000 */
[----:B------:R-:W-:Y:S04]  /*62e0*/  LDGSTS.E [R250+0x10000], desc[UR16][R234.64], !P4 ;  /* 0x10000000eafa7fae */ /* 0x000fe8000e121850 */
[----:B------:R-:W-:Y:S01]  /*62f0*/  LDGSTS.E [R250+0x18000], desc[UR16][R200.64], !P4 ;  /* 0x18000000c8fa7fae */ /* 0x000fe2000e121850 */
[----:B------:R-:W-:Y:S01]  /*6300*/  ISETP.GE.U32.AND P4, PT, R0, 0x7fffffa5, PT ;  /* 0x7fffffa50000780c */ /* 0x000fe20003f86070 */
[----:B------:R-:W-:-:S02]  /*6310*/  VIADD R0, R2, 0xffffffc7 ;  /* 0xffffffc702007836 */ /* 0x000fc40000000000 */
[----:B------:R-:W-:Y:S04]  /*6320*/  LDGSTS.E [R250+0x10004], desc[UR16][R206.64], !P0 ;  /* 0x10004000cefa7fae */ /* 0x000fe8000c121850 */
[----:B------:R-:W-:Y:S01]  /*6330*/  LDGSTS.E [R250+0x18004], desc[UR16][R204.64], !P0 ;  /* 0x18004000ccfa7fae */ /* 0x000fe2000c121850 */
[----:B------:R-:W-:Y:S02]  /*6340*/  ISETP.GE.U32.AND P0, PT, R0, 0x7fffff88, PT ;  /* 0x7fffff880000780c */ /* 0x000fe40003f06070 */
[----:B------:R-:W-:Y:S01]  /*6350*/  IADD3 R0, R2, -0x3a, RZ ;  /* 0xffffffc602007810 */ /* 0x000fe20007ffe0ff */
[----:B------:R-:W-:Y:S04]  /*6360*/  LDGSTS.E [R250+0x10008], desc[UR16][R230.64], !P2 ;  /* 0x10008000e6fa7fae */ /* 0x000fe8000d121850 */
[----:B------:R1:W-:Y:S04]  /*6370*/  STL.64 [R1+0xe8], R4 ;  /* 0x0000e80401007387 */ /* 0x0003e80000100a00 */
[----:B------:R-:W-:Y:S01]  /*6380*/  LDGSTS.E [R250+0x18008], desc[UR16][R208.64], !P2 ;  /* 0x18008000d0fa7fae */ /* 0x000fe2000d121850 */
[----:B------:R-:W-:Y:S01]  /*6390*/  ISETP.GE.U32.AND P2, PT, R0, 0x7fffff87, PT ;  /* 0x7fffff870000780c */ /* 0x000fe20003f46070 */
[----:B------:R-:W-:-:S02]  /*63a0*/  IMAD R0, R236, 0x18, RZ ;  /* 0x00000018ec007824 */ /* 0x000fc400078e02ff */
[----:B------:R-:W-:Y:S02]  /*63b0*/  LDGSTS.E [R250+0x1000c], desc[UR16][R210.64], !P1 ;  /* 0x1000c000d2fa7fae */ /* 0x000fe4000c921850 */
[C---:B------:R-:W-:Y:S01]  /*63c0*/  IMAD.WIDE R154, R0.reuse, 0x4, R148 ;  /* 0x00000004009a7825 */ /* 0x040fe200078e0294 */
[----:B-1----:R-:W-:Y:S01]  /*63d0*/  LOP3.LUT R4, R13, 0x60, RZ, 0x3c, !PT ;  /* 0x000000600d047812 */ /* 0x002fe200078e3cff */
[----:B------:R-:W-:Y:S01]  /*63e0*/  LDGSTS.E [R250+0x1800c], desc[UR16][R212.64], !P1 ;  /* 0x1800c000d4fa7fae */ /* 0x000fe2000c921850 */
[----:B------:R-:W-:Y:S01]  /*63f0*/  ISETP.GE.U32.AND P1, PT, R3, 0x7fffff86, PT ;  /* 0x7fffff860300780c */ /* 0x000fe20003f26070 */
[----:B------:R-:W-:Y:S02]  /*6400*/  IMAD.WIDE R152, R0, 0x4, R142 ;  /* 0x0000000400987825 */ /* 0x000fe400078e028e */
[----:B------:R1:W-:Y:S02]  /*6410*/  STL.64 [R1+0xe0], R154 ;  /* 0x0000e09a01007387 */ /* 0x0003e40000100a00 */
[----:B------:R-:W-:-:S02]  /*6420*/  VIADD R251, R4, UR12 ;  /* 0x0000000c04fb7c36 */ /* 0x000fc40008000000 */
[----:B------:R-:W-:Y:S01]  /*6430*/  IMAD R3, R236, 0x19, RZ ;  /* 0x00000019ec037824 */ /* 0x000fe200078e02ff */
[----:B------:R2:W-:Y:S01]  /*6440*/  STL.64 [R1+0xd8], R152 ;  /* 0x0000d89801007387 */ /* 0x0005e20000100a00 */
[----:B------:R-:W-:Y:S02]  /*6450*/  VIADD R0, R2, 0xffffffc4 ;  /* 0xffffffc402007836 */ /* 0x000fe40000000000 */
[C---:B------:R-:W-:Y:S01]  /*6460*/  IMAD.WIDE R150, R3.reuse, 0x4, R148 ;  /* 0x0000000403967825 */ /* 0x040fe200078e0294 */
[----:B------:R1:W-:Y:S03]  /*6470*/  LDGSTS.E [R251], desc[UR16][R154.64], !P3 ;  /* 0x000000009afb7fae */ /* 0x0003e6000d921850 */
[----:B------:R-:W-:Y:S01]  /*6480*/  IMAD.WIDE R4, R3, 0x4, R142 ;  /* 0x0000000403047825 */ /* 0x000fe200078e028e */
[----:B------:R2:W-:Y:S01]  /*6490*/  LDGSTS.E [R251+0x8000], desc[UR16][R152.64], !P3 ;  /* 0x0800000098fb7fae */ /* 0x0005e2000d921850 */
[----:B------:R-:W-:-:S02]  /*64a0*/  ISETP.GE.U32.AND P3, PT, R0, 0x7fffff85, PT ;  /* 0x7fffff850000780c */ /* 0x000fc40003f66070 */
[----:B------:R-:W-:Y:S01]  /*64b0*/  IMAD R0, R236, 0x1a, RZ ;  /* 0x0000001aec007824 */ /* 0x000fe200078e02ff */
[----:B------:R-:W-:Y:S01]  /*64c0*/  IADD3 R3, R2, -0x1d, RZ ;  /* 0xffffffe302037810 */ /* 0x000fe20007ffe0ff */
[----:B------:R4:W-:Y:S02]  /*64d0*/  LDGSTS.E [R251+0x4], desc[UR16][R150.64], !P6 ;  /* 0x0000400096fb7fae */ /* 0x0009e4000f121850 */
[C---:B-1----:R-:W-:Y:S02]  /*64e0*/  IMAD.WIDE R154, R0.reuse, 0x4, R148 ;  /* 0x00000004009a7825 */ /* 0x042fe400078e0294 */
[----:B------:R1:W-:Y:S01]  /*64f0*/  LDGSTS.E [R251+0x8004], desc[UR16][R4.64], !P6 ;  /* 0x0800400004fb7fae */ /* 0x0003e2000f121850 */
[----:B------:R-:W-:Y:S01]  /*6500*/  ISETP.GE.U32.AND P6, PT, R3, 0x7fffffa4, PT ;  /* 0x7fffffa40300780c */ /* 0x000fe20003fc6070 */
[----:B--2---:R-:W-:Y:S02]  /*6510*/  IMAD.WIDE R152, R0, 0x4, R142 ;  /* 0x0000000400987825 */ /* 0x004fe400078e028e */
[----:B------:R4:W-:Y:S02]  /*6520*/  STL.64 [R1+0xd0], R150 ;  /* 0x0000d09601007387 */ /* 0x0009e40000100a00 */
[----:B------:R-:W-:-:S02]  /*6530*/  IMAD R3, R236, 0x1b, RZ ;  /* 0x0000001bec037824 */ /* 0x000fc400078e02ff */
[----:B------:R2:W-:Y:S01]  /*6540*/  LDGSTS.E [R251+0x8], desc[UR16][R154.64], !P5 ;  /* 0x000080009afb7fae */ /* 0x0005e2000e921850 */
[----:B------:R-:W-:-:S03]  /*6550*/  VIADD R0, R2, 0xffffffe2 ;  /* 0xffffffe202007836 */ /* 0x000fc60000000000 */
[----:B------:R1:W-:Y:S01]  /*6560*/  STL.64 [R1+0xc8], R4 ;  /* 0x0000c80401007387 */ /* 0x0003e20000100a00 */
[----:B----4-:R-:W-:-:S03]  /*6570*/  IMAD.WIDE R150, R3, 0x4, R148 ;  /* 0x0000000403967825 */ /* 0x010fc600078e0294 */
[----:B------:R4:W-:Y:S01]  /*6580*/  LDGSTS.E [R251+0x8008], desc[UR16][R152.64], !P5 ;  /* 0x0800800098fb7fae */ /* 0x0009e2000e921850 */
[----:B------:R-:W-:Y:S01]  /*6590*/  ISETP.GE.U32.AND P5, PT, R0, 0x7fffffa3, PT ;  /* 0x7fffffa30000780c */ /* 0x000fe20003fa6070 */
[----:B------:R-:W-:Y:S02]  /*65a0*/  VIADD R0, R2, 0xffffffe1 ;  /* 0xffffffe102007836 */ /* 0x000fe40000000000 */
[----:B------:R2:W-:Y:S01]  /*65b0*/  STL.64 [R1+0xc0], R154 ;  /* 0x0000c09a01007387 */ /* 0x0005e20000100a00 */
[----:B-1----:R-:W-:-:S03]  /*65c0*/  IMAD.WIDE R4, R3, 0x4, R142 ;  /* 0x0000000403047825 */ /* 0x002fc600078e028e */
[----:B------:R4:W-:Y:S01]  /*65d0*/  STL.64 [R1+0xb8], R152 ;  /* 0x0000b89801007387 */ /* 0x0009e20000100a00 */
[----:B------:R-:W-:-:S03]  /*65e0*/  VIADD R3, R2, 0xffffffc2 ;  /* 0xffffffc202037836 */ /* 0x000fc60000000000 */
[----:B------:R1:W-:Y:S04]  /*65f0*/  STL.64 [R1+0xb0], R150 ;  /* 0x0000b09601007387 */ /* 0x0003e80000100a00 */
[----:B------:R1:W-:Y:S01]  /*6600*/  LDGSTS.E [R251+0xc], desc[UR16][R150.64], !P4 ;  /* 0x0000c00096fb7fae */ /* 0x0003e2000e121850 */
[----:B--2---:R-:W-:Y:S01]  /*6610*/  MOV R154, R218 ;  /* 0x000000da009a7202 */ /* 0x004fe20000000f00 */
[----:B------:R-:W-:Y:S02]  /*6620*/  IMAD.MOV.U32 R155, RZ, RZ, R219 ;  /* 0x000000ffff9b7224 */ /* 0x000fe400078e00db */
[----:B------:R2:W-:Y:S01]  /*6630*/  LDGSTS.E [R251+0x800c], desc[UR16][R4.64], !P4 ;  /* 0x0800c00004fb7fae */ /* 0x0005e2000e121850 */
[----:B------:R-:W-:Y:S01]  /*6640*/  ISETP.GE.U32.AND P4, PT, R0, 0x7fffffa2, PT ;  /* 0x7fffffa20000780c */ /* 0x000fe20003f86070 */
[----:B----4-:R-:W-:Y:S01]  /*6650*/  IMAD.MOV.U32 R152, RZ, RZ, R226 ;  /* 0x000000ffff987224 */ /* 0x010fe200078e00e2 */
[----:B------:R-:W-:Y:S01]  /*6660*/  IADD3 R0, R2, -0x20, RZ ;  /* 0xffffffe002007810 */ /* 0x000fe20007ffe0ff */
[----:B------:R-:W-:Y:S01]  /*6670*/  LDGSTS.E [R251+0x10000], desc[UR16][R214.64], !P0 ;  /* 0x10000000d6fb7fae */ /* 0x000fe2000c121850 */
[C---:B------:R-:W-:Y:S01]  /*6680*/  IMAD R226, R236.reuse, 0x3a, RZ ;  /* 0x0000003aece27824 */ /* 0x040fe200078e02ff */
[----:B------:R-:W-:Y:S01]  /*6690*/  MOV R153, R227 ;  /* 0x000000e300997202 */ /* 0x000fe20000000f00 */
[----:B-1----:R-:W-:Y:S01]  /*66a0*/  IMAD.MOV.U32 R150, RZ, RZ, R224 ;  /* 0x000000ffff967224 */ /* 0x002fe200078e00e0 */
[----:B------:R-:W-:Y:S01]  /*66b0*/  LDGSTS.E [R251+0x18000], desc[UR16][R222.64], !P0 ;  /* 0x18000000defb7fae */ /* 0x000fe2000c121850 */
[----:B------:R-:W-:Y:S01]  /*66c0*/  IMAD R224, R236, 0x39, RZ ;  /* 0x00000039ece07824 */ /* 0x000fe200078e02ff */
[----:B------:R-:W-:Y:S01]  /*66d0*/  ISETP.GE.U32.AND P0, PT, R0, 0x7fffffa1, PT ;  /* 0x7fffffa10000780c */ /* 0x000fe20003f06070 */
[----:B------:R-:W-:Y:S01]  /*66e0*/  IMAD.MOV.U32 R151, RZ, RZ, R225 ;  /* 0x000000ffff977224 */ /* 0x000fe200078e00e1 */
[----:B------:R2:W-:Y:S01]  /*66f0*/  STL.64 [R1+0xa8], R4 ;  /* 0x0000a80401007387 */ /* 0x0005e20000100a00 */
[----:B------:R-:W-:-:S04]  /*6700*/  IMAD.WIDE R216, R224, 0x4, R148 ;  /* 0x00000004e0d87825 */ /* 0x000fc800078e0294 */
[----:B------:R-:W-:Y:S01]  /*6710*/  IMAD.WIDE R224, R224, 0x4, R142 ;  /* 0x00000004e0e07825 */ /* 0x000fe200078e028e */
[----:B------:R-:W-:Y:S03]  /*6720*/  LDGSTS.E [R251+0x10004], desc[UR16][R216.64], !P2 ;  /* 0x10004000d8fb7fae */ /* 0x000fe6000d121850 */
[----:B------:R-:W-:Y:S01]  /*6730*/  VIADD R0, R2, 0xffffffc3 ;  /* 0xffffffc302007836 */ /* 0x000fe20000000000 */
[----:B------:R-:W-:Y:S01]  /*6740*/  LDGSTS.E [R251+0x18004], desc[UR16][R224.64], !P2 ;  /* 0x18004000e0fb7fae */ /* 0x000fe2000d121850 */
[----:B------:R-:W-:Y:S01]  /*6750*/  IMAD.WIDE R218, R226, 0x4, R148 ;  /* 0x00000004e2da7825 */ /* 0x000fe200078e0294 */
[----:B--2---:R-:W-:Y:S02]  /*6760*/  LOP3.LUT R5, R13, 0x70, RZ, 0x3c, !PT ;  /* 0x000000700d057812 */ /* 0x004fe400078e3cff */
[----:B------:R-:W-:Y:S01]  /*6770*/  ISETP.GE.U32.AND P2, PT, R0, 0x7fffff84, PT ;  /* 0x7fffff840000780c */ /* 0x000fe20003f46070 */
[----:B------:R-:W-:Y:S01]  /*6780*/  IMAD.WIDE R226, R226, 0x4, R142 ;  /* 0x00000004e2e27825 */ /* 0x000fe200078e028e */
[----:B------:R-:W-:Y:S03]  /*6790*/  LDGSTS.E [R251+0x10008], desc[UR16][R218.64], !P1 ;  /* 0x10008000dafb7fae */ /* 0x000fe6000c921850 */
[C---:B------:R-:W-:Y:S01]  /*67a0*/  VIADD R0, R2.reuse, 0xffffffc1 ;  /* 0xffffffc102007836 */ /* 0x040fe20000000000 */
[----:B------:R-:W-:Y:S01]  /*67b0*/  LDGSTS.E [R251+0x18008], desc[UR16][R226.64], !P1 ;  /* 0x18008000e2fb7fae */ /* 0x000fe2000c921850 */
[----:B------:R-:W-:Y:S01]  /*67c0*/  VIADD R7, R5, UR12 ;  /* 0x0000000c05077c36 */ /* 0x000fe20008000000 */
[----:B------:R-:W-:Y:S01]  /*67d0*/  ISETP.GE.U32.AND P1, PT, R3, 0x7fffff83, PT ;  /* 0x7fffff830300780c */ /* 0x000fe20003f26070 */
[----:B------:R-:W-:Y:S01]  /*67e0*/  VIADD R4, R2, 0x3f ;  /* 0x0000003f02047836 */ /* 0x000fe20000000000 */
[----:B------:R-:W-:Y:S04]  /*67f0*/  LDGSTS.E [R251+0x1000c], desc[UR16][R220.64], !P3 ;  /* 0x1000c000dcfb7fae */ /* 0x000fe8000d921850 */
[----:B------:R-:W-:Y:S01]  /*6800*/  LDGSTS.E [R251+0x1800c], desc[UR16][R228.64], !P3 ;  /* 0x1800c000e4fb7fae */ /* 0x000fe2000d921850 */
[----:B------:R-:W-:-:S02]  /*6810*/  ISETP.GE.U32.AND P3, PT, R0, 0x7fffff82, PT ;  /* 0x7fffff820000780c */ /* 0x000fc40003f66070 */
[----:B------:R-:W-:Y:S01]  /*6820*/  IADD3 R0, R2, -0x40, RZ ;  /* 0xffffffc002007810 */ /* 0x000fe20007ffe0ff */
[----:B------:R-:W-:Y:S04]  /*6830*/  LDGSTS.E [R7], desc[UR16][R238.64], !P6 ;  /* 0x00000000ee077fae */ /* 0x000fe8000f121850 */
[----:B------:R-:W-:Y:S01]  /*6840*/  LDGSTS.E [R7+0x8000], desc[UR16][R240.64], !P6 ;  /* 0x08000000f0077fae */ /* 0x000fe2000f121850 */
[----:B------:R-:W-:-:S03]  /*6850*/  ISETP.GE.AND P6, PT, R252, R0, PT ;  /* 0x00000000fc00720c */ /* 0x000fc60003fc6270 */
[----:B------:R-:W-:Y:S01]  /*6860*/  LDGSTS.E [R7+0x4], desc[UR16][R242.64], !P5 ;  /* 0x00004000f2077fae */ /* 0x000fe2000e921850 */
[----:B------:R-:W-:Y:S02]  /*6870*/  SEL R3, RZ, 0x4, P6 ;  /* 0x00000004ff037807 */ /* 0x000fe40003000000 */
[----:B------:R-:W-:Y:S01]  /*6880*/  ISETP.GE.AND P6, PT, R252, UR4, PT ;  /* 0x00000004fc007c0c */ /* 0x000fe2000bfc6270 */
[----:B------:R-:W-:Y:S01]  /*6890*/  LDGSTS.E [R7+0x8004], desc[UR16][R244.64], !P5 ;  /* 0x08004000f4077fae */ /* 0x000fe2000e921850 */
[C---:B------:R-:W-:Y:S01]  /*68a0*/  ISETP.GT.AND P5, PT, R4.reuse, 0x3f, PT ;  /* 0x0000003f0400780c */ /* 0x040fe20003fa4270 */
[----:B------:R-:W1:Y:S02]  /*68b0*/  LDC R252, c[0x0][0x230] ;  /* 0x00008c00fffc7b82 */ /* 0x000e640000000800 */
[----:B------:R2:W-:Y:S01]  /*68c0*/  STL [R1+0xae8], R4 ;  /* 0x000ae80401007387 */ /* 0x0005e20000100800 */
[----:B------:R-:W-:Y:S02]  /*68d0*/  SEL R2, RZ, 0x4, !P5 ;  /* 0x00000004ff027807 */ /* 0x000fe40006800000 */
[----:B------:R-:W-:Y:S01]  /*68e0*/  ISETP.GT.AND P5, PT, R4, 0x7f, PT ;  /* 0x0000007f0400780c */ /* 0x000fe20003fa4270 */
[----:B------:R-:W-:Y:S01]  /*68f0*/  LDGSTS.E [R7+0x8], desc[UR16][R162.64], !P4 ;  /* 0x00008000a2077fae */ /* 0x000fe2000e121850 */
[----:B------:R-:W-:-:S02]  /*6900*/  SEL R2, R2, RZ, !P6 ;  /* 0x000000ff02027207 */ /* 0x000fc40007000000 */
[----:B------:R-:W-:Y:S01]  /*6910*/  ISETP.GE.U32.AND P6, PT, R0, 0x7fffff81, PT ;  /* 0x7fffff810000780c */ /* 0x000fe20003fc6070 */
[----:B------:R-:W-:Y:S01]  /*6920*/  STL.64 [R1+0xa0], R162 ;  /* 0x0000a0a201007387 */ /* 0x000fe20000100a00 */
[----:B------:R-:W-:Y:S01]  /*6930*/  SEL R0, R3, RZ, P5 ;  /* 0x000000ff03007207 */ /* 0x000fe20002800000 */
[----:B--2---:R-:W-:Y:S01]  /*6940*/  IMAD.WIDE R4, R140, 0x4, R142 ;  /* 0x000000048c047825 */ /* 0x004fe200078e028e */
[----:B------:R-:W-:Y:S01]  /*6950*/  ISETP.NE.U32.AND P5, PT, R2, RZ, PT ;  /* 0x000000ff0200720c */ /* 0x000fe20003fa5070 */
[----:B------:R-:W2:Y:S02]  /*6960*/  LDC R140, c[0x0][0x230] ;  /* 0x00008c00ff8c7b82 */ /* 0x000ea40000000800 */
[----:B------:R-:W-:Y:S01]  /*6970*/  IMAD R2, R236, 0x3c, RZ ;  /* 0x0000003cec027824 */ /* 0x000fe200078e02ff */
[----:B------:R4:W-:Y:S01]  /*6980*/  LDGSTS.E [R7+0x8008], desc[UR16][R4.64], !P4 ;  /* 0x0800800004077fae */ /* 0x0009e2000e121850 */
[----:B------:R-:W-:Y:S01]  /*6990*/  ISETP.NE.U32.AND P4, PT, R0, RZ, PT ;  /* 0x000000ff0000720c */ /* 0x000fe20003f85070 */
[----:B------:R-:W-:-:S02]  /*69a0*/  IMAD R0, R236, 0x1f, RZ ;  /* 0x0000001fec007824 */ /* 0x000fc400078e02ff */
[----:B------:R4:W-:Y:S01]  /*69b0*/  STL.64 [R1+0x98], R4 ;  /* 0x0000980401007387 */ /* 0x0009e20000100a00 */
[--C-:B------:R-:W-:Y:S01]  /*69c0*/  IMAD.WIDE R164, R2, 0x4, R148.reuse ;  /* 0x0000000402a47825 */ /* 0x100fe200078e0294 */
[----:B------:R-:W2:Y:S03]  /*69d0*/  LDC R3, c[0x0][0x230] ;  /* 0x00008c00ff037b82 */ /* 0x000ea60000000800 */
[----:B------:R-:W-:-:S04]  /*69e0*/  IMAD.WIDE R170, R0, 0x4, R148 ;  /* 0x0000000400aa7825 */ /* 0x000fc800078e0294 */
[--C-:B------:R-:W-:Y:S01]  /*69f0*/  IMAD.WIDE R166, R0, 0x4, R142.reuse ;  /* 0x0000000400a67825 */ /* 0x100fe200078e028e */
[----:B------:R-:W-:Y:S01]  /*6a00*/  LDGSTS.E [R7+0xc], desc[UR16][R170.64], !P0 ;  /* 0x0000c000aa077fae */ /* 0x000fe2000c121850 */
[----:B----4-:R-:W4:Y:S02]  /*6a10*/  LDC R4, c[0x0][0x230] ;  /* 0x00008c00ff047b82 */ /* 0x010f240000000800 */
[----:B---3--:R-:W-:Y:S01]  /*6a20*/  VIADD R0, R141, 0xffffffbf ;  /* 0xffffffbf8d007836 */ /* 0x008fe20000000000 */
[----:B------:R-:W-:Y:S01]  /*6a30*/  LDGSTS.E [R7+0x800c], desc[UR16][R166.64], !P0 ;  /* 0x0800c000a6077fae */ /* 0x000fe2000c121850 */
[----:B------:R-:W-:Y:S01]  /*6a40*/  IMAD.WIDE R162, R2, 0x4, R142 ;  /* 0x0000000402a27825 */ /* 0x000fe200078e028e */
[----:B-1----:R-:W-:Y:S02]  /*6a50*/  IADD3 R2, R252, -0x42, RZ ;  /* 0xffffffbefc027810 */ /* 0x002fe40007ffe0ff */
[----:B------:R-:W-:Y:S01]  /*6a60*/  STL.64 [R1+0x90], R170 ;  /* 0x000090aa01007387 */ /* 0x000fe20000100a00 */
[----:B------:R-:W-:Y:S01]  /*6a70*/  ISETP.GE.U32.AND P0, PT, R0, 0x7fffff80, PT ;  /* 0x7fffff800000780c */ /* 0x000fe20003f06070 */
[----:B------:R-:W-:Y:S01]  /*6a80*/  IMAD R0, R236, 0x3d, RZ ;  /* 0x0000003dec007824 */ /* 0x000fe200078e02ff */
[----:B------:R-:W1:Y:S01]  /*6a90*/  LDC R5, c[0x0][0x230] ;  /* 0x00008c00ff057b82 */ /* 0x000e620000000800 */
[----:B------:R-:W-:Y:S04]  /*6aa0*/  STL.64 [R1+0x88], R166 ;  /* 0x000088a601007387 */ /* 0x000fe80000100a00 */
[----:B------:R3:W-:Y:S03]  /*6ab0*/  STL.64 [R1+0x30], R164 ;  /* 0x000030a401007387 */ /* 0x0007e60000100a00 */
[----:B------:R-:W1:Y:S01]  /*6ac0*/  LDC R252, c[0x0][0x230] ;  /* 0x00008c00fffc7b82 */ /* 0x000e620000000800 */
[----:B------:R3:W-:Y:S04]  /*6ad0*/  LDGSTS.E [R7+0x10000], desc[UR16][R164.64], !P2 ;  /* 0x10000000a4077fae */ /* 0x0007e8000d121850 */
[----:B------:R4:W-:Y:S04]  /*6ae0*/  STL.64 [R1+0x28], R162 ;  /* 0x000028a201007387 */ /* 0x0009e80000100a00 */
[----:B------:R4:W-:Y:S01]  /*6af0*/  LDGSTS.E [R7+0x18000], desc[UR16][R162.64], !P2 ;  /* 0x18000000a2077fae */ /* 0x0009e2000d121850 */
[----:B------:R-:W-:-:S02]  /*6b00*/  ISETP.GE.U32.AND P2, PT, R2, 0x7fffff7f, PT ;  /* 0x7fffff7f0200780c */ /* 0x000fc40003f46070 */
[----:B--2---:R-:W-:Y:S01]  /*6b10*/  IADD3 R2, R140, -0x43, RZ ;  /* 0xffffffbd8c027810 */ /* 0x004fe20007ffe0ff */
[----:B---3--:R-:W-:Y:S01]  /*6b20*/  IMAD.MOV.U32 R164, RZ, RZ, R174 ;  /* 0x000000ffffa47224 */ /* 0x008fe200078e00ae */
[----:B------:R-:W-:Y:S01]  /*6b30*/  MOV R174, R232 ;  /* 0x000000e800ae7202 */ /* 0x000fe20000000f00 */
[----:B------:R-:W-:Y:S02]  /*6b40*/  IMAD.MOV.U32 R165, RZ, RZ, R175 ;  /* 0x000000ffffa57224 */ /* 0x000fe400078e00af */
[----:B------:R-:W-:Y:S02]  /*6b50*/  IMAD.MOV.U32 R175, RZ, RZ, R233 ;  /* 0x000000ffffaf7224 */ /* 0x000fe400078e00e9 */
[----:B------:R-:W-:Y:S02]  /*6b60*/  IMAD.MOV.U32 R232, RZ, RZ, R8 ;  /* 0x000000ffffe87224 */ /* 0x000fe400078e0008 */
[----:B----4-:R-:W-:Y:S01]  /*6b70*/  IMAD.MOV.U32 R163, RZ, RZ, R161 ;  /* 0x000000ffffa37224 */ /* 0x010fe200078e00a1 */
[----:B------:R-:W2:Y:S01]  /*6b80*/  LDC R162, c[0x0][0x230] ;  /* 0x00008c00ffa27b82 */ /* 0x000ea20000000800 */
[----:B------:R-:W-:-:S02]  /*6b90*/  IMAD.MOV.U32 R233, RZ, RZ, R9 ;  /* 0x000000ffffe97224 */ /* 0x000fc400078e0009 */
[----:B------:R-:W-:-:S04]  /*6ba0*/  IMAD.WIDE R160, R0, 0x4, R148 ;  /* 0x0000000400a07825 */ /* 0x000fc800078e0294 */
[----:B------:R-:W-:Y:S01]  /*6bb0*/  IMAD.WIDE R8, R0, 0x4, R142 ;  /* 0x0000000400087825 */ /* 0x000fe200078e028e */
[----:B------:R3:W-:Y:S03]  /*6bc0*/  STL.64 [R1+0x20], R160 ;  /* 0x000020a001007387 */ /* 0x0007e60000100a00 */
[C---:B------:R-:W-:Y:S01]  /*6bd0*/  IMAD R0, R236.reuse, 0x3e, RZ ;  /* 0x0000003eec007824 */ /* 0x040fe200078e02ff */
[----:B------:R3:W-:Y:S01]  /*6be0*/  LDGSTS.E [R7+0x10004], desc[UR16][R160.64], !P1 ;  /* 0x10004000a0077fae */ /* 0x0007e2000c921850 */
[----:B------:R-:W-:Y:S02]  /*6bf0*/  IMAD R140, R236, 0x3f, RZ ;  /* 0x0000003fec8c7824 */ /* 0x000fe400078e02ff */
[----:B------:R-:W-:Y:S01]  /*6c00*/  IMAD.WIDE R166, R0, 0x4, R148 ;  /* 0x0000000400a67825 */ /* 0x000fe200078e0294 */
[----:B------:R4:W-:Y:S03]  /*6c10*/  STL.64 [R1+0x18], R8 ;  /* 0x0000180801007387 */ /* 0x0009e60000100a00 */
[----:B------:R-:W-:Y:S01]  /*6c20*/  IMAD.MOV.U32 R170, RZ, RZ, R164 ;  /* 0x000000ffffaa7224 */ /* 0x000fe200078e00a4 */
[----:B------:R4:W-:Y:S01]  /*6c30*/  LDGSTS.E [R7+0x18004], desc[UR16][R8.64], !P1 ;  /* 0x1800400008077fae */ /* 0x0009e2000c921850 */
[----:B------:R-:W-:Y:S01]  /*6c40*/  ISETP.GE.U32.AND P1, PT, R2, 0x7fffff7e, PT ;  /* 0x7fffff7e0200780c */ /* 0x000fe20003f26070 */
[----:B------:R-:W-:Y:S01]  /*6c50*/  VIADD R2, R3, 0xffffffbc ;  /* 0xffffffbc03027836 */ /* 0x000fe20000000000 */
[----:B------:R-:W-:Y:S01]  /*6c60*/  LOP3.LUT R3, R163, 0x40, RZ, 0x3c, !PT ;  /* 0x00000040a3037812 */ /* 0x000fe200078e3cff */
[----:B---3--:R-:W-:Y:S01]  /*6c70*/  IMAD.WIDE R160, R140, 0x4, R148 ;  /* 0x000000048ca07825 */ /* 0x008fe200078e0294 */
[----:B------:R3:W-:Y:S01]  /*6c80*/  LDGSTS.E [R7+0x10008], desc[UR16][R166.64], !P3 ;  /* 0x10008000a6077fae */ /* 0x0007e2000d921850 */
[----:B------:R-:W-:-:S02]  /*6c90*/  MOV R164, R154 ;  /* 0x0000009a00a47202 */ /* 0x000fc40000000f00 */
[--C-:B------:R-:W-:Y:S01]  /*6ca0*/  IMAD.WIDE R140, R140, 0x4, R142.reuse ;  /* 0x000000048c8c7825 */ /* 0x100fe200078e028e */
[----:B------:R3:W-:Y:S03]  /*6cb0*/  STL.64 [R1+0x10], R166 ;  /* 0x000010a601007387 */ /* 0x0007e60000100a00 */
[----:B----4-:R-:W-:Y:S01]  /*6cc0*/  IMAD.WIDE R8, R0, 0x4, R142 ;  /* 0x0000000400087825 */ /* 0x010fe200078e028e */
[----:B------:R4:W-:Y:S03]  /*6cd0*/  STL.64 [R1], R160 ;  /* 0x000000a001007387 */ /* 0x0009e60000100a00 */
[----:B------:R-:W-:Y:S01]  /*6ce0*/  VIADD R0, R4, 0xffffffbb ;  /* 0xffffffbb04007836 */ /* 0x000fe20000000000 */
[----:B------:R-:W-:Y:S01]  /*6cf0*/  LDGSTS.E [R7+0x18008], desc[UR16][R8.64], !P3 ;  /* 0x1800800008077fae */ /* 0x000fe2000d921850 */
[----:B------:R-:W-:Y:S01]  /*6d00*/  ISETP.GE.U32.AND P3, PT, R2, 0x7fffff7d, PT ;  /* 0x7fffff7d0200780c */ /* 0x000fe20003f66070 */
[----:B-1----:R-:W-:Y:S01]  /*6d10*/  VIADD R2, R5, 0xffffffba ;  /* 0xffffffba05027836 */ /* 0x002fe20000000000 */
[----:B------:R-:W1:Y:S01]  /*6d20*/  LDC R4, c[0x0][0x230] ;  /* 0x00008c00ff047b82 */ /* 0x000e620000000800 */
[----:B------:R4:W-:Y:S01]  /*6d30*/  LDGSTS.E [R7+0x1000c], desc[UR16][R160.64], !P6 ;  /* 0x1000c000a0077fae */ /* 0x0009e2000f121850 */
[----:B---3--:R-:W-:-:S02]  /*6d40*/  IMAD.MOV.U32 R166, RZ, RZ, R158 ;  /* 0x000000ffffa67224 */ /* 0x008fc400078e009e */
[----:B------:R-:W-:Y:S01]  /*6d50*/  IMAD.MOV.U32 R167, RZ, RZ, R159 ;  /* 0x000000ffffa77224 */ /* 0x000fe200078e009f */
[----:B------:R-:W-:Y:S01]  /*6d60*/  LDGSTS.E [R7+0x1800c], desc[UR16][R140.64], !P6 ;  /* 0x1800c0008c077fae */ /* 0x000fe2000f121850 */
[----:B------:R-:W-:Y:S01]  /*6d70*/  ISETP.GE.U32.AND P6, PT, R0, 0x7fffff7c, PT ;  /* 0x7fffff7c0000780c */ /* 0x000fe20003fc6070 */
[----:B------:R-:W-:Y:S01]  /*6d80*/  IMAD.MOV.U32 R171, RZ, RZ, R165 ;  /* 0x000000ffffab7224 */ /* 0x000fe200078e00a5 */
[----:B------:R-:W-:Y:S01]  /*6d90*/  IADD3 R0, R163, UR12, RZ ;  /* 0x0000000ca3007c10 */ /* 0x000fe2000fffe0ff */
[----:B------:R-:W0:Y:S01]  /*6da0*/  LDGDEPBAR ;  /* 0x00000000000079af */ /* 0x000e220000000000 */
[----:B------:R-:W-:Y:S01]  /*6db0*/  IMAD.MOV.U32 R165, RZ, RZ, R155 ;  /* 0x000000ffffa57224 */ /* 0x000fe200078e009b */
[----:B------:R-:W3:Y:S02]  /*6dc0*/  LDC R5, c[0x0][0x230] ;  /* 0x00008c00ff057b82 */ /* 0x000ee40000000800 */
[----:B------:R-:W-:Y:S04]  /*6dd0*/  LDGSTS.E [R0+0x60000], desc[UR16][R26.64], P5 ;  /* 0x600000001a007fae */ /* 0x000fe8000a921850 */
[----:B------:R-:W-:Y:S02]  /*6de0*/  LDGSTS.E [R0+0x60400], desc[UR16][R28.64], P5 ;  /* 0x604000001c007fae */ /* 0x000fe4000a921850 */
[----:B----4-:R-:W4:Y:S02]  /*6df0*/  LDC R161, c[0x0][0x230] ;  /* 0x00008c00ffa17b82 */ /* 0x010f240000000800 */
[----:B------:R-:W-:Y:S04]  /*6e00*/  LDGSTS.E [R0+0x60800], desc[UR16][R30.64], P5 ;  /* 0x608000001e007fae */ /* 0x000fe8000a921850 */
[----:B------:R-:W-:Y:S02]  /*6e10*/  LDGSTS.E [R0+0x60c00], desc[UR16][R32.64], P5 ;  /* 0x60c0000020007fae */ /* 0x000fe4000a921850 */
[----:B------:R-:W2:Y:S02]  /*6e20*/  LDC R160, c[0x0][0x230] ;  /* 0x00008c00ffa07b82 */ /* 0x000ea40000000800 */
[----:B------:R-:W-:Y:S04]  /*6e30*/  LDGSTS.E [R0+0x61000], desc[UR16][R34.64], P5 ;  /* 0x6100000022007fae */ /* 0x000fe8000a921850 */
        /* <DEDUP_REMOVED lines=21> */
[----:B------:R1:W-:Y:S04]  /*6f90*/  STL [R1+0xaec], R3 ;  /* 0x000aec0301007387 */ /* 0x0003e80000100800 */
[----:B------:R-:W-:Y:S04]  /*6fa0*/  LDGSTS.E [R0+0x66800], desc[UR16][R78.64], P5 ;  /* 0x668000004e007fae */ /* 0x000fe8000a921850 */
[----:B------:R-:W-:Y:S01]  /*6fb0*/  LDGSTS.E [R0+0x66c00], desc[UR16][R80.64], P5 ;  /* 0x66c0000050007fae */ /* 0x000fe2000a921850 */
[----:B-1----:R-:W-:-:S03]  /*6fc0*/  VIADD R3, R3, UR12 ;  /* 0x0000000c03037c36 */ /* 0x002fc60008000000 */
        /* <DEDUP_REMOVED lines=36> */
[----:B------:R-:W0:Y:S01]  /*7210*/  LDGDEPBAR ;  /* 0x00000000000079af */ /* 0x000e220000000000 */
[----:B------:R-:W-:Y:S01]  /*7220*/  BAR.SYNC.DEFER_BLOCKING 0x0 ;  /* 0x0000000000007b1d */ /* 0x000fe20000010000 */
[----:B------:R-:W-:-:S02]  /*7230*/  ISETP.GE.U32.AND P5, PT, R2, 0x7fffff7b, PT ;  /* 0x7fffff7b0200780c */ /* 0x000fc40003fa6070 */
[----:B------:R-:W-:-:S05]  /*7240*/  SHF.L.U32 R2, R236, 0x6, RZ ;  /* 0x00000006ec027819 */ /* 0x000fca00000006ff */
[C---:B------:R-:W-:Y:S01]  /*7250*/  IMAD.WIDE R158, R2.reuse, 0x4, R148 ;  /* 0x00000004029e7825 */ /* 0x040fe200078e0294 */
[----:B------:R-:W3:Y:S03]  /*7260*/  LDL.LU.64 R154, [R1+0x228] ;  /* 0x00022800019a7983 */ /* 0x000ee60000300a00 */
[C---:B------:R-:W-:Y:S01]  /*7270*/  IMAD.WIDE R166, R2.reuse, 0x4, R166 ;  /* 0x0000000402a67825 */ /* 0x040fe200078e02a6 */
[----:B------:R1:W-:Y:S03]  /*7280*/  STL.64 [R1+0x9e0], R158 ;  /* 0x0009e09e01007387 */ /* 0x0003e60000100a00 */
[C---:B------:R-:W-:Y:S01]  /*7290*/  IMAD.WIDE R142, R2.reuse, 0x4, R142 ;  /* 0x00000004028e7825 */ /* 0x040fe200078e028e */
[----:B------:R-:W-:Y:S03]  /*72a0*/  STL.64 [R1+0x780], R166 ;  /* 0x000780a601007387 */ /* 0x000fe60000100a00 */
[----:B------:R-:W-:Y:S01]  /*72b0*/  IMAD.WIDE R148, R2, 0x4, R164 ;  /* 0x0000000402947825 */ /* 0x000fe200078e02a4 */
[----:B------:R4:W-:Y:S03]  /*72c0*/  STL.64 [R1+0x9d8], R142 ;  /* 0x0009d88e01007387 */ /* 0x0009e60000100a00 */
[----:B------:R-:W-:Y:S01]  /*72d0*/  VIADD R236, R4, 0xffffff9f ;  /* 0xffffff9f04ec7836 */ /* 0x000fe20000000000 */
[----:B------:R3:W-:Y:S01]  /*72e0*/  STL.64 [R1+0x778], R148 ;  /* 0x0007789401007387 */ /* 0x0007e20000100a00 */
[----:B------:R-:W-:Y:S01]  /*72f0*/  IMAD.WIDE R170, R2, 0x4, R170 ;  /* 0x0000000402aa7825 */ /* 0x000fe200078e02aa */
[----:B------:R-:W3:Y:S02]  /*7300*/  LDC R4, c[0x0][0x230] ;  /* 0x00008c00ff047b82 */ /* 0x000ee40000000800 */
[----:B------:R-:W3:Y:S01]  /*7310*/  LDL.LU.64 R164, [R1+0x70] ;  /* 0x0000700001a47983 */ /* 0x000ee20000300a00 */
[----:B------:R-:W-:-:S03]  /*7320*/  VIADD R252, R252, 0xffffffb9 ;  /* 0xffffffb9fcfc7836 */ /* 0x000fc60000000000 */
[----:B------:R-:W-:Y:S01]  /*7330*/  @!PT LDS RZ, [RZ] ;  /* 0x00000000fffff984 */ /* 0x000fe20000000800 */
[----:B------:R-:W-:Y:S01]  /*7340*/  @!PT LDS RZ, [RZ] ;  /* 0x00000000fffff984 */ /* 0x000fe20000000800 */
[----:B------:R-:W-:Y:S01]  /*7350*/  @!PT LDS RZ, [RZ] ;  /* 0x00000000fffff984 */ /* 0x000fe20000000800 */
[----:B------:R-:W-:Y:S04]  /*7360*/  LDGSTS.E [R246+0x20000], desc[UR16][R158.64], !P0 ;  /* 0x200000009ef67fae */ /* 0x000fe8000c121850 */
[----:B------:R4:W-:Y:S04]  /*7370*/  LDGSTS.E [R246+0x28000], desc[UR16][R142.64], !P0 ;  /* 0x280000008ef67fae */ /* 0x0009e8000c121850 */
[----:B------:R2:W-:Y:S04]  /*7380*/  LDGSTS.E [R246+0x20004], desc[UR16][R166.64], !P2 ;  /* 0x20004000a6f67fae */ /* 0x0005e8000d121850 */
[----:B-1----:R-:W3:Y:S04]  /*7390*/  LDL.LU.64 R158, [R1+0x68] ;  /* 0x00006800019e7983 */ /* 0x002ee80000300a00 */
[----:B------:R3:W-:Y:S01]  /*73a0*/  LDGSTS.E [R246+0x28004], desc[UR16][R148.64], !P2 ;  /* 0x2800400094f67fae */ /* 0x0007e2000d121850 */
[----:B------:R-:W-:Y:S01]  /*73b0*/  ISETP.GE.U32.AND P2, PT, R236, 0x7fffff60, PT ;  /* 0x7fffff60ec00780c */ /* 0x000fe20003f46070 */
[----:B----4-:R-:W-:Y:S01]  /*73c0*/  VIADD R143, R161, 0xffffff9e ;  /* 0xffffff9ea18f7836 */ /* 0x010fe20000000000 */
[----:B--2---:R-:W-:Y:S01]  /*73d0*/  IADD3 R142, R160, -0x63, RZ ;  /* 0xffffff9da08e7810 */ /* 0x004fe20007ffe0ff */
[C---:B------:R-:W-:Y:S01]  /*73e0*/  IMAD.WIDE R166, R2.reuse, 0x4, R174 ;  /* 0x0000000402a67825 */ /* 0x040fe200078e02ae */
[----:B------:R-:W-:Y:S01]  /*73f0*/  STL.64 [R1+0x7a0], R170 ;  /* 0x0007a0aa01007387 */ /* 0x000fe20000100a00 */
[----:B------:R-:W1:Y:S02]  /*7400*/  LDC R236, c[0x0][0x230] ;  /* 0x00008c00ffec7b82 */ /* 0x000e640000000800 */
[C---:B------:R-:W-:Y:S01]  /*7410*/  IMAD.WIDE R160, R2.reuse, 0x4, R232 ;  /* 0x0000000402a07825 */ /* 0x040fe200078e02e8 */
[----:B------:R-:W-:Y:S04]  /*7420*/  STL.64 [R1+0x7b8], R166 ;  /* 0x0007b8a601007387 */ /* 0x000fe80000100a00 */
[----:B------:R-:W2:Y:S01]  /*7430*/  LDL.LU.64 R232, [R1+0x60] ;  /* 0x0000600001e87983 */ /* 0x000ea20000300a00 */
[----:B------:R-:W-:-:S03]  /*7440*/  IMAD.WIDE R152, R2, 0x4, R152 ;  /* 0x0000000402987825 */ /* 0x000fc600078e0298 */
[----:B------:R-:W-:Y:S01]  /*7450*/  LDGSTS.E [R246+0x20008], desc[UR16][R170.64], !P1 ;  /* 0x20008000aaf67fae */ /* 0x000fe2000c921850 */
[----:B------:R-:W-:-:S03]  /*7460*/  IMAD.WIDE R150, R2, 0x4, R150 ;  /* 0x0000000402967825 */ /* 0x000fc600078e0296 */
[----:B------:R-:W-:Y:S01]  /*7470*/  LDGSTS.E [R246+0x28008], desc[UR16][R166.64], !P1 ;  /* 0x28008000a6f67fae */ /* 0x000fe2000c921850 */
[----:B------:R-:W-:Y:S01]  /*7480*/  ISETP.GE.U32.AND P1, PT, R143, 0x7fffff5f, PT ;  /* 0x7fffff5f8f00780c */ /* 0x000fe20003f26070 */
[----:B------:R-:W-:Y:S02]  /*7490*/  VIADD R143, R162, 0xffffffb8 ;  /* 0xffffffb8a28f7836 */ /* 0x000fe40000000000 */
[----:B------:R-:W-:Y:S01]  /*74a0*/  LDGSTS.E [R246+0x2000c], desc[UR16][R160.64], !P3 ;  /* 0x2000c000a0f67fae */ /* 0x000fe2000d921850 */
[----:B---3--:R-:W-:-:S03]  /*74b0*/  IMAD.WIDE R148, R2, 0x4, R154 ;  /* 0x0000000402947825 */ /* 0x008fc600078e029a */
[----:B------:R-:W3:Y:S04]  /*74c0*/  LDL.LU.64 R154, [R1+0x58] ;  /* 0x00005800019a7983 */ /* 0x000ee80000300a00 */
[----:B------:R4:W-:Y:S04]  /*74d0*/  STL.64 [R1+0x7c8], R160 ;  /* 0x0007c8a001007387 */ /* 0x0009e80000100a00 */
[----:B------:R1:W-:Y:S04]  /*74e0*/  STL.64 [R1+0x7d0], R148 ;  /* 0x0007d09401007387 */ /* 0x0003e80000100a00 */
[----:B------:R-:W3:Y:S04]  /*74f0*/  LDL.LU.64 R174, [R1+0x50] ;  /* 0x0000500001ae7983 */ /* 0x000ee80000300a00 */
[----:B----4-:R-:W4:Y:S01]  /*7500*/  LDL.LU.64 R160, [R1+0x48] ;  /* 0x0000480001a07983 */ /* 0x010f220000300a00 */
[----:B------:R-:W-:-:S03]  /*7510*/  IMAD.WIDE R162, R2, 0x4, R164 ;  /* 0x0000000402a27825 */ /* 0x000fc600078e02a4 */
[----:B------:R-:W-:Y:S04]  /*7520*/  STL.64 [R1+0x8d8], R152 ;  /* 0x0008d89801007387 */ /* 0x000fe80000100a00 */
[----:B------:R2:W-:Y:S04]  /*7530*/  STL.64 [R1+0x910], R150 ;  /* 0x0009109601007387 */ /* 0x0005e80000100a00 */
[----:B------:R1:W-:Y:S01]  /*7540*/  LDGSTS.E [R246+0x2800c], desc[UR16][R148.64], !P3 ;  /* 0x2800c00094f67fae */ /* 0x0003e2000d921850 */
[----:B------:R-:W-:-:S03]  /*7550*/  IMAD.WIDE R164, R2, 0x4, R158 ;  /* 0x0000000402a47825 */ /* 0x000fc600078e029e */
[----:B------:R2:W-:Y:S04]  /*7560*/  STL.64 [R1+0x948], R162 ;  /* 0x000948a201007387 */ /* 0x0005e80000100a00 */
[----:B------:R-:W-:Y:S01]  /*7570*/  LDGSTS.E [R246+0x30000], desc[UR16][R152.64], !P2 ;  /* 0x3000000098f67fae */ /* 0x000fe2000d121850 */
[----:B-1----:R-:W1:Y:S03]  /*7580*/  LDC R148, c[0x0][0x230] ;  /* 0x00008c00ff947b82 */ /* 0x002e660000000800 */
[----:B------:R-:W4:Y:S04]  /*7590*/  LDL.LU.64 R158, [R1+0x220] ;  /* 0x00022000019e7983 */ /* 0x000f280000300a00 */
[----:B------:R1:W-:Y:S01]  /*75a0*/  LDGSTS.E [R246+0x38000], desc[UR16][R150.64], !P2 ;  /* 0x3800000096f67fae */ /* 0x0003e2000d121850 */
[----:B------:R-:W1:Y:S03]  /*75b0*/  LDC R149, c[0x0][0x230] ;  /* 0x00008c00ff957b82 */ /* 0x000e660000000800 */
[----:B------:R3:W-:Y:S04]  /*75c0*/  STL.64 [R1+0x978], R164 ;  /* 0x000978a401007387 */ /* 0x0007e80000100a00 */
[----:B------:R1:W-:Y:S04]  /*75d0*/  LDGSTS.E [R246+0x30004], desc[UR16][R162.64], !P1 ;  /* 0x30004000a2f67fae */ /* 0x0003e8000c921850 */
[----:B--2---:R-:W1:Y:S04]  /*75e0*/  LDL.LU.64 R150, [R1+0x218] ;  /* 0x0002180001967983 */ /* 0x004e680000300a00 */
[----:B------:R-:W2:Y:S04]  /*75f0*/  LDL.LU.64 R152, [R1+0x210] ;  /* 0x0002100001987983 */ /* 0x000ea80000300a00 */
[----:B------:R-:W2:Y:S01]  /*7600*/  LDL.LU.64 R162, [R1+0x208] ;  /* 0x0002080001a27983 */ /* 0x000ea20000300a00 */
[----:B------:R-:W-:Y:S01]  /*7610*/  ISETP.GE.U32.AND P3, PT, R142, 0x7fffff5e, PT ;  /* 0x7fffff5e8e00780c */ /* 0x000fe20003f66070 */
[----:B------:R-:W-:-:S02]  /*7620*/  VIADD R142, R5, 0xffffff9c ;  /* 0xffffff9c058e7836 */ /* 0x000fc40000000000 */
[----:B------:R-:W-:Y:S01]  /*7630*/  IMAD.WIDE R232, R2, 0x4, R232 ;  /* 0x0000000402e87825 */ /* 0x000fe200078e02e8 */
[----:B------:R-:W2:Y:S02]  /*7640*/  LDL.LU.64 R170, [R1+0x200] ;  /* 0x0002000001aa7983 */ /* 0x000ea40000300a00 */
[----:B------:R-:W-:Y:S02]  /*7650*/  ISETP.GE.U32.AND P2, PT, R142, 0x7fffff5d, PT ;  /* 0x7fffff5d8e00780c */ /* 0x000fe40003f46070 */
[----:B------:R4:W-:Y:S01]  /*7660*/  STL.64 [R1+0x998], R232 ;  /* 0x000998e801007387 */ /* 0x0009e20000100a00 */
[----:B------:R-:W-:-:S03]  /*7670*/  IADD3 R142, R4, -0x4a, RZ ;  /* 0xffffffb6048e7810 */ /* 0x000fc60007ffe0ff */
[----:B------:R-:W2:Y:S04]  /*7680*/  LDL.LU.64 R166, [R1+0x1f8] ;  /* 0x0001f80001a67983 */ /* 0x000ea80000300a00 */
[----:B------:R-:W-:Y:S04]  /*7690*/  LDGSTS.E [R246+0x38004], desc[UR16][R164.64], !P1 ;  /* 0x38004000a4f67fae */ /* 0x000fe8000c921850 */
[----:B------:R-:W-:Y:S01]  /*76a0*/  LDGSTS.E [R246+0x30008], desc[UR16][R232.64], !P3 ;  /* 0x30008000e8f67fae */ /* 0x000fe2000d921850 */
[----:B---3--:R-:W-:-:S05]  /*76b0*/  IMAD.WIDE R154, R2, 0x4, R154 ;  /* 0x00000004029a7825 */ /* 0x008fca00078e029a */
[----:B------:R3:W-:Y:S04]  /*76c0*/  STL.64 [R1+0x9b8], R154 ;  /* 0x0009b89a01007387 */ /* 0x0007e80000100a00 */
[----:B------:R-:W2:Y:S01]  /*76d0*/  LDL.LU.64 R164, [R1+0x1f0] ;  /* 0x0001f00001a47983 */ /* 0x000ea20000300a00 */
[----:B------:R-:W-:-:S03]  /*76e0*/  IMAD.WIDE R174, R2, 0x4, R174 ;  /* 0x0000000402ae7825 */ /* 0x000fc600078e02ae */
[----:B------:R-:W2:Y:S01]  /*76f0*/  LDL.LU.64 R4, [R1+0x1e8] ;  /* 0x0001e80001047983 */ /* 0x000ea20000300a00 */
[----:B----4-:R-:W-:-:S03]  /*7700*/  IMAD.WIDE R160, R2, 0x4, R160 ;  /* 0x0000000402a07825 */ /* 0x010fc600078e02a0 */
[----:B------:R-:W-:Y:S04]  /*7710*/  STL.64 [R1+0x9c8], R174 ;  /* 0x0009c8ae01007387 */ /* 0x000fe80000100a00 */
[----:B------:R-:W4:Y:S04]  /*7720*/  LDL.LU.64 R232, [R1+0xc78] ;  /* 0x000c780001e87983 */ /* 0x000f280000300a00 */
[----:B------:R-:W-:Y:S04]  /*7730*/  LDGSTS.E [R246+0x38008], desc[UR16][R154.64], !P3 ;  /* 0x380080009af67fae */ /* 0x000fe8000d921850 */
[----:B------:R-:W-:Y:S04]  /*7740*/  LDGSTS.E [R246+0x3000c], desc[UR16][R174.64], !P2 ;  /* 0x3000c000aef67fae */ /* 0x000fe8000d121850 */
[----:B------:R2:W-:Y:S04]  /*7750*/  LDGSTS.E [R246+0x3800c], desc[UR16][R160.64], !P2 ;  /* 0x3800c000a0f67fae */ /* 0x0005e8000d121850 */
[----:B---3--:R-:W3:Y:S04]  /*7760*/  LDL.LU.64 R154, [R1+0xc70] ;  /* 0x000c7000019a7983 */ /* 0x008ee80000300a00 */
[----:B------:R1:W-:Y:S01]  /*7770*/  STL.64 [R1+0x9d0], R160 ;  /* 0x0009d0a001007387 */ /* 0x0003e20000100a00 */
[----:B------:R-:W-:-:S04]  /*7780*/  IMAD.WIDE R158, R2, 0x4, R158 ;  /* 0x00000004029e7825 */ /* 0x000fc800078e029e */
[C---:B-1----:R-:W-:Y:S01]  /*7790*/  IMAD.WIDE R150, R2.reuse, 0x4, R150 ;  /* 0x0000000402967825 */ /* 0x042fe200078e0296 */
[----:B------:R-:W4:Y:S03]  /*77a0*/  LDL.LU.64 R160, [R1+0x40] ;  /* 0x0000400001a07983 */ /* 0x000f260000300a00 */
[C---:B--2---:R-:W-:Y:S01]  /*77b0*/  IMAD.WIDE R152, R2.reuse, 0x4, R152 ;  /* 0x0000000402987825 */ /* 0x044fe200078e0298 */
[----:B------:R-:W2:Y:S03]  /*77c0*/  LDL.LU.64 R174, [R1+0x38] ;  /* 0x0000380001ae7983 */ /* 0x000ea60000300a00 */
[----:B------:R-:W-:Y:S01]  /*77d0*/  IMAD.WIDE R162, R2, 0x4, R162 ;  /* 0x0000000402a27825 */ /* 0x000fe200078e02a2 */
[----:B------:R1:W-:Y:S01]  /*77e0*/  STL.64 [R1+0x6d0], R158 ;  /* 0x0006d09e01007387 */ /* 0x0003e20000100a00 */
[----:B------:R-:W-:Y:S01]  /*77f0*/  ISETP.GE.U32.AND P1, PT, R143, 0x7fffff79, PT ;  /* 0x7fffff798f00780c */ /* 0x000fe20003f26070 */
[----:B------:R-:W3:Y:S02]  /*7800*/  LDC R246, c[0x0][0x230] ;  /* 0x00008c00fff67b82 */ /* 0x000ee40000000800 */
[----:B------:R1:W-:Y:S04]  /*7810*/  STL.64 [R1+0x6f8], R150 ;  /* 0x0006f89601007387 */ /* 0x0003e80000100a00 */
[----:B------:R-:W-:Y:S04]  /*7820*/  LDGSTS.E [R247+0x20000], desc[UR16][R158.64], !P6 ;  /* 0x200000009ef77fae */ /* 0x000fe8000f121850 */
[----:B------:R-:W-:Y:S04]  /*7830*/  LDGSTS.E [R247+0x28000], desc[UR16][R150.64], !P6 ;  /* 0x2800000096f77fae */ /* 0x000fe8000f121850 */
[----:B------:R-:W-:Y:S04]  /*7840*/  LDGSTS.E [R247+0x20004], desc[UR16][R152.64], !P5 ;  /* 0x2000400098f77fae */ /* 0x000fe8000e921850 */
[----:B-1----:R-:W3:Y:S04]  /*7850*/  LDL.LU.64 R158, [R1+0xc68] ;  /* 0x000c6800019e7983 */ /* 0x002ee80000300a00 */
[----:B------:R-:W3:Y:S04]  /*7860*/  LDL.LU.64 R150, [R1+0xc60] ;  /* 0x000c600001967983 */ /* 0x000ee80000300a00 */
[----:B------:R1:W-:Y:S04]  /*7870*/  STL.64 [R1+0x728], R152 ;  /* 0x0007289801007387 */ /* 0x0003e80000100a00 */
[----:B------:R1:W-:Y:S01]  /*7880*/  STL.64 [R1+0x750], R162 ;  /* 0x000750a201007387 */ /* 0x0003e20000100a00 */
[----:B------:R-:W-:-:S02]  /*7890*/  ISETP.GE.U32.AND P2, PT, R142, 0x7fffff77, PT ;  /* 0x7fffff778e00780c */ /* 0x000fc40003f46070 */
[----:B------:R-:W1:Y:S01]  /*78a0*/  LDC R142, c[0x0][0x230] ;  /* 0x00008c00ff8e7b82 */ /* 0x000e620000000800 */
[----:B------:R-:W-:Y:S01]  /*78b0*/  VIADD R143, R236, 0xffffffb7 ;  /* 0xffffffb7ec8f7836 */ /* 0x000fe20000000000 */
[----:B------:R-:W-:Y:S01]  /*78c0*/  ISETP.GE.U32.AND P0, PT, R252, 0x7fffff7a, PT ;  /* 0x7fffff7afc00780c */ /* 0x000fe20003f06070 */
[----:B------:R-:W-:Y:S01]  /*78d0*/  IMAD.WIDE R170, R2, 0x4, R170 ;  /* 0x0000000402aa7825 */ /* 0x000fe200078e02aa */
[----:B------:R1:W-:Y:S04]  /*78e0*/  LDGSTS.E [R247+0x28004], desc[UR16][R162.64], !P5 ;  /* 0x28004000a2f77fae */ /* 0x0003e8000e921850 */
[----:B-1----:R-:W3:Y:S01]  /*78f0*/  LDL.LU.64 R152, [R1+0xc58] ;  /* 0x000c580001987983 */ /* 0x002ee20000300a00 */
[----:B------:R-:W-:Y:S01]  /*7900*/  ISETP.GE.U32.AND P3, PT, R143, 0x7fffff78, PT ;  /* 0x7fffff788f00780c */ /* 0x000fe20003f66070 */
[----:B------:R-:W-:Y:S01]  /*7910*/  VIADD R143, R148, 0xffffffb5 ;  /* 0xffffffb5948f7836 */ /* 0x000fe20000000000 */
[----:B------:R-:W1:Y:S01]  /*7920*/  LDC R252, c[0x0][0x230] ;  /* 0x00008c00fffc7b82 */ /* 0x000e620000000800 */
[----:B------:R-:W-:-:S03]  /*7930*/  IMAD.WIDE R166, R2, 0x4, R166 ;  /* 0x0000000402a67825 */ /* 0x000fc600078e02a6 */
[----:B------:R-:W-:Y:S01]  /*7940*/  ISETP.GE.U32.AND P6, PT, R143, 0x7fffff76, PT ;  /* 0x7fffff768f00780c */ /* 0x000fe20003fc6070 */
[----:B------:R-:W-:Y:S01]  /*7950*/  VIADD R143, R149, 0xffffff9a ;  /* 0xffffff9a958f7836 */ /* 0x000fe20000000000 */
[----:B------:R4:W-:Y:S02]  /*7960*/  LDGSTS.E [R247+0x20008], desc[UR16][R170.64], !P0 ;  /* 0x20008000aaf77fae */ /* 0x0009e4000c121850 */
[----:B------:R-:W1:Y:S02]  /*7970*/  LDC R162, c[0x0][0x230] ;  /* 0x00008c00ffa27b82 */ /* 0x000e640000000800 */
[----:B------:R2:W-:Y:S01]  /*7980*/  LDGSTS.E [R247+0x28008], desc[UR16][R166.64], !P0 ;  /* 0x28008000a6f77fae */ /* 0x0005e2000c121850 */
[----:B------:R-:W-:Y:S01]  /*7990*/  VIADD R142, R142, 0xffffff9b ;  /* 0xffffff9b8e8e7836 */ /* 0x000fe20000000000 */
[----:B------:R-:W-:Y:S02]  /*79a0*/  ISETP.GE.U32.AND P0, PT, R143, 0x7fffff5b, PT ;  /* 0x7fffff5b8f00780c */ /* 0x000fe40003f06070 */
[----:B------:R-:W-:Y:S02]  /*79b0*/  STL.64 [R1+0x770], R170 ;  /* 0x000770aa01007387 */ /* 0x000fe40000100a00 */
[----:B------:R-:W1:Y:S01]  /*79c0*/  LDC R236, c[0x0][0x230] ;  /* 0x00008c00ffec7b82 */ /* 0x000e620000000800 */
[----:B------:R-:W-:Y:S01]  /*79d0*/  ISETP.GE.U32.AND P5, PT, R142, 0x7fffff5c, PT ;  /* 0x7fffff5c8e00780c */ /* 0x000fe20003fa6070 */
[----:B------:R-:W-:Y:S06]  /*79e0*/  STL.64 [R1+0x798], R166 ;  /* 0x000798a601007387 */ /* 0x000fec0000100a00 */
[----:B------:R-:W1:Y:S08]  /*79f0*/  LDC R148, c[0x0][0x230] ;  /* 0x00008c00ff947b82 */ /* 0x000e700000000800 */
[----:B------:R-:W1:Y:S01]  /*7a00*/  LDC R149, c[0x0][0x230] ;  /* 0x00008c00ff957b82 */ /* 0x000e620000000800 */
[----:B------:R-:W-:-:S04]  /*7a10*/  IMAD.WIDE R164, R2, 0x4, R164 ;  /* 0x0000000402a47825 */ /* 0x000fc800078e02a4 */
[C---:B------:R-:W-:Y:S01]  /*7a20*/  IMAD.WIDE R4, R2.reuse, 0x4, R4 ;  /* 0x0000000402047825 */ /* 0x040fe200078e0204 */
[----:B------:R1:W-:Y:S04]  /*7a30*/  STL.64 [R1+0x7b0], R164 ;  /* 0x0007b0a401007387 */ /* 0x0003e80000100a00 */
[----:B------:R3:W-:Y:S04]  /*7a40*/  STL.64 [R1+0x7c0], R4 ;  /* 0x0007c00401007387 */ /* 0x0007e80000100a00 */
[----:B------:R-:W-:Y:S04]  /*7a50*/  LDGSTS.E [R247+0x2000c], desc[UR16][R164.64], !P1 ;  /* 0x2000c000a4f77fae */ /* 0x000fe8000c921850 */
[----:B------:R3:W-:Y:S04]  /*7a60*/  LDGSTS.E [R247+0x2800c], desc[UR16][R4.64], !P1 ;  /* 0x2800c00004f77fae */ /* 0x0007e8000c921850 */
[----:B-1----:R-:W3:Y:S01]  /*7a70*/  LDL.LU.64 R164, [R1+0x1e0] ;  /* 0x0001e00001a47983 */ /* 0x002ee20000300a00 */
[----:B----4-:R-:W-:-:S03]  /*7a80*/  IMAD.WIDE R170, R2, 0x4, R160 ;  /* 0x0000000402aa7825 */ /* 0x010fc600078e02a0 */
[----:B------:R-:W4:Y:S01]  /*7a90*/  LDL.LU.64 R160, [R1+0x1d8] ;  /* 0x0001d80001a07983 */ /* 0x000f220000300a00 */
[----:B--2---:R-:W-:-:S03]  /*7aa0*/  IMAD.WIDE R166, R2, 0x4, R174 ;  /* 0x0000000402a67825 */ /* 0x004fc600078e02ae */
[----:B------:R-:W-:Y:S04]  /*7ab0*/  STL.64 [R1+0x8a0], R170 ;  /* 0x0008a0aa01007387 */ /* 0x000fe80000100a00 */
[----:B------:R1:W-:Y:S04]  /*7ac0*/  STL.64 [R1+0x8d0], R166 ;  /* 0x0008d0a601007387 */ /* 0x0003e80000100a00 */
[----:B------:R-:W-:Y:S04]  /*7ad0*/  LDGSTS.E [R247+0x30000], desc[UR16][R170.64], !P5 ;  /* 0x30000000aaf77fae */ /* 0x000fe8000e921850 */
[----:B------:R-:W2:Y:S04]  /*7ae0*/  LDL.LU.64 R174, [R1+0x1d0] ;  /* 0x0001d00001ae7983 */ /* 0x000ea80000300a00 */
[----:B------:R1:W-:Y:S01]  /*7af0*/  LDGSTS.E [R247+0x38000], desc[UR16][R166.64], !P5 ;  /* 0x38000000a6f77fae */ /* 0x0003e2000e921850 */
[----:B---3--:R-:W-:-:S04]  /*7b00*/  IMAD.WIDE R4, R2, 0x4, R150 ;  /* 0x0000000402047825 */ /* 0x008fc800078e0296 */
[----:B------:R-:W-:Y:S01]  /*7b10*/  IMAD.WIDE R152, R2, 0x4, R152 ;  /* 0x0000000402987825 */ /* 0x000fe200078e0298 */
[----:B------:R-:W-:Y:S01]  /*7b20*/  IADD3 R142, R252, -0x67, RZ ;  /* 0xffffff99fc8e7810 */ /* 0x000fe20007ffe0ff */
[----:B------:R-:W3:Y:S03]  /*7b30*/  LDC R150, c[0x0][0x230] ;  /* 0x00008c00ff967b82 */ /* 0x000ee60000000800 */
[----:B------:R1:W-:Y:S02]  /*7b40*/  STL.64 [R1+0x908], R152 ;  /* 0x0009089801007387 */ /* 0x0003e40000100a00 */
[C---:B-1----:R-:W-:Y:S02]  /*7b50*/  IMAD.WIDE R166, R2.reuse, 0x4, R154 ;  /* 0x0000000402a67825 */ /* 0x042fe400078e029a */
[----:B------:R1:W-:Y:S02]  /*7b60*/  LDGSTS.E [R247+0x30004], desc[UR16][R152.64], !P0 ;  /* 0x3000400098f77fae */ /* 0x0003e4000c121850 */
[----:B------:R-:W-:Y:S01]  /*7b70*/  IMAD.WIDE R170, R2, 0x4, R232 ;  /* 0x0000000402aa7825 */ /* 0x000fe200078e02e8 */
[----:B------:R-:W2:Y:S01]  /*7b80*/  LDC R252, c[0x0][0x230] ;  /* 0x00008c00fffc7b82 */ /* 0x000ea20000000800 */
[----:B------:R1:W-:Y:S04]  /*7b90*/  STL.64 [R1+0x940], R4 ;  /* 0x0009400401007387 */ /* 0x0003e80000100a00 */
[----:B------:R1:W-:Y:S01]  /*7ba0*/  LDGSTS.E [R247+0x38004], desc[UR16][R4.64], !P0 ;  /* 0x3800400004f77fae */ /* 0x0003e2000c121850 */
[----:B------:R-:W-:Y:S01]  /*7bb0*/  ISETP.GE.U32.AND P1, PT, R142, 0x7fffff5a, PT ;  /* 0x7fffff5a8e00780c */ /* 0x000fe20003f26070 */
[----:B------:R-:W-:Y:S01]  /*7bc0*/  VIADD R143, R236, 0xffffffb4 ;  /* 0xffffffb4ec8f7836 */ /* 0x000fe20000000000 */
[----:B------:R-:W3:Y:S08]  /*7bd0*/  LDC R151, c[0x0][0x230] ;  /* 0x00008c00ff977b82 */ /* 0x000ef00000000800 */
[----:B-1----:R-:W1:Y:S01]  /*7be0*/  LDC R152, c[0x0][0x230] ;  /* 0x00008c00ff987b82 */ /* 0x002e620000000800 */
[----:B------:R-:W-:-:S02]  /*7bf0*/  IMAD.WIDE R4, R2, 0x4, R158 ;  /* 0x0000000402047825 */ /* 0x000fc400078e029e */
[----:B------:R-:W3:Y:S04]  /*7c00*/  LDL.LU.64 R158, [R1+0x1b8] ;  /* 0x0001b800019e7983 */ /* 0x000ee80000300a00 */
[----:B------:R-:W3:Y:S01]  /*7c10*/  LDL.LU.64 R154, [R1+0x1c8] ;  /* 0x0001c800019a7983 */ /* 0x000ee20000300a00 */
[----:B------:R-:W-:-:S03]  /*7c20*/  VIADD R142, R246, 0xffffff98 ;  /* 0xffffff98f68e7836 */ /* 0x000fc60000000000 */
[----:B------:R-:W-:Y:S02]  /*7c30*/  LDGSTS.E [R247+0x30008], desc[UR16][R4.64], !P1 ;  /* 0x3000800004f77fae */ /* 0x000fe4000c921850 */
[----:B------:R-:W-:Y:S02]  /*7c40*/  ISETP.GE.U32.AND P5, PT, R142, 0x7fffff59, PT ;  /* 0x7fffff598e00780c */ /* 0x000fe40003fa6070 */
[----:B------:R1:W-:Y:S01]  /*7c50*/  STL.64 [R1+0x970], R4 ;  /* 0x0009700401007387 */ /* 0x0003e20000100a00 */
[----:B------:R-:W-:Y:S01]  /*7c60*/  IADD3 R142, R162, -0x4e, RZ ;  /* 0xffffffb2a28e7810 */ /* 0x000fe20007ffe0ff */
[C---:B------:R-:W-:Y:S02]  /*7c70*/  IMAD.WIDE R162, R2.reuse, 0x4, R156 ;  /* 0x0000000402a27825 */ /* 0x040fe400078e029c */
[----:B------:R1:W-:Y:S04]  /*7c80*/  STL.64 [R1+0x990], R166 ;  /* 0x000990a601007387 */ /* 0x0003e80000100a00 */
[----:B------:R-:W3:Y:S04]  /*7c90*/  LDL.LU.64 R232, [R1+0x1c0] ;  /* 0x0001c00001e87983 */ /* 0x000ee80000300a00 */
[----:B------:R-:W3:Y:S04]  /*7ca0*/  LDL.LU.64 R156, [R1+0x1b0] ;  /* 0x0001b000019c7983 */ /* 0x000ee80000300a00 */
[----:B------:R1:W-:Y:S04]  /*7cb0*/  STL.64 [R1+0x9b0], R170 ;  /* 0x0009b0aa01007387 */ /* 0x0003e80000100a00 */
[----:B-1----:R-:W3:Y:S04]  /*7cc0*/  LDL.LU.64 R4, [R1+0xc50] ;  /* 0x000c500001047983 */ /* 0x002ee80000300a00 */
[----:B------:R-:W-:Y:S04]  /*7cd0*/  LDGSTS.E [R247+0x38008], desc[UR16][R166.64], !P1 ;  /* 0x38008000a6f77fae */ /* 0x000fe8000c921850 */
[----:B------:R-:W-:Y:S04]  /*7ce0*/  LDGSTS.E [R247+0x3000c], desc[UR16][R170.64], !P5 ;  /* 0x3000c000aaf77fae */ /* 0x000fe8000e921850 */
[----:B------:R-:W-:Y:S04]  /*7cf0*/  LDGSTS.E [R247+0x3800c], desc[UR16][R162.64], !P5 ;  /* 0x3800c000a2f77fae */ /* 0x000fe8000e921850 */
[----:B------:R-:W3:Y:S04]  /*7d00*/  LDL.LU.64 R166, [R1+0xc48] ;  /* 0x000c480001a67983 */ /* 0x000ee80000300a00 */
[----:B------:R1:W-:Y:S04]  /*7d10*/  STL.64 [R1+0x9c0], R162 ;  /* 0x0009c0a201007387 */ /* 0x0003e80000100a00 */
[----:B------:R-:W3:Y:S04]  /*7d20*/  LDL.LU.64 R170, [R1+0xc40] ;  /* 0x000c400001aa7983 */ /* 0x000ee80000300a00 */
[----:B-1----:R-:W3:Y:S04]  /*7d30*/  LDL.LU.64 R162, [R1+0xc38] ;  /* 0x000c380001a27983 */ /* 0x002ee80000300a00 */
[----:B------:R-:W3:Y:S01]  /*7d40*/  LDL.LU.64 R246, [R1+0x1a8] ;  /* 0x0001a80001f67983 */ /* 0x000ee20000300a00 */
[----:B------:R-:W-:-:S05]  /*7d50*/  IMAD.WIDE R164, R2, 0x4, R164 ;  /* 0x0000000402a47825 */ /* 0x000fca00078e02a4 */
[----:B------:R1:W-:Y:S04]  /*7d60*/  STL.64 [R1+0x6a0], R164 ;  /* 0x0006a0a401007387 */ /* 0x0003e80000100a00 */
[----:B------:R-:W-:Y:S01]  /*7d70*/  LDGSTS.E [R248+0x20000], desc[UR16][R164.64], !P3 ;  /* 0x20000000a4f87fae */ /* 0x000fe2000d921850 */
[----:B----4-:R-:W-:-:S05]  /*7d80*/  IMAD.WIDE R160, R2, 0x4, R160 ;  /* 0x0000000402a07825 */ /* 0x010fca00078e02a0 */
[----:B------:R4:W-:Y:S04]  /*7d90*/  STL.64 [R1+0x6c8], R160 ;  /* 0x0006c8a001007387 */ /* 0x0009e80000100a00 */
[----:B-1----:R-:W3:Y:S04]  /*7da0*/  LDL.LU.64 R164, [R1+0xc30] ;  /* 0x000c300001a47983 */ /* 0x002ee80000300a00 */
[----:B------:R-:W-:Y:S01]  /*7db0*/  LDGSTS.E [R248+0x28000], desc[UR16][R160.64], !P3 ;  /* 0x28000000a0f87fae */ /* 0x000fe2000d921850 */
[----:B--2---:R-:W-:-:S05]  /*7dc0*/  IMAD.WIDE R174, R2, 0x4, R174 ;  /* 0x0000000402ae7825 */ /* 0x004fca00078e02ae */
[----:B------:R-:W-:Y:S04]  /*7dd0*/  LDGSTS.E [R248+0x20004], desc[UR16][R174.64], !P2 ;  /* 0x20004000aef87fae */ /* 0x000fe8000d121850 */
[----:B----4-:R-:W2:Y:S04]  /*7de0*/  LDL.LU.64 R160, [R1+0xc28] ;  /* 0x000c280001a07983 */ /* 0x010ea80000300a00 */
[----:B------:R1:W-:Y:S01]  /*7df0*/  STL.64 [R1+0x6f0], R174 ;  /* 0x0006f0ae01007387 */ /* 0x0003e20000100a00 */
[----:B---3--:R-:W-:-:S05]  /*7e00*/  IMAD.WIDE R154, R2, 0x4, R154 ;  /* 0x00000004029a7825 */ /* 0x008fca00078e029a */
[----:B------:R3:W-:Y:S04]  /*7e10*/  STL.64 [R1+0x720], R154 ;  /* 0x0007209a01007387 */ /* 0x0007e80000100a00 */
[----:B-1----:R-:W4:Y:S01]  /*7e20*/  LDL.LU.64 R174, [R1+0xc20] ;  /* 0x000c200001ae7983 */ /* 0x002f220000300a00 */
[----:B------:R-:W-:Y:S01]  /*7e30*/  ISETP.GE.U32.AND P0, PT, R143, 0x7fffff75, PT ;  /* 0x7fffff758f00780c */ /* 0x000fe20003f06070 */
[----:B------:R-:W-:Y:S01]  /*7e40*/  VIADD R143, R148, 0xffffffb3 ;  /* 0xffffffb3948f7836 */ /* 0x000fe20000000000 */
[----:B------:R-:W-:Y:S01]  /*7e50*/  ISETP.GE.U32.AND P5, PT, R142, 0x7fffff73, PT ;  /* 0x7fffff738e00780c */ /* 0x000fe20003fa6070 */
[----:B------:R-:W-:Y:S01]  /*7e60*/  VIADD R142, R252, 0xffffff97 ;  /* 0xffffff97fc8e7836 */ /* 0x000fe20000000000 */
[----:B------:R3:W-:Y:S01]  /*7e70*/  LDGSTS.E [R248+0x28004], desc[UR16][R154.64], !P2 ;  /* 0x280040009af87fae */ /* 0x0007e2000d121850 */
[----:B------:R-:W-:Y:S01]  /*7e80*/  IMAD.WIDE R158, R2, 0x4, R158 ;  /* 0x00000004029e7825 */ /* 0x000fe200078e029e */
[----:B------:R-:W-:Y:S01]  /*7e90*/  ISETP.GE.U32.AND P1, PT, R143, 0x7fffff74, PT ;  /* 0x7fffff748f00780c */ /* 0x000fe20003f26070 */
[----:B------:R-:W1:Y:S02]  /*7ea0*/  LDC R148, c[0x0][0x230] ;  /* 0x00008c00ff947b82 */ /* 0x000e640000000800 */
[----:B------:R-:W-:Y:S01]  /*7eb0*/  VIADD R143, R149, 0xffffffb1 ;  /* 0xffffffb1958f7836 */ /* 0x000fe20000000000 */
[----:B------:R-:W-:Y:S01]  /*7ec0*/  ISETP.GE.U32.AND P2, PT, R142, 0x7fffff58, PT ;  /* 0x7fffff588e00780c */ /* 0x000fe20003f46070 */
[----:B------:R-:W-:Y:S01]  /*7ed0*/  IMAD.WIDE R232, R2, 0x4, R232 ;  /* 0x0000000402e87825 */ /* 0x000fe200078e02e8 */
[----:B------:R-:W-:-:S02]  /*7ee0*/  IADD3 R142, R152, -0x6b, RZ ;  /* 0xffffff95988e7810 */ /* 0x000fc40007ffe0ff */
[----:B------:R-:W-:Y:S01]  /*7ef0*/  ISETP.GE.U32.AND P3, PT, R143, 0x7fffff72, PT ;  /* 0x7fffff728f00780c */ /* 0x000fe20003f66070 */
[----:B------:R-:W-:Y:S01]  /*7f00*/  IMAD.WIDE R156, R2, 0x4, R156 ;  /* 0x00000004029c7825 */ /* 0x000fe200078e029c */
[----:B------:R-:W-:Y:S01]  /*7f10*/  STL.64 [R1+0x748], R232 ;  /* 0x000748e801007387 */ /* 0x000fe20000100a00 */
[----:B---3--:R-:W3:Y:S02]  /*7f20*/  LDC R154, c[0x0][0x230] ;  /* 0x00008c00ff9a7b82 */ /* 0x008ee40000000800 */
[----:B------:R-:W-:Y:S01]  /*7f30*/  VIADD R143, R150, 0xffffff96 ;  /* 0xffffff96968f7836 */ /* 0x000fe20000000000 */
[----:B------:R-:W-:Y:S04]  /*7f40*/  LDGSTS.E [R248+0x20008], desc[UR16][R232.64], !P6 ;  /* 0x20008000e8f87fae */ /* 0x000fe8000f121850 */
[----:B------:R-:W-:Y:S01]  /*7f50*/  STL.64 [R1+0x768], R158 ;  /* 0x0007689e01007387 */ /* 0x000fe20000100a00 */
[----:B------:R-:W3:Y:S03]  /*7f60*/  LDC R150, c[0x0][0x230] ;  /* 0x00008c00ff967b82 */ /* 0x000ee60000000800 */
[----:B------:R-:W-:Y:S01]  /*7f70*/  LDGSTS.E [R248+0x28008], desc[UR16][R158.64], !P6 ;  /* 0x280080009ef87fae */ /* 0x000fe2000f121850 */
[----:B------:R-:W-:-:S03]  /*7f80*/  ISETP.GE.U32.AND P6, PT, R143, 0x7fffff57, PT ;  /* 0x7fffff578f00780c */ /* 0x000fc60003fc6070 */
[----:B------:R1:W-:Y:S01]  /*7f90*/  STL.64 [R1+0x790], R156 ;  /* 0x0007909c01007387 */ /* 0x0003e20000100a00 */
[----:B------:R-:W3:Y:S03]  /*7fa0*/  LDC R149, c[0x0][0x230] ;  /* 0x00008c00ff957b82 */ /* 0x000ee60000000800 */
[----:B------:R1:W-:Y:S01]  /*7fb0*/  LDGSTS.E [R248+0x2000c], desc[UR16][R156.64], !P0 ;  /* 0x2000c0009cf87fae */ /* 0x0003e2000c121850 */
[----:B------:R-:W-:-:S05]  /*7fc0*/  IMAD.WIDE R152, R2, 0x4, R246 ;  /* 0x0000000402987825 */ /* 0x000fca00078e02f6 */
[----:B------:R3:W-:Y:S01]  /*7fd0*/  STL.64 [R1+0x7a8], R152 ;  /* 0x0007a89801007387 */ /* 0x0007e20000100a00 */
[----:B-1----:R-:W-:-:S03]  /*7fe0*/  IMAD.WIDE R156, R2, 0x4, R162 ;  /* 0x00000004029c7825 */ /* 0x002fc600078e02a2 */
[----:B------:R3:W-:Y:S01]  /*7ff0*/  LDGSTS.E [R248+0x2800c], desc[UR16][R152.64], !P0 ;  /* 0x2800c00098f87fae */ /* 0x0007e2000c121850 */
[C---:B------:R-:W-:Y:S01]  /*8000*/  IMAD.WIDE R158, R2.reuse, 0x4, R164 ;  /* 0x00000004029e7825 */ /* 0x040fe200078e02a4 */
[----:B---3--:R-:W1:Y:S03]  /*8010*/  LDC R153, c[0x0][0x230] ;  /* 0x00008c00ff997b82 */ /* 0x008e660000000800 */
[----:B--2---:R-:W-:-:S04]  /*8020*/  IMAD.WIDE R232, R2, 0x4, R160 ;  /* 0x0000000402e87825 */ /* 0x004fc800078e02a0 */
[----:B----4-:R-:W-:Y:S01]  /*8030*/  IMAD.WIDE R174, R2, 0x4, R174 ;  /* 0x0000000402ae7825 */ /* 0x010fe200078e02ae */
[----:B------:R-:W2:Y:S04]  /*8040*/  LDC R152, c[0x0][0x230] ;  /* 0x00008c00ff987b82 */ /* 0x000ea80000000800 */
[----:B------:R3:W-:Y:S04]  /*8050*/  STL.64 [R1+0x868], R174 ;  /* 0x000868ae01007387 */ /* 0x0007e80000100a00 */
[----:B------:R-:W4:Y:S04]  /*8060*/  LDL.LU.64 R164, [R1+0x1a0] ;  /* 0x0001a00001a47983 */ /* 0x000f280000300a00 */
[----:B------:R-:W-:Y:S04]  /*8070*/  STL.64 [R1+0x898], R232 ;  /* 0x000898e801007387 */ /* 0x000fe80000100a00 */
[----:B------:R-:W2:Y:S04]  /*8080*/  LDL.LU.64 R162, [R1+0x198] ;  /* 0x0001980001a27983 */ /* 0x000ea80000300a00 */
[----:B------:R1:W-:Y:S04]  /*8090*/  STL.64 [R1+0x8c8], R158 ;  /* 0x0008c89e01007387 */ /* 0x0003e80000100a00 */
[----:B------:R-:W2:Y:S04]  /*80a0*/  LDL.LU.64 R160, [R1+0x190] ;  /* 0x0001900001a07983 */ /* 0x000ea80000300a00 */
[----:B------:R-:W-:Y:S04]  /*80b0*/  LDGSTS.E [R248+0x30000], desc[UR16][R174.64], !P2 ;  /* 0x30000000aef87fae */ /* 0x000fe8000d121850 */
[----:B------:R1:W-:Y:S04]  /*80c0*/  STL.64 [R1+0x900], R156 ;  /* 0x0009009c01007387 */ /* 0x0003e80000100a00 */
[----:B------:R-:W-:Y:S04]  /*80d0*/  LDGSTS.E [R248+0x38000], desc[UR16][R232.64], !P2 ;  /* 0x38000000e8f87fae */ /* 0x000fe8000d121850 */
[----:B---3--:R-:W3:Y:S04]  /*80e0*/  LDL.LU.64 R174, [R1+0x188] ;  /* 0x0001880001ae7983 */ /* 0x008ee80000300a00 */
[----:B------:R-:W-:Y:S04]  /*80f0*/  LDGSTS.E [R248+0x30004], desc[UR16][R158.64], !P6 ;  /* 0x300040009ef87fae */ /* 0x000fe8000f121850 */
[----:B------:R-:W-:Y:S04]  /*8100*/  LDGSTS.E [R248+0x38004], desc[UR16][R156.64], !P6 ;  /* 0x380040009cf87fae */ /* 0x000fe8000f121850 */
[----:B-1----:R-:W3:Y:S04]  /*8110*/  LDL.LU.64 R158, [R1+0x180] ;  /* 0x00018000019e7983 */ /* 0x002ee80000300a00 */
[----:B------:R-:W3:Y:S04]  /*8120*/  LDL.LU.64 R156, [R1+0x178] ;  /* 0x00017800019c7983 */ /* 0x000ee80000300a00 */
[----:B------:R-:W3:Y:S04]  /*8130*/  LDL.LU.64 R246, [R1+0x170] ;  /* 0x0001700001f67983 */ /* 0x000ee80000300a00 */
[----:B------:R-:W3:Y:S01]  /*8140*/  LDL.LU.64 R232, [R1+0x168] ;  /* 0x0001680001e87983 */ /* 0x000ee20000300a00 */
[----:B------:R-:W-:Y:S01]  /*8150*/  ISETP.GE.U32.AND P0, PT, R142, 0x7fffff56, PT ;  /* 0x7fffff568e00780c */ /* 0x000fe20003f06070 */
[----:B------:R-:W-:-:S02]  /*8160*/  VIADD R142, R151, 0xffffff94 ;  /* 0xffffff94978e7836 */ /* 0x000fc40000000000 */
[----:B------:R-:W-:Y:S01]  /*8170*/  VIADD R143, R148, 0xffffffb0 ;  /* 0xffffffb0948f7836 */ /* 0x000fe20000000000 */
[----:B------:R-:W1:Y:S02]  /*8180*/  LDC R151, c[0x0][0x230] ;  /* 0x00008c00ff977b82 */ /* 0x000e640000000800 */
[----:B------:R-:W-:-:S06]  /*8190*/  ISETP.GE.U32.AND P2, PT, R142, 0x7fffff55, PT ;  /* 0x7fffff558e00780c */ /* 0x000fcc0003f46070 */
[----:B------:R-:W1:Y:S01]  /*81a0*/  LDC R148, c[0x0][0x230] ;  /* 0x00008c00ff947b82 */ /* 0x000e620000000800 */
[----:B------:R-:W-:-:S04]  /*81b0*/  IMAD.WIDE R170, R2, 0x4, R170 ;  /* 0x0000000402aa7825 */ /* 0x000fc800078e02aa */
[C---:B------:R-:W-:Y:S01]  /*81c0*/  IMAD.WIDE R166, R2.reuse, 0x4, R166 ;  /* 0x0000000402a67825 */ /* 0x040fe200078e02a6 */
[----:B------:R-:W-:Y:S03]  /*81d0*/  STL.64 [R1+0x938], R170 ;  /* 0x000938aa01007387 */ /* 0x000fe60000100a00 */
[C---:B------:R-:W-:Y:S01]  /*81e0*/  IMAD.WIDE R4, R2.reuse, 0x4, R4 ;  /* 0x0000000402047825 */ /* 0x040fe200078e0204 */
[----:B------:R-:W-:Y:S03]  /*81f0*/  LDGSTS.E [R248+0x30008], desc[UR16][R170.64], !P0 ;  /* 0x30008000aaf87fae */ /* 0x000fe6000c121850 */
[----:B------:R-:W-:Y:S01]  /*8200*/  IMAD.WIDE R168, R2, 0x4, R168 ;  /* 0x0000000402a87825 */ /* 0x000fe200078e02a8 */
[----:B------:R-:W-:Y:S01]  /*8210*/  IADD3 R142, R154, -0x52, RZ ;  /* 0xffffffae9a8e7810 */ /* 0x000fe20007ffe0ff */
[----:B------:R-:W-:Y:S04]  /*8220*/  STL.64 [R1+0x968], R166 ;  /* 0x000968a601007387 */ /* 0x000fe80000100a00 */
[----:B------:R-:W-:Y:S01]  /*8230*/  LDGSTS.E [R248+0x38008], desc[UR16][R166.64], !P0 ;  /* 0x38008000a6f87fae */ /* 0x000fe2000c121850 */
[----:B------:R-:W-:-:S03]  /*8240*/  ISETP.GE.U32.AND P6, PT, R143, 0x7fffff71, PT ;  /* 0x7fffff718f00780c */ /* 0x000fc60003fc6070 */
[----:B------:R1:W-:Y:S04]  /*8250*/  STL.64 [R1+0x988], R4 ;  /* 0x0009880401007387 */ /* 0x0003e80000100a00 */
[----:B------:R1:W-:Y:S04]  /*8260*/  LDGSTS.E [R248+0x3000c], desc[UR16][R4.64], !P2 ;  /* 0x3000c00004f87fae */ /* 0x0003e8000d121850 */
[----:B------:R-:W-:Y:S04]  /*8270*/  LDGSTS.E [R248+0x3800c], desc[UR16][R168.64], !P2 ;  /* 0x3800c000a8f87fae */ /* 0x000fe8000d121850 */
[----:B------:R-:W-:Y:S01]  /*8280*/  STL.64 [R1+0x9a8], R168 ;  /* 0x0009a8a801007387 */ /* 0x000fe20000100a00 */
[----:B-1----:R-:W-:-:S02]  /*8290*/  VIADD R4, R153, 0xffffff93 ;  /* 0xffffff9399047836 */ /* 0x002fc40000000000 */
[----:B------:R-:W-:Y:S02]  /*82a0*/  VIADD R5, R150, 0xffffffad ;  /* 0xffffffad96057836 */ /* 0x000fe40000000000 */
[----:B------:R-:W-:Y:S02]  /*82b0*/  VIADD R143, R149, 0xffffffaf ;  /* 0xffffffaf958f7836 */ /* 0x000fe40000000000 */
[----:B----4-:R-:W-:-:S04]  /*82c0*/  IMAD.WIDE R164, R2, 0x4, R164 ;  /* 0x0000000402a47825 */ /* 0x010fc800078e02a4 */
[C---:B--2---:R-:W-:Y:S01]  /*82d0*/  IMAD.WIDE R162, R2.reuse, 0x4, R162 ;  /* 0x0000000402a27825 */ /* 0x044fe200078e02a2 */
[----:B------:R1:W-:Y:S03]  /*82e0*/  LDGSTS.E [R249+0x20000], desc[UR16][R164.64], !P1 ;  /* 0x20000000a4f97fae */ /* 0x0003e6000c921850 */
[C---:B------:R-:W-:Y:S01]  /*82f0*/  IMAD.WIDE R160, R2.reuse, 0x4, R160 ;  /* 0x0000000402a07825 */ /* 0x040fe200078e02a0 */
[----:B------:R-:W-:Y:S03]  /*8300*/  LDGSTS.E [R249+0x28000], desc[UR16][R162.64], !P1 ;  /* 0x28000000a2f97fae */ /* 0x000fe6000c921850 */
[----:B---3--:R-:W-:Y:S01]  /*8310*/  IMAD.WIDE R154, R2, 0x4, R174 ;  /* 0x00000004029a7825 */ /* 0x008fe200078e02ae */
[----:B------:R-:W-:Y:S01]  /*8320*/  LDGSTS.E [R249+0x20004], desc[UR16][R160.64], !P5 ;  /* 0x20004000a0f97fae */ /* 0x000fe2000e921850 */
[----:B------:R-:W-:Y:S01]  /*8330*/  ISETP.GE.U32.AND P1, PT, R5, 0x7fffff6e, PT ;  /* 0x7fffff6e0500780c */ /* 0x000fe20003f26070 */
[----:B------:R-:W2:Y:S02]  /*8340*/  LDC R153, c[0x0][0x230] ;  /* 0x00008c00ff997b82 */ /* 0x000ea40000000800 */
[----:B------:R1:W-:Y:S04]  /*8350*/  STL.64 [R1+0x678], R164 ;  /* 0x000678a401007387 */ /* 0x0003e80000100a00 */
[----:B------:R3:W-:Y:S01]  /*8360*/  LDGSTS.E [R249+0x28004], desc[UR16][R154.64], !P5 ;  /* 0x280040009af97fae */ /* 0x0007e2000e921850 */
[----:B------:R-:W-:Y:S01]  /*8370*/  ISETP.GE.U32.AND P5, PT, R4, 0x7fffff54, PT ;  /* 0x7fffff540400780c */ /* 0x000fe20003fa6070 */
[----:B------:R-:W4:Y:S02]  /*8380*/  LDC R150, c[0x0][0x230] ;  /* 0x00008c00ff967b82 */ /* 0x000f240000000800 */
[----:B------:R-:W-:Y:S01]  /*8390*/  STL.64 [R1+0x698], R162 ;  /* 0x000698a201007387 */ /* 0x000fe20000100a00 */
[----:B------:R-:W-:-:S02]  /*83a0*/  VIADD R5, R148, 0xffffff92 ;  /* 0xffffff9294057836 */ /* 0x000fc40000000000 */
[C---:B------:R-:W-:Y:S01]  /*83b0*/  IMAD.WIDE R158, R2.reuse, 0x4, R158 ;  /* 0x00000004029e7825 */ /* 0x040fe200078e029e */
[----:B------:R-:W-:Y:S03]  /*83c0*/  STL.64 [R1+0x6c0], R160 ;  /* 0x0006c0a001007387 */ /* 0x000fe60000100a00 */
[C---:B------:R-:W-:Y:S01]  /*83d0*/  IMAD.WIDE R156, R2.reuse, 0x4, R156 ;  /* 0x00000004029c7825 */ /* 0x040fe200078e029c */
[----:B------:R3:W-:Y:S03]  /*83e0*/  STL.64 [R1+0x6e8], R154 ;  /* 0x0006e89a01007387 */ /* 0x0007e60000100a00 */
[C---:B-1----:R-:W-:Y:S01]  /*83f0*/  IMAD.WIDE R164, R2.reuse, 0x4, R188 ;  /* 0x0000000402a47825 */ /* 0x042fe200078e02bc */
[----:B------:R1:W-:Y:S03]  /*8400*/  STL.64 [R1+0x718], R158 ;  /* 0x0007189e01007387 */ /* 0x0003e60000100a00 */
[C---:B------:R-:W-:Y:S01]  /*8410*/  IMAD.WIDE R148, R2.reuse, 0x4, R232 ;  /* 0x0000000402947825 */ /* 0x040fe200078e02e8 */
[----:B------:R1:W-:Y:S03]  /*8420*/  LDGSTS.E [R249+0x20008], desc[UR16][R158.64], !P3 ;  /* 0x200080009ef97fae */ /* 0x0003e6000d921850 */
[C---:B---3--:R-:W-:Y:S01]  /*8430*/  IMAD.WIDE R154, R2.reuse, 0x4, R246 ;  /* 0x00000004029a7825 */ /* 0x048fe200078e02f6 */
[----:B------:R3:W-:Y:S04]  /*8440*/  STL.64 [R1+0x740], R156 ;  /* 0x0007409c01007387 */ /* 0x0007e80000100a00 */
[----:B------:R3:W-:Y:S01]  /*8450*/  LDGSTS.E [R249+0x28008], desc[UR16][R156.64], !P3 ;  /* 0x280080009cf97fae */ /* 0x0007e2000d921850 */
[----:B------:R-:W-:Y:S01]  /*8460*/  ISETP.GE.U32.AND P3, PT, R5, 0x7fffff53, PT ;  /* 0x7fffff530500780c */ /* 0x000fe20003f66070 */
[----:B-1----:R-:W-:-:S02]  /*8470*/  IMAD.WIDE R158, R2, 0x4, R172 ;  /* 0x00000004029e7825 */ /* 0x002fc400078e02ac */
[----:B------:R1:W-:Y:S04]  /*8480*/  STL.64 [R1+0x760], R154 ;  /* 0x0007609a01007387 */ /* 0x0003e80000100a00 */
[----:B------:R-:W-:Y:S04]  /*8490*/  STL.64 [R1+0x788], R148 ;  /* 0x0007889401007387 */ /* 0x000fe80000100a00 */
[----:B------:R1:W-:Y:S01]  /*84a0*/  LDGSTS.E [R249+0x2000c], desc[UR16][R154.64], !P6 ;  /* 0x2000c0009af97fae */ /* 0x0003e2000f121850 */
[----:B---3--:R-:W-:-:S03]  /*84b0*/  IMAD.WIDE R156, R2, 0x4, R178 ;  /* 0x00000004029c7825 */ /* 0x008fc600078e02b2 */
[----:B------:R-:W3:Y:S04]  /*84c0*/  LDL.LU.64 R162, [R1+0x160] ;  /* 0x0001600001a27983 */ /* 0x000ee80000300a00 */
[----:B------:R-:W4:Y:S01]  /*84d0*/  LDL.LU.64 R160, [R1+0x158] ;  /* 0x0001580001a07983 */ /* 0x000f220000300a00 */
[----:B-1----:R-:W-:-:S03]  /*84e0*/  IMAD.WIDE R154, R2, 0x4, R176 ;  /* 0x00000004029a7825 */ /* 0x002fc600078e02b0 */
[----:B------:R1:W-:Y:S04]  /*84f0*/  LDGSTS.E [R249+0x2800c], desc[UR16][R148.64], !P6 ;  /* 0x2800c00094f97fae */ /* 0x0003e8000f121850 */
[----:B------:R2:W-:Y:S04]  /*8500*/  STL.64 [R1+0x840], R164 ;  /* 0x000840a401007387 */ /* 0x0005e80000100a00 */
[----:B------:R-:W-:Y:S04]  /*8510*/  STL.64 [R1+0x860], R158 ;  /* 0x0008609e01007387 */ /* 0x000fe80000100a00 */
[----:B------:R-:W-:Y:S01]  /*8520*/  LDGSTS.E [R249+0x30000], desc[UR16][R164.64], !P5 ;  /* 0x30000000a4f97fae */ /* 0x000fe2000e921850 */
[----:B------:R-:W-:Y:S01]  /*8530*/  ISETP.GE.U32.AND P2, PT, R142, 0x7fffff6f, PT ;  /* 0x7fffff6f8e00780c */ /* 0x000fe20003f46070 */
[----:B------:R-:W-:Y:S01]  /*8540*/  IMAD.WIDE R168, R2, 0x4, R184 ;  /* 0x0000000402a87825 */ /* 0x000fe200078e02b8 */
[----:B------:R-:W1:Y:S01]  /*8550*/  LDC R142, c[0x0][0x230] ;  /* 0x00008c00ff8e7b82 */ /* 0x000e620000000800 */
[----:B------:R-:W-:Y:S04]  /*8560*/  LDGSTS.E [R249+0x38000], desc[UR16][R158.64], !P5 ;  /* 0x380000009ef97fae */ /* 0x000fe8000e921850 */
[----:B------:R-:W-:Y:S01]  /*8570*/  LDGSTS.E [R249+0x30004], desc[UR16][R156.64], !P3 ;  /* 0x300040009cf97fae */ /* 0x000fe2000d921850 */
[----:B------:R-:W-:-:S02]  /*8580*/  IADD3 R4, R152, -0x6f, RZ ;  /* 0xffffff9198047810 */ /* 0x000fc40007ffe0ff */
[----:B------:R-:W1:Y:S01]  /*8590*/  LDC R152, c[0x0][0x230] ;  /* 0x00008c00ff987b82 */ /* 0x000e620000000800 */
[----:B--2---:R-:W2:Y:S04]  /*85a0*/  LDL.LU.64 R164, [R1+0x150] ;  /* 0x0001500001a47983 */ /* 0x004ea80000300a00 */
[----:B------:R1:W-:Y:S01]  /*85b0*/  STL.64 [R1+0x890], R156 ;  /* 0x0008909c01007387 */ /* 0x0003e20000100a00 */
[----:B------:R-:W-:Y:S02]  /*85c0*/  ISETP.GE.U32.AND P0, PT, R143, 0x7fffff70, PT ;  /* 0x7fffff708f00780c */ /* 0x000fe40003f06070 */
[----:B------:R-:W-:Y:S01]  /*85d0*/  ISETP.GE.U32.AND P6, PT, R4, 0x7fffff52, PT ;  /* 0x7fffff520400780c */ /* 0x000fe20003fc6070 */
[----:B------:R1:W-:Y:S01]  /*85e0*/  STL.64 [R1+0x8c0], R154 ;  /* 0x0008c09a01007387 */ /* 0x0003e20000100a00 */
[C---:B------:R-:W-:Y:S01]  /*85f0*/  IMAD.WIDE R166, R2.reuse, 0x4, R180 ;  /* 0x0000000402a67825 */ /* 0x040fe200078e02b4 */
[----:B------:R-:W2:Y:S02]  /*8600*/  LDC R143, c[0x0][0x230] ;  /* 0x00008c00ff8f7b82 */ /* 0x000ea40000000800 */
[----:B------:R-:W2:Y:S04]  /*8610*/  LDL.LU.64 R174, [R1+0x148] ;  /* 0x0001480001ae7983 */ /* 0x000ea80000300a00 */
[----:B-1----:R-:W2:Y:S01]  /*8620*/  LDL.LU.64 R156, [R1+0x140] ;  /* 0x00014000019c7983 */ /* 0x002ea20000300a00 */
[----:B------:R-:W-:Y:S01]  /*8630*/  IMAD.WIDE R146, R2, 0x4, R146 ;  /* 0x0000000402927825 */ /* 0x000fe200078e0292 */
[----:B------:R-:W1:Y:S02]  /*8640*/  LDC R149, c[0x0][0x230] ;  /* 0x00008c00ff957b82 */ /* 0x000e640000000800 */
[----:B------:R-:W2:Y:S04]  /*8650*/  LDL.LU.64 R246, [R1+0x138] ;  /* 0x0001380001f67983 */ /* 0x000ea80000300a00 */
[----:B------:R-:W2:Y:S02]  /*8660*/  LDL.LU.64 R232, [R1+0x130] ;  /* 0x0001300001e87983 */ /* 0x000ea40000300a00 */
[----:B------:R-:W1:Y:S02]  /*8670*/  LDC R148, c[0x0][0x230] ;  /* 0x00008c00ff947b82 */ /* 0x000e640000000800 */
[----:B------:R-:W2:Y:S01]  /*8680*/  LDL.LU.64 R158, [R1+0x128] ;  /* 0x00012800019e7983 */ /* 0x000ea20000300a00 */
[----:B------:R-:W-:-:S03]  /*8690*/  VIADD R4, R151, 0xffffff90 ;  /* 0xffffff9097047836 */ /* 0x000fc60000000000 */
[----:B------:R1:W-:Y:S02]  /*86a0*/  LDGSTS.E [R249+0x38004], desc[UR16][R154.64], !P3 ;  /* 0x380040009af97fae */ /* 0x0003e4000d921850 */
[----:B------:R-:W-:Y:S01]  /*86b0*/  ISETP.GE.U32.AND P5, PT, R4, 0x7fffff51, PT ;  /* 0x7fffff510400780c */ /* 0x000fe20003fa6070 */
[----:B------:R-:W-:Y:S01]  /*86c0*/  VIADD R5, R142, 0xffffffac ;  /* 0xffffffac8e057836 */ /* 0x000fe20000000000 */
[----:B------:R-:W-:Y:S01]  /*86d0*/  IADD3 R4, R153, -0x56, RZ ;  /* 0xffffffaa99047810 */ /* 0x000fe20007ffe0ff */
[----:B------:R-:W-:Y:S01]  /*86e0*/  LDGSTS.E [R249+0x30008], desc[UR16][R168.64], !P6 ;  /* 0x30008000a8f97fae */ /* 0x000fe2000f121850 */
[----:B------:R-:W2:Y:S03]  /*86f0*/  LDC R142, c[0x0][0x230] ;  /* 0x00008c00ff8e7b82 */ /* 0x000ea60000000800 */
[----:B------:R-:W-:Y:S01]  /*8700*/  STL.64 [R1+0x8f8], R168 ;  /* 0x0008f8a801007387 */ /* 0x000fe20000100a00 */
[----:B-1----:R-:W-:-:S03]  /*8710*/  IMAD.WIDE R154, R2, 0x4, R182 ;  /* 0x00000004029a7825 */ /* 0x002fc600078e02b6 */
[----:B------:R-:W-:Y:S04]  /*8720*/  LDGSTS.E [R249+0x38008], desc[UR16][R166.64], !P6 ;  /* 0x38008000a6f97fae */ /* 0x000fe8000f121850 */
[----:B------:R-:W-:Y:S04]  /*8730*/  STL.64 [R1+0x930], R166 ;  /* 0x000930a601007387 */ /* 0x000fe80000100a00 */
[----:B------:R1:W-:Y:S01]  /*8740*/  LDGSTS.E [R249+0x3000c], desc[UR16][R146.64], !P5 ;  /* 0x3000c00092f97fae */ /* 0x0003e2000e921850 */
[----:B------:R-:W-:-:S03]  /*8750*/  ISETP.GE.U32.AND P3, PT, R5, 0x7fffff6d, PT ;  /* 0x7fffff6d0500780c */ /* 0x000fc60003f66070 */
[----:B------:R1:W-:Y:S04]  /*8760*/  STL.64 [R1+0x960], R146 ;  /* 0x0009609201007387 */ /* 0x0003e80000100a00 */
[----:B------:R2:W-:Y:S01]  /*8770*/  LDGSTS.E [R249+0x3800c], desc[UR16][R154.64], !P5 ;  /* 0x3800c0009af97fae */ /* 0x0005e2000e921850 */
[----:B------:R-:W-:Y:S01]  /*8780*/  ISETP.GE.U32.AND P5, PT, R4, 0x7fffff6b, PT ;  /* 0x7fffff6b0400780c */ /* 0x000fe20003fa6070 */
[----:B------:R-:W-:Y:S02]  /*8790*/  VIADD R4, R152, 0xffffff8f ;  /* 0xffffff8f98047836 */ /* 0x000fe40000000000 */
[----:B------:R2:W-:Y:S01]  /*87a0*/  STL.64 [R1+0x980], R154 ;  /* 0x0009809a01007387 */ /* 0x0005e20000100a00 */
[----:B-1----:R-:W1:Y:S01]  /*87b0*/  LDC R147, c[0x0][0x230] ;  /* 0x00008c00ff937b82 */ /* 0x002e620000000800 */
[----:B---3--:R-:W-:-:S07]  /*87c0*/  IMAD.WIDE R162, R2, 0x4, R162 ;  /* 0x0000000402a27825 */ /* 0x008fce00078e02a2 */
[----:B------:R-:W3:Y:S01]  /*87d0*/  LDC R146, c[0x0][0x230] ;  /* 0x00008c00ff927b82 */ /* 0x000ee20000000800 */
[C---:B----4-:R-:W-:Y:S01]  /*87e0*/  IMAD.WIDE R160, R2.reuse, 0x4, R160 ;  /* 0x0000000402a07825 */ /* 0x050fe200078e02a0 */
[----:B------:R-:W-:Y:S04]  /*87f0*/  LDGSTS.E [R12+0x20000], desc[UR16][R162.64], !P0 ;  /* 0x20000000a20c7fae */ /* 0x000fe8000c121850 */
[----:B------:R-:W-:Y:S04]  /*8800*/  STL.64 [R1+0x650], R162 ;  /* 0x000650a201007387 */ /* 0x000fe80000100a00 */
[----:B------:R-:W-:Y:S04]  /*8810*/  LDGSTS.E [R12+0x28000], desc[UR16][R160.64], !P0 ;  /* 0x28000000a00c7fae */ /* 0x000fe8000c121850 */
[----:B------:R-:W-:Y:S01]  /*8820*/  STL.64 [R1+0x670], R160 ;  /* 0x000670a001007387 */ /* 0x000fe20000100a00 */
[----:B--2---:R-:W-:-:S05]  /*8830*/  IMAD.WIDE R154, R2, 0x4, R164 ;  /* 0x00000004029a7825 */ /* 0x004fca00078e02a4 */
[----:B------:R2:W-:Y:S01]  /*8840*/  LDGSTS.E [R12+0x20004], desc[UR16][R154.64], !P2 ;  /* 0x200040009a0c7fae */ /* 0x0005e2000d121850 */
[----:B------:R-:W-:-:S03]  /*8850*/  IMAD.WIDE R152, R2, 0x4, R174 ;  /* 0x0000000402987825 */ /* 0x000fc600078e02ae */
[----:B------:R2:W-:Y:S01]  /*8860*/  STL.64 [R1+0x690], R154 ;  /* 0x0006909a01007387 */ /* 0x0005e20000100a00 */
[----:B------:R-:W-:-:S03]  /*8870*/  IMAD.WIDE R156, R2, 0x4, R156 ;  /* 0x00000004029c7825 */ /* 0x000fc600078e029c */
[----:B------:R4:W-:Y:S01]  /*8880*/  LDGSTS.E [R12+0x28004], desc[UR16][R152.64], !P2 ;  /* 0x28004000980c7fae */ /* 0x0009e2000d121850 */
[----:B------:R-:W-:Y:S02]  /*8890*/  ISETP.GE.U32.AND P2, PT, R4, 0x7fffff50, PT ;  /* 0x7fffff500400780c */ /* 0x000fe40003f46070 */
[----:B------:R-:W-:Y:S01]  /*88a0*/  IADD3 R4, R150, -0x73, RZ ;  /* 0xffffff8d96047810 */ /* 0x000fe20007ffe0ff */
[----:B------:R4:W-:Y:S01]  /*88b0*/  STL.64 [R1+0x6b8], R152 ;  /* 0x0006b89801007387 */ /* 0x0009e20000100a00 */
[----:B--2---:R-:W-:-:S03]  /*88c0*/  IMAD.WIDE R154, R2, 0x4, R246 ;  /* 0x00000004029a7825 */ /* 0x004fc600078e02f6 */
[----:B------:R2:W-:Y:S01]  /*88d0*/  STL.64 [R1+0x6e0], R156 ;  /* 0x0006e09c01007387 */ /* 0x0005e20000100a00 */
[----:B------:R-:W-:-:S03]  /*88e0*/  IMAD.WIDE R150, R2, 0x4, R158 ;  /* 0x0000000402967825 */ /* 0x000fc600078e029e */
[----:B------:R2:W-:Y:S01]  /*88f0*/  LDGSTS.E [R12+0x20008], desc[UR16][R156.64], !P1 ;  /* 0x200080009c0c7fae */ /* 0x0005e2000c921850 */
[----:B----4-:R-:W-:-:S03]  /*8900*/  IMAD.WIDE R152, R2, 0x4, R232 ;  /* 0x0000000402987825 */ /* 0x010fc600078e02e8 */
[----:B------:R4:W-:Y:S04]  /*8910*/  STL.64 [R1+0x710], R154 ;  /* 0x0007109a01007387 */ /* 0x0009e80000100a00 */
[----:B------:R4:W-:Y:S01]  /*8920*/  LDGSTS.E [R12+0x28008], desc[UR16][R154.64], !P1 ;  /* 0x280080009a0c7fae */ /* 0x0009e2000c921850 */
[----:B--2---:R-:W-:-:S03]  /*8930*/  IMAD.WIDE R156, R2, 0x4, R202 ;  /* 0x00000004029c7825 */ /* 0x004fc600078e02ca */
[----:B------:R2:W-:Y:S04]  /*8940*/  STL.64 [R1+0x738], R152 ;  /* 0x0007389801007387 */ /* 0x0005e80000100a00 */
[----:B------:R1:W-:Y:S01]  /*8950*/  STL.64 [R1+0x758], R150 ;  /* 0x0007589601007387 */ /* 0x0003e20000100a00 */
[----:B----4-:R-:W-:-:S03]  /*8960*/  IMAD.WIDE R154, R2, 0x4, R186 ;  /* 0x00000004029a7825 */ /* 0x010fc600078e02ba */
[----:B------:R2:W-:Y:S04]  /*8970*/  LDGSTS.E [R12+0x2000c], desc[UR16][R152.64], !P3 ;  /* 0x2000c000980c7fae */ /* 0x0005e8000d921850 */
[----:B------:R-:W4:Y:S04]  /*8980*/  LDL.LU.64 R232, [R1+0x120] ;  /* 0x0001200001e87983 */ /* 0x000f280000300a00 */
[----:B------:R-:W4:Y:S01]  /*8990*/  LDL.LU.64 R162, [R1+0x118] ;  /* 0x0001180001a27983 */ /* 0x000f220000300a00 */
[----:B--2---:R-:W-:-:S03]  /*89a0*/  IMAD.WIDE R152, R2, 0x4, R192 ;  /* 0x0000000402987825 */ /* 0x004fc600078e02c0 */
[----:B------:R2:W-:Y:S04]  /*89b0*/  STL.64 [R1+0x800], R156 ;  /* 0x0008009c01007387 */ /* 0x0005e80000100a00 */
[----:B------:R3:W-:Y:S04]  /*89c0*/  STL.64 [R1+0x838], R154 ;  /* 0x0008389a01007387 */ /* 0x0007e80000100a00 */
[----:B------:R1:W-:Y:S04]  /*89d0*/  LDGSTS.E [R12+0x2800c], desc[UR16][R150.64], !P3 ;  /* 0x2800c000960c7fae */ /* 0x0003e8000d921850 */
[----:B------:R-:W4:Y:S04]  /*89e0*/  LDL.LU.64 R164, [R1+0x110] ;  /* 0x0001100001a47983 */ /* 0x000f280000300a00 */
[----:B------:R3:W-:Y:S01]  /*89f0*/  STL.64 [R1+0x858], R152 ;  /* 0x0008589801007387 */ /* 0x0007e20000100a00 */
[----:B-1----:R-:W-:-:S03]  /*8a00*/  IMAD.WIDE R150, R2, 0x4, R190 ;  /* 0x0000000402967825 */ /* 0x002fc600078e02be */
[----:B------:R-:W4:Y:S04]  /*8a10*/  LDL.LU.64 R160, [R1+0x108] ;  /* 0x0001080001a07983 */ /* 0x000f280000300a00 */
[----:B------:R1:W-:Y:S04]  /*8a20*/  STL.64 [R1+0x888], R150 ;  /* 0x0008889601007387 */ /* 0x0003e80000100a00 */
[----:B------:R-:W4:Y:S04]  /*8a30*/  LDL.LU.64 R174, [R1+0x100] ;  /* 0x0001000001ae7983 */ /* 0x000f280000300a00 */
[----:B------:R-:W4:Y:S04]  /*8a40*/  LDL.LU.64 R246, [R1+0xf8] ;  /* 0x0000f80001f67983 */ /* 0x000f280000300a00 */
[----:B------:R-:W-:Y:S01]  /*8a50*/  LDGSTS.E [R12+0x30000], desc[UR16][R156.64], !P2 ;  /* 0x300000009c0c7fae */ /* 0x000fe2000d121850 */
[----:B------:R-:W-:Y:S01]  /*8a60*/  VIADD R5, R143, 0xffffffab ;  /* 0xffffffab8f057836 */ /* 0x000fe20000000000 */
[----:B------:R-:W-:Y:S01]  /*8a70*/  ISETP.GE.U32.AND P3, PT, R4, 0x7fffff4e, PT ;  /* 0x7fffff4e0400780c */ /* 0x000fe20003f66070 */
[----:B------:R-:W1:Y:S01]  /*8a80*/  LDC R143, c[0x0][0x230] ;  /* 0x00008c00ff8f7b82 */ /* 0x000e620000000800 */
[----:B------:R3:W-:Y:S04]  /*8a90*/  LDGSTS.E [R12+0x38000], desc[UR16][R154.64], !P2 ;  /* 0x380000009a0c7fae */ /* 0x0007e8000d121850 */
[----:B--2---:R-:W2:Y:S04]  /*8aa0*/  LDL.LU.64 R156, [R1+0xf0] ;  /* 0x0000f000019c7983 */ /* 0x004ea80000300a00 */
[----:B------:R-:W2:Y:S01]  /*8ab0*/  LDL.LU.64 R158, [R1+0xe8] ;  /* 0x0000e800019e7983 */ /* 0x000ea20000300a00 */
[----:B------:R-:W-:Y:S01]  /*8ac0*/  ISETP.GE.U32.AND P6, PT, R5, 0x7fffff6c, PT ;  /* 0x7fffff6c0500780c */ /* 0x000fe20003fc6070 */
[----:B------:R-:W-:-:S02]  /*8ad0*/  VIADD R5, R149, 0xffffffa9 ;  /* 0xffffffa995057836 */ /* 0x000fc40000000000 */
[----:B------:R-:W1:Y:S03]  /*8ae0*/  LDC R149, c[0x0][0x230] ;  /* 0x00008c00ff957b82 */ /* 0x000e660000000800 */
[----:B------:R-:W-:Y:S01]  /*8af0*/  ISETP.GE.U32.AND P0, PT, R5, 0x7fffff6a, PT ;  /* 0x7fffff6a0500780c */ /* 0x000fe20003f06070 */
[----:B------:R-:W-:-:S04]  /*8b00*/  VIADD R5, R148, 0xffffff8e ;  /* 0xffffff8e94057836 */ /* 0x000fc80000000000 */
[----:B------:R-:W1:Y:S01]  /*8b10*/  LDC R148, c[0x0][0x230] ;  /* 0x00008c00ff947b82 */ /* 0x000e620000000800 */
[----:B------:R-:W-:Y:S01]  /*8b20*/  ISETP.GE.U32.AND P1, PT, R5, 0x7fffff4f, PT ;  /* 0x7fffff4f0500780c */ /* 0x000fe20003f26070 */
[----:B------:R-:W-:-:S05]  /*8b30*/  VIADD R4, R147, 0xffffff8c ;  /* 0xffffff8c93047836 */ /* 0x000fca0000000000 */
[----:B------:R-:W-:Y:S01]  /*8b40*/  ISETP.GE.U32.AND P2, PT, R4, 0x7fffff4d, PT ;  /* 0x7fffff4d0400780c */ /* 0x000fe20003f46070 */
[----:B------:R-:W4:Y:S01]  /*8b50*/  LDC R147, c[0x0][0x230] ;  /* 0x00008c00ff937b82 */ /* 0x000f220000000800 */
[----:B---3--:R-:W-:-:S05]  /*8b60*/  IMAD.WIDE R154, R2, 0x4, R198 ;  /* 0x00000004029a7825 */ /* 0x008fca00078e02c6 */
[----:B------:R3:W-:Y:S01]  /*8b70*/  LDGSTS.E [R12+0x30004], desc[UR16][R152.64], !P1 ;  /* 0x30004000980c7fae */ /* 0x0007e2000c921850 */
[----:B------:R-:W-:-:S03]  /*8b80*/  IMAD.WIDE R144, R2, 0x4, R144 ;  /* 0x0000000402907825 */ /* 0x000fc600078e0290 */
[----:B------:R3:W-:Y:S01]  /*8b90*/  LDGSTS.E [R12+0x38004], desc[UR16][R150.64], !P1 ;  /* 0x38004000960c7fae */ /* 0x0007e2000c921850 */
[----:B-1----:R-:W-:-:S03]  /*8ba0*/  IADD3 R4, R149, -0x5a, RZ ;  /* 0xffffffa695047810 */ /* 0x002fc60007ffe0ff */
[----:B------:R1:W-:Y:S01]  /*8bb0*/  LDGSTS.E [R12+0x30008], desc[UR16][R154.64], !P3 ;  /* 0x300080009a0c7fae */ /* 0x0003e2000d921850 */
[----:B---3--:R-:W-:-:S03]  /*8bc0*/  IMAD.WIDE R152, R2, 0x4, R194 ;  /* 0x0000000402987825 */ /* 0x008fc600078e02c2 */
[----:B------:R1:W-:Y:S01]  /*8bd0*/  STL.64 [R1+0x8b8], R154 ;  /* 0x0008b89a01007387 */ /* 0x0003e20000100a00 */
[----:B------:R-:W-:-:S03]  /*8be0*/  IMAD.WIDE R150, R2, 0x4, R196 ;  /* 0x0000000402967825 */ /* 0x000fc600078e02c4 */
[----:B------:R-:W-:Y:S04]  /*8bf0*/  LDGSTS.E [R12+0x38008], desc[UR16][R152.64], !P3 ;  /* 0x38008000980c7fae */ /* 0x000fe8000d921850 */
[----:B------:R-:W-:Y:S04]  /*8c00*/  STL.64 [R1+0x8f0], R152 ;  /* 0x0008f09801007387 */ /* 0x000fe80000100a00 */
[----:B------:R3:W-:Y:S01]  /*8c10*/  LDGSTS.E [R12+0x3000c], desc[UR16][R144.64], !P2 ;  /* 0x3000c000900c7fae */ /* 0x0007e2000d121850 */
[----:B------:R-:W-:Y:S02]  /*8c20*/  VIADD R5, R143, 0xffffffa8 ;  /* 0xffffffa88f057836 */ /* 0x000fe40000000000 */
[----:B-1----:R-:W-:Y:S01]  /*8c30*/  IMAD.WIDE R154, R2, 0x4, R234 ;  /* 0x00000004029a7825 */ /* 0x002fe200078e02ea */
[----:B------:R3:W-:Y:S01]  /*8c40*/  STL.64 [R1+0x928], R144 ;  /* 0x0009289001007387 */ /* 0x0007e20000100a00 */
[----:B------:R-:W1:Y:S03]  /*8c50*/  LDC R143, c[0x0][0x230] ;  /* 0x00008c00ff8f7b82 */ /* 0x000e660000000800 */
[----:B------:R3:W-:Y:S01]  /*8c60*/  LDGSTS.E [R12+0x3800c], desc[UR16][R150.64], !P2 ;  /* 0x3800c000960c7fae */ /* 0x0007e2000d121850 */
[----:B------:R-:W-:Y:S01]  /*8c70*/  ISETP.GE.U32.AND P2, PT, R4, 0x7fffff67, PT ;  /* 0x7fffff670400780c */ /* 0x000fe20003f46070 */
[----:B------:R-:W-:-:S02]  /*8c80*/  VIADD R4, R148, 0xffffff8b ;  /* 0xffffff8b94047836 */ /* 0x000fc40000000000 */
[----:B------:R4:W-:Y:S01]  /*8c90*/  STL.64 [R1+0x958], R150 ;  /* 0x0009589601007387 */ /* 0x0009e20000100a00 */
[----:B------:R-:W-:Y:S01]  /*8ca0*/  ISETP.GE.U32.AND P1, PT, R5, 0x7fffff69, PT ;  /* 0x7fffff690500780c */ /* 0x000fe20003f26070 */
[----:B------:R-:W-:Y:S01]  /*8cb0*/  VIADD R5, R142, 0xffffffa7 ;  /* 0xffffffa78e057836 */ /* 0x000fe20000000000 */
[----:B---3--:R-:W3:Y:S04]  /*8cc0*/  LDC R144, c[0x0][0x230] ;  /* 0x00008c00ff907b82 */ /* 0x008ee80000000800 */
[----:B------:R-:W-:Y:S01]  /*8cd0*/  ISETP.GE.U32.AND P3, PT, R5, 0x7fffff68, PT ;  /* 0x7fffff680500780c */ /* 0x000fe20003f66070 */
[----:B------:R-:W-:-:S03]  /*8ce0*/  VIADD R5, R146, 0xffffffa5 ;  /* 0xffffffa592057836 */ /* 0x000fc60000000000 */
[----:B------:R-:W1:Y:S08]  /*8cf0*/  LDC R12, c[0x0][0x230] ;  /* 0x00008c00ff0c7b82 */ /* 0x000e700000000800 */
[----:B------:R-:W3:Y:S08]  /*8d00*/  LDC R145, c[0x0][0x230] ;  /* 0x00008c00ff917b82 */ /* 0x000ef00000000800 */
[----:B------:R-:W3:Y:S01]  /*8d10*/  LDC R142, c[0x0][0x230] ;  /* 0x00008c00ff8e7b82 */ /* 0x000ee20000000800 */
[----:B----4-:R-:W-:-:S04]  /*8d20*/  IMAD.WIDE R232, R2, 0x4, R232 ;  /* 0x0000000402e87825 */ /* 0x010fc800078e02e8 */
[C---:B------:R-:W-:Y:S01]  /*8d30*/  IMAD.WIDE R152, R2.reuse, 0x4, R162 ;  /* 0x0000000402987825 */ /* 0x040fe200078e02a2 */
[----:B------:R-:W-:Y:S04]  /*8d40*/  LDGSTS.E [R250+0x20000], desc[UR16][R232.64], !P6 ;  /* 0x20000000e8fa7fae */ /* 0x000fe8000f121850 */
[----:B------:R4:W-:Y:S04]  /*8d50*/  LDGSTS.E [R250+0x28000], desc[UR16][R152.64], !P6 ;  /* 0x2800000098fa7fae */ /* 0x0009e8000f121850 */
[----:B------:R4:W-:Y:S01]  /*8d60*/  STL.64 [R1+0x648], R152 ;  /* 0x0006489801007387 */ /* 0x0009e20000100a00 */
[----:B------:R-:W-:-:S05]  /*8d70*/  IMAD.WIDE R150, R2, 0x4, R164 ;  /* 0x0000000402967825 */ /* 0x000fca00078e02a4 */
[----:B------:R1:W-:Y:S01]  /*8d80*/  LDGSTS.E [R250+0x20004], desc[UR16][R150.64], !P5 ;  /* 0x2000400096fa7fae */ /* 0x0003e2000e921850 */
[----:B------:R-:W-:-:S03]  /*8d90*/  IMAD.WIDE R148, R2, 0x4, R160 ;  /* 0x0000000402947825 */ /* 0x000fc600078e02a0 */
[----:B------:R1:W-:Y:S04]  /*8da0*/  STL.64 [R1+0x668], R150 ;  /* 0x0006689601007387 */ /* 0x0003e80000100a00 */
[----:B------:R2:W-:Y:S01]  /*8db0*/  LDGSTS.E [R250+0x28004], desc[UR16][R148.64], !P5 ;  /* 0x2800400094fa7fae */ /* 0x0005e2000e921850 */
[----:B------:R-:W-:Y:S01]  /*8dc0*/  ISETP.GE.U32.AND P5, PT, R4, 0x7fffff4c, PT ;  /* 0x7fffff4c0400780c */ /* 0x000fe20003fa6070 */
[----:B----4-:R-:W-:-:S04]  /*8dd0*/  IMAD.WIDE R152, R2, 0x4, R174 ;  /* 0x0000000402987825 */ /* 0x010fc800078e02ae */
[----:B------:R-:W-:Y:S01]  /*8de0*/  VIADD R4, R147, 0xffffff8a ;  /* 0xffffff8a93047836 */ /* 0x000fe20000000000 */
[----:B------:R4:W-:Y:S01]  /*8df0*/  LDGSTS.E [R250+0x20008], desc[UR16][R152.64], !P0 ;  /* 0x2000800098fa7fae */ /* 0x0009e2000c121850 */
[----:B-1----:R-:W-:-:S03]  /*8e00*/  IMAD.WIDE R150, R2, 0x4, R246 ;  /* 0x0000000402967825 */ /* 0x002fc600078e02f6 */
[----:B------:R2:W-:Y:S04]  /*8e10*/  STL.64 [R1+0x688], R148 ;  /* 0x0006889401007387 */ /* 0x0005e80000100a00 */
[----:B------:R1:W-:Y:S01]  /*8e20*/  LDGSTS.E [R250+0x28008], desc[UR16][R150.64], !P0 ;  /* 0x2800800096fa7fae */ /* 0x0003e2000c121850 */
[----:B------:R-:W-:-:S03]  /*8e30*/  ISETP.GE.U32.AND P0, PT, R4, 0x7fffff4b, PT ;  /* 0x7fffff4b0400780c */ /* 0x000fc60003f06070 */
[----:B------:R4:W-:Y:S01]  /*8e40*/  STL.64 [R1+0x6b0], R152 ;  /* 0x0006b09801007387 */ /* 0x0009e20000100a00 */
[----:B--2---:R-:W-:-:S03]  /*8e50*/  IMAD.WIDE R148, R2, 0x4, R156 ;  /* 0x0000000402947825 */ /* 0x004fc600078e029c */
[----:B------:R1:W-:Y:S01]  /*8e60*/  STL.64 [R1+0x6d8], R150 ;  /* 0x0006d89601007387 */ /* 0x0003e20000100a00 */
[----:B------:R-:W-:-:S03]  /*8e70*/  IMAD.WIDE R146, R2, 0x4, R158 ;  /* 0x0000000402927825 */ /* 0x000fc600078e029e */
[----:B------:R2:W-:Y:S01]  /*8e80*/  STL.64 [R1+0x708], R148 ;  /* 0x0007089401007387 */ /* 0x0005e20000100a00 */
[----:B----4-:R-:W-:-:S03]  /*8e90*/  IMAD.WIDE R152, R2, 0x4, R200 ;  /* 0x0000000402987825 */ /* 0x010fc600078e02c8 */
[----:B------:R4:W-:Y:S04]  /*8ea0*/  STL.64 [R1+0x730], R146 ;  /* 0x0007309201007387 */ /* 0x0009e80000100a00 */
[----:B------:R-:W3:Y:S01]  /*8eb0*/  LDL.LU.64 R246, [R1+0xe0] ;  /* 0x0000e00001f67983 */ /* 0x000ee20000300a00 */
[----:B-1----:R-:W-:-:S03]  /*8ec0*/  IMAD.WIDE R150, R2, 0x4, R206 ;  /* 0x0000000402967825 */ /* 0x002fc600078e02ce */
[----:B------:R2:W-:Y:S04]  /*8ed0*/  LDGSTS.E [R250+0x2000c], desc[UR16][R148.64], !P1 ;  /* 0x2000c00094fa7fae */ /* 0x0005e8000c921850 */
[----:B------:R-:W3:Y:S04]  /*8ee0*/  LDL.LU.64 R170, [R1+0xd8] ;  /* 0x0000d80001aa7983 */ /* 0x000ee80000300a00 */
[----:B------:R-:W3:Y:S01]  /*8ef0*/  LDL.LU.64 R162, [R1+0xd0] ;  /* 0x0000d00001a27983 */ /* 0x000ee20000300a00 */
[----:B--2---:R-:W-:-:S03]  /*8f00*/  IMAD.WIDE R148, R2, 0x4, R204 ;  /* 0x0000000402947825 */ /* 0x004fc600078e02cc */
[----:B------:R4:W-:Y:S04]  /*8f10*/  LDGSTS.E [R250+0x2800c], desc[UR16][R146.64], !P1 ;  /* 0x2800c00092fa7fae */ /* 0x0009e8000c921850 */
[----:B------:R-:W2:Y:S04]  /*8f20*/  LDL.LU.64 R164, [R1+0xc8] ;  /* 0x0000c80001a47983 */ /* 0x000ea80000300a00 */
[----:B------:R1:W-:Y:S04]  /*8f30*/  STL.64 [R1+0x7e8], R154 ;  /* 0x0007e89a01007387 */ /* 0x0003e80000100a00 */
[----:B------:R1:W-:Y:S01]  /*8f40*/  LDGSTS.E [R250+0x30000], desc[UR16][R154.64], !P5 ;  /* 0x300000009afa7fae */ /* 0x0003e2000e921850 */
[----:B------:R-:W-:Y:S01]  /*8f50*/  IADD3 R4, R12, -0x77, RZ ;  /* 0xffffff890c047810 */ /* 0x000fe20007ffe0ff */
[----:B----4-:R-:W4:Y:S02]  /*8f60*/  LDC R146, c[0x0][0x230] ;  /* 0x00008c00ff927b82 */ /* 0x010f240000000800 */
[----:B------:R1:W-:Y:S04]  /*8f70*/  STL.64 [R1+0x7f8], R152 ;  /* 0x0007f89801007387 */ /* 0x0003e80000100a00 */
[----:B------:R1:W-:Y:S02]  /*8f80*/  LDGSTS.E [R250+0x38000], desc[UR16][R152.64], !P5 ;  /* 0x3800000098fa7fae */ /* 0x0003e4000e921850 */
[----:B------:R-:W4:Y:S01]  /*8f90*/  LDC R12, c[0x0][0x230] ;  /* 0x00008c00ff0c7b82 */ /* 0x000f220000000800 */
[C---:B-1----:R-:W-:Y:S01]  /*8fa0*/  IMAD.WIDE R154, R2.reuse, 0x4, R230 ;  /* 0x00000004029a7825 */ /* 0x042fe200078e02e6 */
[----:B------:R1:W-:Y:S04]  /*8fb0*/  STL.64 [R1+0x828], R150 ;  /* 0x0008289601007387 */ /* 0x0003e80000100a00 */
[----:B------:R1:W-:Y:S01]  /*8fc0*/  LDGSTS.E [R250+0x30004], desc[UR16][R150.64], !P0 ;  /* 0x3000400096fa7fae */ /* 0x0003e2000c121850 */
[----:B------:R-:W-:-:S03]  /*8fd0*/  IMAD.WIDE R152, R2, 0x4, R208 ;  /* 0x0000000402987825 */ /* 0x000fc600078e02d0 */
[----:B------:R1:W-:Y:S04]  /*8fe0*/  STL.64 [R1+0x850], R148 ;  /* 0x0008509401007387 */ /* 0x0003e80000100a00 */
[----:B------:R1:W-:Y:S02]  /*8ff0*/  LDGSTS.E [R250+0x38004], desc[UR16][R148.64], !P0 ;  /* 0x3800400094fa7fae */ /* 0x0003e4000c121850 */
[C---:B-1----:R-:W-:Y:S02]  /*9000*/  IMAD.WIDE R150, R2.reuse, 0x4, R210 ;  /* 0x0000000402967825 */ /* 0x042fe400078e02d2 */
[----:B------:R-:W2:Y:S04]  /*9010*/  LDL.LU.64 R160, [R1+0xc0] ;  /* 0x0000c00001a07983 */ /* 0x000ea80000300a00 */
[----:B------:R-:W2:Y:S01]  /*9020*/  LDL.LU.64 R156, [R1+0xb0] ;  /* 0x0000b000019c7983 */ /* 0x000ea20000300a00 */
[----:B------:R-:W-:-:S03]  /*9030*/  IMAD.WIDE R148, R2, 0x4, R212 ;  /* 0x0000000402947825 */ /* 0x000fc600078e02d4 */
[----:B------:R-:W-:Y:S04]  /*9040*/  STL.64 [R1+0x880], R154 ;  /* 0x0008809a01007387 */ /* 0x000fe80000100a00 */
[----:B------:R1:W-:Y:S04]  /*9050*/  STL.64 [R1+0x8b0], R152 ;  /* 0x0008b09801007387 */ /* 0x0003e80000100a00 */
[----:B------:R1:W-:Y:S04]  /*9060*/  STL.64 [R1+0x8e8], R150 ;  /* 0x0008e89601007387 */ /* 0x0003e80000100a00 */
[----:B------:R1:W-:Y:S04]  /*9070*/  STL.64 [R1+0x920], R148 ;  /* 0x0009209401007387 */ /* 0x0003e80000100a00 */
[----:B------:R-:W2:Y:S04]  /*9080*/  LDL.LU.64 R174, [R1+0xb8] ;  /* 0x0000b80001ae7983 */ /* 0x000ea80000300a00 */
[----:B------:R-:W2:Y:S01]  /*9090*/  LDL.LU.64 R158, [R1+0xa8] ;  /* 0x0000a800019e7983 */ /* 0x000ea20000300a00 */
[----:B------:R-:W-:Y:S01]  /*90a0*/  ISETP.GE.U32.AND P1, PT, R4, 0x7fffff4a, PT ;  /* 0x7fffff4a0400780c */ /* 0x000fe20003f26070 */
[----:B---3--:R-:W-:Y:S01]  /*90b0*/  VIADD R4, R144, 0xffffff88 ;  /* 0xffffff8890047836 */ /* 0x008fe20000000000 */
[----:B------:R-:W-:Y:S01]  /*90c0*/  ISETP.GE.U32.AND P6, PT, R5, 0x7fffff66, PT ;  /* 0x7fffff660500780c */ /* 0x000fe20003fc6070 */
[----:B------:R-:W3:Y:S03]  /*90d0*/  LDC R144, c[0x0][0x230] ;  /* 0x00008c00ff907b82 */ /* 0x000ee60000000800 */
[----:B------:R-:W-:Y:S01]  /*90e0*/  ISETP.GE.U32.AND P5, PT, R4, 0x7fffff49, PT ;  /* 0x7fffff490400780c */ /* 0x000fe20003fa6070 */
[----:B------:R-:W-:Y:S01]  /*90f0*/  VIADD R5, R143, 0xffffffa4 ;  /* 0xffffffa48f057836 */ /* 0x000fe20000000000 */
[----:B------:R-:W-:-:S03]  /*9100*/  IADD3 R4, R142, -0x7a, RZ ;  /* 0xffffff868e047810 */ /* 0x000fc60007ffe0ff */
[----:B------:R-:W3:Y:S01]  /*9110*/  LDC R143, c[0x0][0x230] ;  /* 0x00008c00ff8f7b82 */ /* 0x000ee20000000800 */
[----:B------:R-:W-:Y:S01]  /*9120*/  ISETP.GE.U32.AND P0, PT, R5, 0x7fffff65, PT ;  /* 0x7fffff650500780c */ /* 0x000fe20003f06070 */
[----:B------:R-:W-:Y:S01]  /*9130*/  VIADD R5, R145, 0xffffff87 ;  /* 0xffffff8791057836 */ /* 0x000fe20000000000 */
[----:B------:R-:W-:Y:S04]  /*9140*/  LDGSTS.E [R250+0x30008], desc[UR16][R154.64], !P1 ;  /* 0x300080009afa7fae */ /* 0x000fe8000c921850 */
[----:B------:R1:W-:Y:S01]  /*9150*/  LDGSTS.E [R250+0x38008], desc[UR16][R152.64], !P1 ;  /* 0x3800800098fa7fae */ /* 0x0003e2000c921850 */
[----:B------:R-:W-:Y:S01]  /*9160*/  ISETP.GE.U32.AND P1, PT, R4, 0x7fffff47, PT ;  /* 0x7fffff470400780c */ /* 0x000fe20003f26070 */
[----:B----4-:R-:W-:Y:S01]  /*9170*/  VIADD R4, R146, 0xffffff84 ;  /* 0xffffff8492047836 */ /* 0x010fe20000000000 */
[----:B------:R-:W4:Y:S01]  /*9180*/  LDC R142, c[0x0][0x230] ;  /* 0x00008c00ff8e7b82 */ /* 0x000f220000000800 */
[----:B------:R1:W-:Y:S04]  /*9190*/  LDGSTS.E [R250+0x3000c], desc[UR16][R150.64], !P5 ;  /* 0x3000c00096fa7fae */ /* 0x0003e8000e921850 */
[----:B------:R4:W-:Y:S01]  /*91a0*/  LDGSTS.E [R250+0x3800c], desc[UR16][R148.64], !P5 ;  /* 0x3800c00094fa7fae */ /* 0x0009e2000e921850 */
[----:B------:R-:W-:Y:S01]  /*91b0*/  ISETP.GE.U32.AND P5, PT, R5, 0x7fffff48, PT ;  /* 0x7fffff480500780c */ /* 0x000fe20003fa6070 */
[----:B------:R-:W-:Y:S01]  /*91c0*/  VIADD R5, R12, 0xffffff85 ;  /* 0xffffff850c057836 */ /* 0x000fe20000000000 */
[----:B------:R-:W3:Y:S01]  /*91d0*/  LDC R145, c[0x0][0x230] ;  /* 0x00008c00ff917b82 */ /* 0x000ee20000000800 */
[----:B-1----:R-:W-:-:S04]  /*91e0*/  IMAD.WIDE R152, R2, 0x4, R220 ;  /* 0x0000000402987825 */ /* 0x002fc800078e02dc */
[----:B------:R-:W-:-:S03]  /*91f0*/  IMAD.WIDE R154, R2, 0x4, R226 ;  /* 0x00000004029a7825 */ /* 0x000fc600078e02e2 */
[----:B------:R-:W1:Y:S01]  /*9200*/  LDC R12, c[0x0][0x230] ;  /* 0x00008c00ff0c7b82 */ /* 0x000e620000000800 */
[----:B------:R-:W-:-:S04]  /*9210*/  IMAD.WIDE R150, R2, 0x4, R228 ;  /* 0x0000000402967825 */ /* 0x000fc800078e02e4 */
[----:B------:R-:W-:-:S05]  /*9220*/  IMAD.WIDE R246, R2, 0x4, R246 ;  /* 0x0000000402f67825 */ /* 0x000fca00078e02f6 */
[----:B------:R-:W-:Y:S01]  /*9230*/  LDGSTS.E [R251+0x20000], desc[UR16][R246.64], !P3 ;  /* 0x20000000f6fb7fae */ /* 0x000fe2000d921850 */
[----:B------:R-:W-:-:S04]  /*9240*/  IMAD.WIDE R248, R2, 0x4, R170 ;  /* 0x0000000402f87825 */ /* 0x000fc800078e02aa */
[----:B----4-:R-:W-:Y:S01]  /*9250*/  IMAD.WIDE R148, R2, 0x4, R162 ;  /* 0x0000000402947825 */ /* 0x010fe200078e02a2 */
[----:B------:R-:W-:Y:S01]  /*9260*/  LDGSTS.E [R251+0x28000], desc[UR16][R248.64], !P3 ;  /* 0x28000000f8fb7fae */ /* 0x000fe2000d921850 */
[----:B------:R-:W-:-:S03]  /*9270*/  ISETP.GE.U32.AND P3, PT, R5, 0x7fffff46, PT ;  /* 0x7fffff460500780c */ /* 0x000fc60003f66070 */
[----:B------:R-:W-:Y:S01]  /*9280*/  STL.64 [R1+0x638], R148 ;  /* 0x0006389401007387 */ /* 0x000fe20000100a00 */
[----:B--2---:R-:W-:-:S03]  /*9290*/  IMAD.WIDE R146, R2, 0x4, R164 ;  /* 0x0000000402927825 */ /* 0x004fc600078e02a4 */
[----:B------:R-:W-:Y:S01]  /*92a0*/  LDGSTS.E [R251+0x20004], desc[UR16][R148.64], !P2 ;  /* 0x2000400094fb7fae */ /* 0x000fe2000d121850 */
[----:B------:R-:W-:-:S03]  /*92b0*/  IMAD.WIDE R164, R2, 0x4, R214 ;  /* 0x0000000402a47825 */ /* 0x000fc600078e02d6 */
[----:B------:R2:W-:Y:S01]  /*92c0*/  STL.64 [R1+0x660], R146 ;  /* 0x0006609201007387 */ /* 0x0005e20000100a00 */
[----:B------:R-:W-:-:S03]  /*92d0*/  IMAD.WIDE R162, R2, 0x4, R222 ;  /* 0x0000000402a27825 */ /* 0x000fc600078e02de */
[----:B------:R2:W-:Y:S01]  /*92e0*/  LDGSTS.E [R251+0x28004], desc[UR16][R146.64], !P2 ;  /* 0x2800400092fb7fae */ /* 0x0005e2000d121850 */
[C---:B------:R-:W-:Y:S01]  /*92f0*/  IMAD.WIDE R172, R2.reuse, 0x4, R160 ;  /* 0x0000000402ac7825 */ /* 0x040fe200078e02a0 */
[----:B--2---:R-:W2:Y:S03]  /*9300*/  LDC R146, c[0x0][0x230] ;  /* 0x00008c00ff927b82 */ /* 0x004ea60000000800 */
[C---:B------:R-:W-:Y:S01]  /*9310*/  IMAD.WIDE R168, R2.reuse, 0x4, R156 ;  /* 0x0000000402a87825 */ /* 0x040fe200078e029c */
[----:B------:R-:W-:Y:S03]  /*9320*/  STL.64 [R1+0x680], R172 ;  /* 0x000680ac01007387 */ /* 0x000fe60000100a00 */
[C---:B------:R-:W-:Y:S01]  /*9330*/  IMAD.WIDE R160, R2.reuse, 0x4, R216 ;  /* 0x0000000402a07825 */ /* 0x040fe200078e02d8 */
[----:B------:R-:W-:Y:S01]  /*9340*/  STL.64 [R1+0x700], R168 ;  /* 0x000700a801007387 */ /* 0x000fe20000100a00 */
[----:B------:R-:W4:Y:S02]  /*9350*/  LDC R148, c[0x0][0x230] ;  /* 0x00008c00ff947b82 */ /* 0x000f240000000800 */
[C---:B------:R-:W-:Y:S01]  /*9360*/  IMAD.WIDE R156, R2.reuse, 0x4, R218 ;  /* 0x00000004029c7825 */ /* 0x040fe200078e02da */
[----:B------:R-:W-:Y:S04]  /*9370*/  STL.64 [R1+0x7f0], R164 ;  /* 0x0007f0a401007387 */ /* 0x000fe80000100a00 */
[----:B------:R-:W-:Y:S01]  /*9380*/  STL.64 [R1+0x878], R160 ;  /* 0x000878a001007387 */ /* 0x000fe20000100a00 */
[----:B------:R-:W4:Y:S01]  /*9390*/  LDC R147, c[0x0][0x230] ;  /* 0x00008c00ff937b82 */ /* 0x000f220000000800 */
[----:B------:R-:W-:-:S02]  /*93a0*/  IMAD.WIDE R170, R2, 0x4, R174 ;  /* 0x0000000402aa7825 */ /* 0x000fc400078e02ae */
[----:B------:R-:W-:Y:S02]  /*93b0*/  STL.64 [R1+0x918], R156 ;  /* 0x0009189c01007387 */ /* 0x000fe40000100a00 */
[C---:B------:R-:W-:Y:S02]  /*93c0*/  IMAD.WIDE R166, R2.reuse, 0x4, R158 ;  /* 0x0000000402a67825 */ /* 0x040fe400078e029e */
[----:B------:R-:W-:Y:S02]  /*93d0*/  LDGSTS.E [R251+0x20008], desc[UR16][R172.64], !P6 ;  /* 0x20008000acfb7fae */ /* 0x000fe4000f121850 */
[----:B------:R-:W-:Y:S02]  /*93e0*/  IMAD.WIDE R158, R2, 0x4, R224 ;  /* 0x00000004029e7825 */ /* 0x000fe400078e02e0 */
[----:B------:R-:W-:Y:S04]  /*93f0*/  STL.64 [R1+0x600], R170 ;  /* 0x000600aa01007387 */ /* 0x000fe80000100a00 */
[----:B------:R-:W-:Y:S04]  /*9400*/  LDGSTS.E [R251+0x28008], desc[UR16][R170.64], !P6 ;  /* 0x28008000aafb7fae */ /* 0x000fe8000f121850 */
[----:B------:R-:W-:Y:S04]  /*9410*/  STL.64 [R1+0x9a0], R152 ;  /* 0x0009a09801007387 */ /* 0x000fe80000100a00 */
[----:B------:R-:W-:Y:S04]  /*9420*/  LDGSTS.E [R251+0x2000c], desc[UR16][R168.64], !P0 ;  /* 0x2000c000a8fb7fae */ /* 0x000fe8000c121850 */
[----:B------:R-:W-:Y:S04]  /*9430*/  STL.64 [R1+0x658], R166 ;  /* 0x000658a601007387 */ /* 0x000fe80000100a00 */
[----:B------:R-:W-:Y:S04]  /*9440*/  LDGSTS.E [R251+0x2800c], desc[UR16][R166.64], !P0 ;  /* 0x2800c000a6fb7fae */ /* 0x000fe8000c121850 */
[----:B------:R1:W-:Y:S04]  /*9450*/  STL.64 [R1+0x7d8], R162 ;  /* 0x0007d8a201007387 */ /* 0x0003e80000100a00 */
[----:B------:R-:W-:Y:S04]  /*9460*/  LDGSTS.E [R251+0x30000], desc[UR16][R164.64], !P5 ;  /* 0x30000000a4fb7fae */ /* 0x000fe8000e921850 */
[----:B------:R3:W-:Y:S04]  /*9470*/  STL.64 [R1+0x7e0], R158 ;  /* 0x0007e09e01007387 */ /* 0x0007e80000100a00 */
[----:B------:R-:W-:Y:S04]  /*9480*/  LDGSTS.E [R251+0x38000], desc[UR16][R162.64], !P5 ;  /* 0x38000000a2fb7fae */ /* 0x000fe8000e921850 */
[----:B------:R2:W-:Y:S04]  /*9490*/  STL.64 [R1+0x848], R154 ;  /* 0x0008489a01007387 */ /* 0x0005e80000100a00 */
[----:B------:R-:W-:Y:S04]  /*94a0*/  LDGSTS.E [R251+0x30004], desc[UR16][R160.64], !P1 ;  /* 0x30004000a0fb7fae */ /* 0x000fe8000c921850 */
[----:B------:R4:W-:Y:S04]  /*94b0*/  STL.64 [R1+0x8e0], R150 ;  /* 0x0008e09601007387 */ /* 0x0009e80000100a00 */
[----:B------:R-:W-:Y:S04]  /*94c0*/  LDGSTS.E [R251+0x38004], desc[UR16][R158.64], !P1 ;  /* 0x380040009efb7fae */ /* 0x000fe8000c921850 */
[----:B------:R-:W-:Y:S04]  /*94d0*/  LDGSTS.E [R251+0x30008], desc[UR16][R156.64], !P3 ;  /* 0x300080009cfb7fae */ /* 0x000fe8000d921850 */
[----:B-1----:R-:W4:Y:S04]  /*94e0*/  LDL.LU.64 R162, [R1+0xa0] ;  /* 0x0000a00001a27983 */ /* 0x002f280000300a00 */
[----:B------:R-:W-:Y:S04]  /*94f0*/  LDGSTS.E [R251+0x38008], desc[UR16][R154.64], !P3 ;  /* 0x380080009afb7fae */ /* 0x000fe8000d921850 */
[----:B---3--:R-:W3:Y:S04]  /*9500*/  LDL.LU.64 R158, [R1+0x90] ;  /* 0x00009000019e7983 */ /* 0x008ee80000300a00 */
[----:B--2---:R-:W2:Y:S04]  /*9510*/  LDL.LU.64 R154, [R1+0x30] ;  /* 0x00003000019a7983 */ /* 0x004ea80000300a00 */
[----:B------:R-:W2:Y:S04]  /*9520*/  LDL.LU.64 R168, [R1+0x20] ;  /* 0x0000200001a87983 */ /* 0x000ea80000300a00 */
[----:B------:R-:W2:Y:S04]  /*9530*/  LDL.LU.64 R166, [R1+0x10] ;  /* 0x0000100001a67983 */ /* 0x000ea80000300a00 */
[----:B------:R-:W2:Y:S04]  /*9540*/  LDL.LU.64 R170, [R1] ;  /* 0x0000000001aa7983 */ /* 0x000ea80000300a00 */
[----:B------:R-:W2:Y:S04]  /*9550*/  LDL.LU.64 R160, [R1+0x98] ;  /* 0x0000980001a07983 */ /* 0x000ea80000300a00 */
[----:B------:R-:W2:Y:S04]  /*9560*/  LDL.LU.64 R156, [R1+0x88] ;  /* 0x00008800019c7983 */ /* 0x000ea80000300a00 */
[----:B------:R-:W2:Y:S04]  /*9570*/  LDL.LU.64 R164, [R1+0x28] ;  /* 0x0000280001a47983 */ /* 0x000ea80000300a00 */
[----:B------:R-:W2:Y:S01]  /*9580*/  LDL.LU.64 R174, [R1+0x18] ;  /* 0x0000180001ae7983 */ /* 0x000ea20000300a00 */
[----:B------:R-:W-:Y:S01]  /*9590*/  ISETP.GE.U32.AND P2, PT, R4, 0x7fffff45, PT ;  /* 0x7fffff450400780c */ /* 0x000fe20003f46070 */
[----:B------:R-:W-:Y:S01]  /*95a0*/  VIADD R5, R143, 0xffffffa3 ;  /* 0xffffffa38f057836 */ /* 0x000fe20000000000 */
[----:B------:R-:W-:-:S04]  /*95b0*/  IADD3 R4, R144, -0x5e, RZ ;  /* 0xffffffa290047810 */ /* 0x000fc80007ffe0ff */
[----:B------:R-:W-:Y:S02]  /*95c0*/  ISETP.GE.U32.AND P6, PT, R5, 0x7fffff64, PT ;  /* 0x7fffff640500780c */ /* 0x000fe40003fc6070 */
[----:B------:R-:W-:Y:S01]  /*95d0*/  ISETP.GE.U32.AND P0, PT, R4, 0x7fffff63, PT ;  /* 0x7fffff630400780c */ /* 0x000fe20003f06070 */
[----:B------:R-:W-:-:S04]  /*95e0*/  VIADD R142, R142, 0xffffffa1 ;  /* 0xffffffa18e8e7836 */ /* 0x000fc80000000000 */
[----:B------:R1:W-:Y:S01]  /*95f0*/  LDGSTS.E [R251+0x3000c], desc[UR16][R152.64], !P2 ;  /* 0x3000c00098fb7fae */ /* 0x0003e2000d121850 */
[----:B------:R-:W-:-:S03]  /*9600*/  VIADD R12, R12, 0xffffffa0 ;  /* 0xffffffa00c0c7836 */ /* 0x000fc60000000000 */
[----:B------:R1:W-:Y:S01]  /*9610*/  LDGSTS.E [R251+0x3800c], desc[UR16][R150.64], !P2 ;  /* 0x3800c00096fb7fae */ /* 0x0003e2000d121850 */
[----:B------:R-:W-:Y:S01]  /*9620*/  IMAD.WIDE R222, R2, 0x4, R240 ;  /* 0x0000000402de7825 */ /* 0x000fe200078e02f0 */
[----:B------:R-:W-:Y:S02]  /*9630*/  IADD3 R4, R146, -0x7e, RZ ;  /* 0xffffff8292047810 */ /* 0x000fe40007ffe0ff */
[----:B------:R-:W-:Y:S01]  /*9640*/  ISETP.GE.U32.AND P1, PT, R142, 0x7fffff62, PT ;  /* 0x7fffff628e00780c */ /* 0x000fe20003f26070 */
[----:B------:R-:W-:Y:S02]  /*9650*/  VIADD R5, R145, 0xffffff83 ;  /* 0xffffff8391057836 */ /* 0x000fe40000000000 */
[----:B-1----:R-:W-:-:S04]  /*9660*/  IMAD.WIDE R152, R2, 0x4, R242 ;  /* 0x0000000402987825 */ /* 0x002fc800078e02f2 */
[----:B------:R-:W-:Y:S01]  /*9670*/  IMAD.WIDE R250, R2, 0x4, R238 ;  /* 0x0000000402fa7825 */ /* 0x000fe200078e02ee */
[----:B------:R-:W-:-:S03]  /*9680*/  ISETP.GE.U32.AND P2, PT, R12, 0x7fffff61, PT ;  /* 0x7fffff610c00780c */ /* 0x000fc60003f46070 */
[----:B----4-:R-:W-:Y:S01]  /*9690*/  IMAD.WIDE R150, R2, 0x4, R244 ;  /* 0x0000000402967825 */ /* 0x010fe200078e02f4 */
[----:B------:R-:W-:Y:S01]  /*96a0*/  LDGSTS.E [R7+0x20000], desc[UR16][R250.64], !P6 ;  /* 0x20000000fa077fae */ /* 0x000fe2000f121850 */
[----:B------:R-:W-:Y:S02]  /*96b0*/  ISETP.GE.U32.AND P5, PT, R4, 0x7fffff43, PT ;  /* 0x7fffff430400780c */ /* 0x000fe40003fa6070 */
[----:B------:R-:W-:Y:S01]  /*96c0*/  VIADD R143, R148, 0xffffff80 ;  /* 0xffffff80948f7836 */ /* 0x000fe20000000000 */
[----:B------:R-:W-:Y:S01]  /*96d0*/  LDGSTS.E [R7+0x28000], desc[UR16][R222.64], !P6 ;  /* 0x28000000de077fae */ /* 0x000fe2000f121850 */
[----:B------:R-:W-:Y:S01]  /*96e0*/  VIADD R4, R147, 0xffffff81 ;  /* 0xffffff8193047836 */ /* 0x000fe20000000000 */
[----:B------:R-:W-:Y:S02]  /*96f0*/  ISETP.GE.U32.AND P3, PT, R5, 0x7fffff44, PT ;  /* 0x7fffff440500780c */ /* 0x000fe40003f66070 */
[----:B------:R-:W-:Y:S04]  /*9700*/  STL.64 [R1+0x618], R152 ;  /* 0x0006189801007387 */ /* 0x000fe80000100a00 */
[----:B------:R-:W-:Y:S04]  /*9710*/  LDGSTS.E [R7+0x20004], desc[UR16][R152.64], !P0 ;  /* 0x2000400098077fae */ /* 0x000fe8000c121850 */
[----:B------:R1:W-:Y:S04]  /*9720*/  STL.64 [R1+0x620], R150 ;  /* 0x0006209601007387 */ /* 0x0003e80000100a00 */
[----:B------:R1:W-:Y:S01]  /*9730*/  LDGSTS.E [R7+0x28004], desc[UR16][R150.64], !P0 ;  /* 0x2800400096077fae */ /* 0x0003e2000c121850 */
[----:B------:R-:W-:-:S02]  /*9740*/  ISETP.GE.U32.AND P0, PT, R143, 0x7fffff41, PT ;  /* 0x7fffff418f00780c */ /* 0x000fc40003f06070 */
[----:B------:R-:W-:Y:S01]  /*9750*/  ISETP.GE.U32.AND P6, PT, R4, 0x7fffff42, PT ;  /* 0x7fffff420400780c */ /* 0x000fe20003fc6070 */
[----:B------:R-:W-:Y:S02]  /*9760*/  IMAD.SHL.U32 R4, R237, 0x40, RZ ;  /* 0x00000040ed047824 */ /* 0x000fe400078e00ff */
[----:B------:R-:W-:-:S04]  /*9770*/  IMAD.WIDE R144, R2, 0x4, R8 ;  /* 0x0000000402907825 */ /* 0x000fc800078e0208 */
        /* <DEDUP_REMOVED lines=35> */
[C---:B---3--:R-:W-:Y:S01]  /*99b0*/  IMAD.WIDE R158, R2.reuse, 0x4, R158 ;  /* 0x00000004029e7825 */ /* 0x048fe200078e029e */
[----:B------:R-:W-:Y:S03]  /*99c0*/  STL.64 [R1+0x628], R162 ;  /* 0x000628a201007387 */ /* 0x000fe60000100a00 */
[C---:B--2---:R-:W-:Y:S01]  /*99d0*/  IMAD.WIDE R154, R2.reuse, 0x4, R154 ;  /* 0x00000004029a7825 */ /* 0x044fe200078e029a */
[----:B------:R-:W-:Y:S03]  /*99e0*/  STL.64 [R1+0x6a8], R158 ;  /* 0x0006a89e01007387 */ /* 0x000fe60000100a00 */
[C---:B-1----:R-:W-:Y:S01]  /*99f0*/  IMAD.WIDE R150, R2.reuse, 0x4, R168 ;  /* 0x0000000402967825 */ /* 0x042fe200078e02a8 */
[----:B------:R-:W-:Y:S03]  /*9a00*/  STL.64 [R1+0x808], R154 ;  /* 0x0008089a01007387 */ /* 0x000fe60000100a00 */
[C---:B------:R-:W-:Y:S01]  /*9a10*/  IMAD.WIDE R146, R2.reuse, 0x4, R166 ;  /* 0x0000000402927825 */ /* 0x040fe200078e02a6 */
[----:B------:R-:W-:Y:S03]  /*9a20*/  STL.64 [R1+0x818], R150 ;  /* 0x0008189601007387 */ /* 0x000fe60000100a00 */
[----:B------:R-:W-:-:S04]  /*9a30*/  IMAD.WIDE R142, R2, 0x4, R170 ;  /* 0x00000004028e7825 */ /* 0x000fc800078e02aa */
[C---:B------:R-:W-:Y:S01]  /*9a40*/  IMAD.WIDE R160, R2.reuse, 0x4, R160 ;  /* 0x0000000402a07825 */ /* 0x040fe200078e02a0 */
[----:B------:R-:W-:Y:S03]  /*9a50*/  STL.64 [R1+0x8a8], R146 ;  /* 0x0008a89201007387 */ /* 0x000fe60000100a00 */
[C---:B------:R-:W-:Y:S01]  /*9a60*/  IMAD.WIDE R156, R2.reuse, 0x4, R156 ;  /* 0x00000004029c7825 */ /* 0x040fe200078e029c */
[----:B------:R-:W-:Y:S03]  /*9a70*/  STL.64 [R1+0x630], R160 ;  /* 0x000630a001007387 */ /* 0x000fe60000100a00 */
[C---:B------:R-:W-:Y:S01]  /*9a80*/  IMAD.WIDE R152, R2.reuse, 0x4, R164 ;  /* 0x0000000402987825 */ /* 0x040fe200078e02a4 */
[----:B------:R-:W-:Y:S03]  /*9a90*/  STL.64 [R1+0x950], R142 ;  /* 0x0009508e01007387 */ /* 0x000fe60000100a00 */
[----:B------:R-:W-:Y:S01]  /*9aa0*/  IMAD.WIDE R148, R2, 0x4, R174 ;  /* 0x0000000402947825 */ /* 0x000fe200078e02ae */
[----:B------:R-:W-:Y:S04]  /*9ab0*/  LDGSTS.E [R7+0x20008], desc[UR16][R162.64], !P1 ;  /* 0x20008000a2077fae */ /* 0x000fe8000c921850 */
[----:B------:R-:W-:Y:S04]  /*9ac0*/  STL.64 [R1+0x640], R156 ;  /* 0x0006409c01007387 */ /* 0x000fe80000100a00 */
[----:B------:R-:W-:Y:S04]  /*9ad0*/  LDGSTS.E [R7+0x28008], desc[UR16][R160.64], !P1 ;  /* 0x28008000a0077fae */ /* 0x000fe8000c921850 */
[----:B------:R-:W5:Y:S04]  /*9ae0*/  LDL.LU.64 R8, [R1+0xc18] ;  /* 0x000c180001087983 */ /* 0x000f680000300a00 */
[----:B------:R-:W-:Y:S04]  /*9af0*/  LDGSTS.E [R7+0x2000c], desc[UR16][R158.64], !P2 ;  /* 0x2000c0009e077fae */ /* 0x000fe8000d121850 */
[----:B------:R-:W-:Y:S04]  /*9b00*/  STL.64 [R1+0x810], R152 ;  /* 0x0008109801007387 */ /* 0x000fe80000100a00 */
[----:B------:R-:W-:Y:S04]  /*9b10*/  LDGSTS.E [R7+0x2800c], desc[UR16][R156.64], !P2 ;  /* 0x2800c0009c077fae */ /* 0x000fe8000d121850 */
[----:B------:R-:W-:Y:S04]  /*9b20*/  STL.64 [R1+0x820], R148 ;  /* 0x0008209401007387 */ /* 0x000fe80000100a00 */
[----:B------:R-:W-:Y:S04]  /*9b30*/  LDGSTS.E [R7+0x30000], desc[UR16][R154.64], !P3 ;  /* 0x300000009a077fae */ /* 0x000fe8000d921850 */
[----:B------:R-:W-:Y:S04]  /*9b40*/  STL.64 [R1+0x830], R144 ;  /* 0x0008309001007387 */ /* 0x000fe80000100a00 */
[----:B------:R-:W-:Y:S04]  /*9b50*/  LDGSTS.E [R7+0x38000], desc[UR16][R152.64], !P3 ;  /* 0x3800000098077fae */ /* 0x000fe8000d921850 */
[----:B------:R-:W-:Y:S04]  /*9b60*/  STL.64 [R1+0x870], R140 ;  /* 0x0008708c01007387 */ /* 0x000fe80000100a00 */
[----:B------:R-:W-:Y:S04]  /*9b70*/  LDGSTS.E [R7+0x30004], desc[UR16][R150.64], !P5 ;  /* 0x3000400096077fae */ /* 0x000fe8000e921850 */
[----:B------:R-:W-:Y:S04]  /*9b80*/  LDGSTS.E [R7+0x38004], desc[UR16][R148.64], !P5 ;  /* 0x3800400094077fae */ /* 0x000fe8000e921850 */
[----:B------:R-:W-:Y:S04]  /*9b90*/  STL [R1+0x400], RZ ;  /* 0x000400ff01007387 */ /* 0x000fe80000100800 */
[----:B------:R-:W-:Y:S04]  /*9ba0*/  LDGSTS.E [R7+0x30008], desc[UR16][R146.64], !P6 ;  /* 0x3000800092077fae */ /* 0x000fe8000f121850 */
[----:B------:R-:W-:Y:S04]  /*9bb0*/  STL [R1+0x404], RZ ;  /* 0x000404ff01007387 */ /* 0x000fe80000100800 */
[----:B------:R-:W-:Y:S04]  /*9bc0*/  LDGSTS.E [R7+0x38008], desc[UR16][R144.64], !P6 ;  /* 0x3800800090077fae */ /* 0x000fe8000f121850 */
[----:B------:R-:W-:Y:S04]  /*9bd0*/  STL.64 [R1+0xa40], R26 ;  /* 0x000a401a01007387 */ /* 0x000fe80000100a00 */
[----:B------:R-:W-:Y:S04]  /*9be0*/  LDGSTS.E [R7+0x3000c], desc[UR16][R142.64], !P0 ;  /* 0x3000c0008e077fae */ /* 0x000fe8000c121850 */
[----:B------:R-:W-:Y:S04]  /*9bf0*/  STL.64 [R1+0xa60], R28 ;  /* 0x000a601c01007387 */ /* 0x000fe80000100a00 */
[----:B------:R-:W-:Y:S04]  /*9c00*/  LDGSTS.E [R7+0x3800c], desc[UR16][R140.64], !P0 ;  /* 0x3800c0008c077fae */ /* 0x000fe8000c121850 */
[----:B------:R-:W-:Y:S04]  /*9c10*/  STL.64 [R1+0xa70], R30 ;  /* 0x000a701e01007387 */ /* 0x000fe80000100a00 */
[----:B------:R-:W-:Y:S04]  /*9c20*/  STL.64 [R1+0xa80], R32 ;  /* 0x000a802001007387 */ /* 0x000fe80000100a00 */
[----:B------:R-:W0:Y:S04]  /*9c30*/  LDGDEPBAR ;  /* 0x00000000000079af */ /* 0x000e280000000000 */
[----:B------:R-:W-:Y:S04]  /*9c40*/  STL.64 [R1+0xa90], R34 ;  /* 0x000a902201007387 */ /* 0x000fe80000100a00 */
[----:B------:R-:W-:Y:S04]  /*9c50*/  LDGSTS.E [R0+0x70000], desc[UR16][R26.64], P4 ;  /* 0x700000001a007fae */ /* 0x000fe8000a121850 */
        /* <DEDUP_REMOVED lines=32> */
[----:B------:R1:W-:Y:S04]  /*9e60*/  STL.64 [R1+0xba0], R68 ;  /* 0x000ba04401007387 */ /* 0x0003e80000100a00 */
[----:B------:R-:W-:Y:S04]  /*9e70*/  LDGSTS.E [R0+0x74400], desc[UR16][R60.64], P4 ;  /* 0x744000003c007fae */ /* 0x000fe8000a121850 */
[----:B------:R2:W-:Y:S04]  /*9e80*/  STL.64 [R1+0xba8], R70 ;  /* 0x000ba84601007387 */ /* 0x0005e80000100a00 */
[----:B------:R-:W-:Y:S04]  /*9e90*/  LDGSTS.E [R0+0x74800], desc[UR16][R62.64], P4 ;  /* 0x748000003e007fae */ /* 0x000fe8000a121850 */
[----:B------:R3:W-:Y:S04]  /*9ea0*/  STL.64 [R1+0xbb0], R72 ;  /* 0x000bb04801007387 */ /* 0x0007e80000100a00 */
[----:B------:R-:W-:Y:S04]  /*9eb0*/  LDGSTS.E [R0+0x74c00], desc[UR16][R64.64], P4 ;  /* 0x74c0000040007fae */ /* 0x000fe8000a121850 */
[----:B------:R-:W-:Y:S04]  /*9ec0*/  STL.64 [R1+0xbb8], R74 ;  /* 0x000bb84a01007387 */ /* 0x000fe80000100a00 */
[----:B------:R-:W-:Y:S04]  /*9ed0*/  LDGSTS.E [R0+0x75000], desc[UR16][R66.64], P4 ;  /* 0x7500000042007fae */ /* 0x000fe8000a121850 */
[----:B------:R-:W-:Y:S04]  /*9ee0*/  STL.64 [R1+0xbc0], R76 ;  /* 0x000bc04c01007387 */ /* 0x000fe80000100a00 */
[----:B------:R1:W-:Y:S04]  /*9ef0*/  LDGSTS.E [R0+0x75400], desc[UR16][R68.64], P4 ;  /* 0x7540000044007fae */ /* 0x0003e8000a121850 */
[----:B------:R-:W-:Y:S04]  /*9f00*/  STL.64 [R1+0xbc8], R78 ;  /* 0x000bc84e01007387 */ /* 0x000fe80000100a00 */
[----:B------:R2:W-:Y:S04]  /*9f10*/  LDGSTS.E [R0+0x75800], desc[UR16][R70.64], P4 ;  /* 0x7580000046007fae */ /* 0x0005e8000a121850 */
[----:B------:R-:W-:Y:S01]  /*9f20*/  STL.64 [R1+0xbd0], R80 ;  /* 0x000bd05001007387 */ /* 0x000fe20000100a00 */
[----:B-1----:R-:W-:-:S03]  /*9f30*/  IMAD.WIDE R68, R4, 0x4, R94 ;  /* 0x0000000404447825 */ /* 0x002fc600078e025e */
[----:B------:R3:W-:Y:S01]  /*9f40*/  LDGSTS.E [R0+0x75c00], desc[UR16][R72.64], P4 ;  /* 0x75c0000048007fae */ /* 0x0007e2000a121850 */
[----:B------:R-:W-:-:S03]  /*9f50*/  IMAD.WIDE R66, R4, 0x4, R96 ;  /* 0x0000000404427825 */ /* 0x000fc600078e0260 */
[----:B------:R-:W-:Y:S01]  /*9f60*/  STL.64 [R1+0xbd8], R82 ;  /* 0x000bd85201007387 */ /* 0x000fe20000100a00 */
[----:B--2---:R-:W-:-:S03]  /*9f70*/  IMAD.WIDE R70, R4, 0x4, R92 ;  /* 0x0000000404467825 */ /* 0x004fc600078e025c */
[----:B------:R-:W-:Y:S01]  /*9f80*/  STL.64 [R1+0xbe0], R84 ;  /* 0x000be05401007387 */ /* 0x000fe20000100a00 */
[----:B---3--:R-:W-:-:S03]  /*9f90*/  IMAD.WIDE R72, R4, 0x4, R90 ;  /* 0x0000000404487825 */ /* 0x008fc600078e025a */
[----:B------:R-:W-:Y:S01]  /*9fa0*/  STL.64 [R1+0xbe8], R86 ;  /* 0x000be85601007387 */ /* 0x000fe20000100a00 */
[----:B------:R-:W-:-:S03]  /*9fb0*/  IMAD.WIDE R64, R4, 0x4, R98 ;  /* 0x0000000404407825 */ /* 0x000fc600078e0262 */
[----:B------:R-:W-:Y:S01]  /*9fc0*/  STL.64 [R1+0xbf0], R88 ;  /* 0x000bf05801007387 */ /* 0x000fe20000100a00 */
[----:B------:R-:W-:-:S03]  /*9fd0*/  IMAD.WIDE R62, R4, 0x4, R100 ;  /* 0x00000004043e7825 */ /* 0x000fc600078e0264 */
[----:B------:R1:W-:Y:S01]  /*9fe0*/  STL.64 [R1+0x9e8], R24 ;  /* 0x0009e81801007387 */ /* 0x0003e20000100a00 */
[----:B------:R-:W-:-:S03]  /*9ff0*/  IMAD.WIDE R60, R4, 0x4, R102 ;  /* 0x00000004043c7825 */ /* 0x000fc600078e0266 */
[----:B------:R-:W-:Y:S01]  /*a000*/  STL.64 [R1+0x9f0], R72 ;  /* 0x0009f04801007387 */ /* 0x000fe20000100a00 */
        /* <DEDUP_REMOVED lines=43> */
[----:B------:R-:W-:Y:S04]  /*a2c0*/  STL.64 [R1+0xb30], R28 ;  /* 0x000b301c01007387 */ /* 0x000fe80000100a00 */
[----:B------:R2:W-:Y:S04]  /*a2d0*/  STL.64 [R1+0xb40], R26 ;  /* 0x000b401a01007387 */ /* 0x0005e80000100a00 */
[----:B------:R3:W-:Y:S04]  /*a2e0*/  STL.64 [R1+0xb50], R14 ;  /* 0x000b500e01007387 */ /* 0x0007e80000100a00 */
[----:B------:R3:W-:Y:S04]  /*a2f0*/  STL.64 [R1+0xb68], R22 ;  /* 0x000b681601007387 */ /* 0x0007e80000100a00 */
[----:B------:R3:W-:Y:S04]  /*a300*/  STL.64 [R1+0xb78], R16 ;  /* 0x000b781001007387 */ /* 0x0007e80000100a00 */
[----:B------:R3:W-:Y:S04]  /*a310*/  STL.64 [R1+0xb88], R18 ;  /* 0x000b881201007387 */ /* 0x0007e80000100a00 */
[----:B------:R3:W-:Y:S04]  /*a320*/  STL.64 [R1+0xb98], R20 ;  /* 0x000b981401007387 */ /* 0x0007e80000100a00 */
[----:B------:R3:W-:Y:S04]  /*a330*/  STL [R1+0x408], RZ ;  /* 0x000408ff01007387 */ /* 0x0007e80000100800 */
        /* <DEDUP_REMOVED lines=253> */
[----:B------:R3:W-:Y:S04]  /*b310*/  STL [R1], RZ ;  /* 0x000000ff01007387 */ /* 0x0007e80000100800 */
        /* <DEDUP_REMOVED lines=127> */
[----:B------:R-:W4:Y:S04]  /*bb10*/  LDL R12, [R1+0xae8] ;  /* 0x000ae800010c7983 */ /* 0x000f280000100800 */
[----:B------:R-:W-:Y:S04]  /*bb20*/  LDGSTS.E [R0+0x76000], desc[UR16][R74.64], P4 ;  /* 0x760000004a007fae */ /* 0x000fe8000a121850 */
[----:B------:R-:W-:Y:S04]  /*bb30*/  LDGSTS.E [R0+0x76400], desc[UR16][R76.64], P4 ;  /* 0x764000004c007fae */ /* 0x000fe8000a121850 */
[----:B------:R-:W-:Y:S04]  /*bb40*/  LDGSTS.E [R0+0x76800], desc[UR16][R78.64], P4 ;  /* 0x768000004e007fae */ /* 0x000fe8000a121850 */
[----:B------:R-:W-:Y:S04]  /*bb50*/  LDGSTS.E [R0+0x76c00], desc[UR16][R80.64], P4 ;  /* 0x76c0000050007fae */ /* 0x000fe8000a121850 */
[----:B------:R-:W-:Y:S04]  /*bb60*/  LDGSTS.E [R0+0x77000], desc[UR16][R82.64], P4 ;  /* 0x7700000052007fae */ /* 0x000fe8000a121850 */
[----:B------:R-:W-:Y:S04]  /*bb70*/  LDGSTS.E [R0+0x77400], desc[UR16][R84.64], P4 ;  /* 0x7740000054007fae */ /* 0x000fe8000a121850 */
[----:B------:R-:W-:Y:S04]  /*bb80*/  LDGSTS.E [R0+0x77800], desc[UR16][R86.64], P4 ;  /* 0x7780000056007fae */ /* 0x000fe8000a121850 */
[----:B------:R-:W-:Y:S01]  /*bb90*/  LDGSTS.E [R0+0x77c00], desc[UR16][R88.64], P4 ;  /* 0x77c0000058007fae */ /* 0x000fe2000a121850 */
[----:B------:R-:W-:-:S03]  /*bba0*/  IMAD.WIDE R224, R4, 0x4, R104 ;  /* 0x0000000404e07825 */ /* 0x000fc600078e0268 */
[----:B------:R1:W-:Y:S04]  /*bbb0*/  LDGSTS.E [R3+0x70200], desc[UR16][R24.64], P4 ;  /* 0x7020000018037fae */ /* 0x0003e8000a121850 */
        /* <DEDUP_REMOVED lines=19> */
[----:B------:R-:W-:Y:S04]  /*bcf0*/  LDGSTS.E [R3+0x74e00], desc[UR16][R38.64], P4 ;  /* 0x74e0000026037fae */ /* 0x000fe8000a121850 */
[----:B------:R-:W-:Y:S04]  /*bd00*/  LDGSTS.E [R3+0x75200], desc[UR16][R36.64], P4 ;  /* 0x7520000024037fae */ /* 0x000fe8000a121850 */
[----:B------:R-:W-:Y:S04]  /*bd10*/  LDGSTS.E [R3+0x75600], desc[UR16][R34.64], P4 ;  /* 0x7560000022037fae */ /* 0x000fe8000a121850 */
[----:B------:R-:W-:Y:S04]  /*bd20*/  LDGSTS.E [R3+0x75a00], desc[UR16][R32.64], P4 ;  /* 0x75a0000020037fae */ /* 0x000fe8000a121850 */
[----:B------:R-:W-:Y:S04]  /*bd30*/  LDGSTS.E [R3+0x75e00], desc[UR16][R30.64], P4 ;  /* 0x75e000001e037fae */ /* 0x000fe8000a121850 */
[----:B------:R-:W-:Y:S04]  /*bd40*/  LDGSTS.E [R3+0x76200], desc[UR16][R28.64], P4 ;  /* 0x762000001c037fae */ /* 0x000fe8000a121850 */
[----:B------:R2:W-:Y:S04]  /*bd50*/  LDGSTS.E [R3+0x76600], desc[UR16][R26.64], P4 ;  /* 0x766000001a037fae */ /* 0x0005e8000a121850 */
[----:B------:R3:W-:Y:S04]  /*bd60*/  LDGSTS.E [R3+0x76a00], desc[UR16][R14.64], P4 ;  /* 0x76a000000e037fae */ /* 0x0007e8000a121850 */
[----:B------:R3:W-:Y:S04]  /*bd70*/  LDGSTS.E [R3+0x76e00], desc[UR16][R10.64], P4 ;  /* 0x76e000000a037fae */ /* 0x0007e8000a121850 */
[----:B------:R3:W-:Y:S04]  /*bd80*/  LDGSTS.E [R3+0x77200], desc[UR16][R22.64], P4 ;  /* 0x7720000016037fae */ /* 0x0007e8000a121850 */
[----:B------:R3:W-:Y:S04]  /*bd90*/  LDGSTS.E [R3+0x77600], desc[UR16][R16.64], P4 ;  /* 0x7760000010037fae */ /* 0x0007e8000a121850 */
[----:B------:R3:W-:Y:S04]  /*bda0*/  LDGSTS.E [R3+0x77a00], desc[UR16][R18.64], P4 ;  /* 0x77a0000012037fae */ /* 0x0007e8000a121850 */
[----:B------:R3:W-:Y:S01]  /*bdb0*/  LDGSTS.E [R3+0x77e00], desc[UR16][R20.64], P4 ;  /* 0x77e0000014037fae */ /* 0x0007e2000a121850 */
[----:B-1----:R-:W-:-:S03]  /*bdc0*/  CS2R R24, SRZ ;  /* 0x0000000000187805 */ /* 0x002fc6000001ff00 */
[----:B------:R-:W0:Y:S01]  /*bdd0*/  LDGDEPBAR ;  /* 0x00000000000079af */ /* 0x000e220000000000 */
[----:B--2---:R-:W-:Y:S02]  /*bde0*/  CS2R R26, SRZ ;  /* 0x00000000001a7805 */ /* 0x004fe4000001ff00 */
[----:B------:R-:W-:Y:S02]  /*bdf0*/  CS2R R28, SRZ ;  /* 0x00000000001c7805 */ /* 0x000fe4000001ff00 */
[----:B------:R-:W-:Y:S02]  /*be00*/  CS2R R30, SRZ ;  /* 0x00000000001e7805 */ /* 0x000fe4000001ff00 */
[----:B------:R-:W-:Y:S02]  /*be10*/  CS2R R32, SRZ ;  /* 0x0000000000207805 */ /* 0x000fe4000001ff00 */
[----:B------:R-:W-:Y:S02]  /*be20*/  CS2R R34, SRZ ;  /* 0x0000000000227805 */ /* 0x000fe4000001ff00 */
[----:B------:R-:W-:-:S02]  /*be30*/  CS2R R36, SRZ ;  /* 0x0000000000247805 */ /* 0x000fc4000001ff00 */
[----:B------:R-:W-:Y:S02]  /*be40*/  CS2R R38, SRZ ;  /* 0x0000000000267805 */ /* 0x000fe4000001ff00 */
        /* <DEDUP_REMOVED lines=56> */
[----:B----4-:R-:W-:-:S13]  /*c1d0*/  ISETP.GE.AND P0, PT, R12, 0x40, PT ;  /* 0x000000400c00780c */ /* 0x010fda0003f06270 */
[----:B---3--:R-:W-:Y:S05]  /*c1e0*/  @!P0 BRA `(.L_x_0) ;  /* 0x000000f8002c8947 */ /* 0x008fea0003800000 */
[----:B------:R-:W2:Y:S04]  /*c1f0*/  LDL.LU.64 R166, [R1+0x9e0] ;  /* 0x0009e00001a67983 */ /* 0x000ea80000300a00 */
[----:B------:R-:W3:Y:S04]  /*c200*/  LDL.LU.64 R168, [R1+0x9d8] ;  /* 0x0009d80001a87983 */ /* 0x000ee80000300a00 */
[----:B------:R-:W4:Y:S04]  /*c210*/  LDL.LU.64 R170, [R1+0x780] ;  /* 0x0007800001aa7983 */ /* 0x000f280000300a00 */
[----:B------:R-:W4:Y:S04]  /*c220*/  LDL.LU.64 R188, [R1+0x778] ;  /* 0x0007780001bc7983 */ /* 0x000f280000300a00 */
[----:B------:R-:W4:Y:S04]  /*c230*/  LDL.LU.64 R174, [R1+0x7a0] ;  /* 0x0007a00001ae7983 */ /* 0x000f280000300a00 */
[----:B------:R-:W4:Y:S04]  /*c240*/  LDL.LU.64 R154, [R1+0x7b8] ;  /* 0x0007b800019a7983 */ /* 0x000f280000300a00 */
[----:B------:R-:W4:Y:S04]  /*c250*/  LDL.LU.64 R156, [R1+0x7c8] ;  /* 0x0007c800019c7983 */ /* 0x000f280000300a00 */
[----:B------:R-:W4:Y:S04]  /*c260*/  LDL.LU.64 R158, [R1+0x7d0] ;  /* 0x0007d000019e7983 */ /* 0x000f280000300a00 */
[----:B------:R-:W4:Y:S04]  /*c270*/  LDL.LU.64 R160, [R1+0x6d0] ;  /* 0x0006d00001a07983 */ /* 0x000f280000300a00 */
[----:B------:R-:W4:Y:S04]  /*c280*/  LDL.LU.64 R162, [R1+0x6f8] ;  /* 0x0006f80001a27983 */ /* 0x000f280000300a00 */
[----:B------:R-:W4:Y:S01]  /*c290*/  LDL.LU.64 R164, [R1+0x728] ;  /* 0x0007280001a47983 */ /* 0x000f220000300a00 */
[----:B--2---:R-:W-:Y:S01]  /*c2a0*/  MOV R15, R166 ;  /* 0x000000a6000f7202 */ /* 0x004fe20000000f00 */
[----:B------:R-:W-:-:S02]  /*c2b0*/  IMAD.MOV.U32 R14, RZ, RZ, R167 ;  /* 0x000000ffff0e7224 */ /* 0x000fc400078e00a7 */
[----:B------:R-:W2:Y:S01]  /*c2c0*/  LDL.LU.64 R166, [R1+0x750] ;  /* 0x0007500001a67983 */ /* 0x000ea20000300a00 */
[----:B---3--:R-:W-:Y:S02]  /*c2d0*/  IMAD.MOV.U32 R17, RZ, RZ, R168 ;  /* 0x000000ffff117224 */ /* 0x008fe400078e00a8 */
[----:B------:R-:W-:Y:S02]  /*c2e0*/  IMAD.MOV.U32 R16, RZ, RZ, R169 ;  /* 0x000000ffff107224 */ /* 0x000fe400078e00a9 */
[----:B------:R-:W3:Y:S01]  /*c2f0*/  LDL.LU.64 R168, [R1+0x770] ;  /* 0x0007700001a87983 */ /* 0x000ee20000300a00 */
[----:B----4-:R-:W-:Y:S01]  /*c300*/  MOV R19, R170 ;  /* 0x000000aa00137202 */ /* 0x010fe20000000f00 */
[----:B------:R-:W-:Y:S02]  /*c310*/  IMAD.MOV.U32 R18, RZ, RZ, R171 ;  /* 0x000000ffff127224 */ /* 0x000fe400078e00ab */
[----:B------:R-:W4:Y:S01]  /*c320*/  LDL.LU.64 R170, [R1+0x798] ;  /* 0x0007980001aa7983 */ /* 0x000f220000300a00 */
[----:B------:R-:W-:-:S02]  /*c330*/  IMAD.MOV.U32 R21, RZ, RZ, R188 ;  /* 0x000000ffff157224 */ /* 0x000fc400078e00bc */
[----:B------:R-:W-:Y:S01]  /*c340*/  IMAD.MOV.U32 R20, RZ, RZ, R189 ;  /* 0x000000ffff147224 */ /* 0x000fe200078e00bd */
[----:B------:R-:W4:Y:S01]  /*c350*/  LDL.LU.64 R172, [R1+0x7b0] ;  /* 0x0007b00001ac7983 */ /* 0x000f220000300a00 */
[----:B------:R-:W-:Y:S01]  /*c360*/  MOV R23, R174 ;  /* 0x000000ae00177202 */ /* 0x000fe20000000f00 */
[----:B------:R-:W-:Y:S02]  /*c370*/  IMAD.MOV.U32 R22, RZ, RZ, R175 ;  /* 0x000000ffff167224 */ /* 0x000fe400078e00af */
[----:B------:R-:W4:Y:S01]  /*c380*/  LDL.LU.64 R174, [R1+0x7c0] ;  /* 0x0007c00001ae7983 */ /* 0x000f220000300a00 */
[----:B------:R-:W-:Y:S02]  /*c390*/  IMAD.MOV.U32 R153, RZ, RZ, R154 ;  /* 0x000000ffff997224 */ /* 0x000fe400078e009a */
[----:B------:R-:W-:Y:S01]  /*c3a0*/  IMAD.MOV.U32 R152, RZ, RZ, R155 ;  /* 0x000000ffff987224 */ /* 0x000fe200078e009b */
[----:B------:R-:W4:Y:S01]  /*c3b0*/  LDL.LU.64 R176, [R1+0x6a0] ;  /* 0x0006a00001b07983 */ /* 0x000f220000300a00 */
[----:B------:R-:W-:Y:S01]  /*c3c0*/  MOV R155, R156 ;  /* 0x0000009c009b7202 */ /* 0x000fe20000000f00 */
[----:B------:R-:W-:-:S02]  /*c3d0*/  IMAD.MOV.U32 R154, RZ, RZ, R157 ;  /* 0x000000ffff9a7224 */ /* 0x000fc400078e009d */
[----:B------:R-:W4:Y:S01]  /*c3e0*/  LDL.LU.64 R178, [R1+0x6c8] ;  /* 0x0006c80001b27983 */ /* 0x000f220000300a00 */
[----:B------:R-:W-:Y:S02]  /*c3f0*/  IMAD.MOV.U32 R157, RZ, RZ, R158 ;  /* 0x000000ffff9d7224 */ /* 0x000fe400078e009e */
        /* <DEDUP_REMOVED lines=31> */
[----:B--2---:R-:W-:-:S02]  /*c5f0*/  IMAD.MOV.U32 R165, RZ, RZ, R166 ;  /* 0x000000ffffa57224 */ /* 0x004fc400078e00a6 */
[----:B------:R-:W-:Y:S01]  /*c600*/  IMAD.MOV.U32 R164, RZ, RZ, R167 ;  /* 0x000000ffffa47224 */ /* 0x000fe200078e00a7 */
[----:B---3--:R-:W-:Y:S01]  /*c610*/  MOV R167, R168 ;  /* 0x000000a800a77202 */ /* 0x008fe20000000f00 */
[----:B------:R-:W-:Y:S02]  /*c620*/  IMAD.MOV.U32 R166, RZ, RZ, R169 ;  /* 0x000000ffffa67224 */ /* 0x000fe400078e00a9 */
[----:B----4-:R-:W-:Y:S02]  /*c630*/  IMAD.MOV.U32 R169, RZ, RZ, R170 ;  /* 0x000000ffffa97224 */ /* 0x010fe400078e00aa */
[----:B------:R-:W-:Y:S01]  /*c640*/  IMAD.MOV.U32 R168, RZ, RZ, R171 ;  /* 0x000000ffffa87224 */ /* 0x000fe200078e00ab */
[----:B------:R-:W-:Y:S01]  /*c650*/  MOV R171, R172 ;  /* 0x000000ac00ab7202 */ /* 0x000fe20000000f00 */
[----:B------:R-:W-:Y:S02]  /*c660*/  IMAD.MOV.U32 R170, RZ, RZ, R173 ;  /* 0x000000ffffaa7224 */ /* 0x000fe400078e00ad */
[----:B------:R-:W-:-:S02]  /*c670*/  IMAD.MOV.U32 R173, RZ, RZ, R174 ;  /* 0x000000ffffad7224 */ /* 0x000fc400078e00ae */
[----:B------:R-:W-:Y:S01]  /*c680*/  IMAD.MOV.U32 R172, RZ, RZ, R175 ;  /* 0x000000ffffac7224 */ /* 0x000fe200078e00af */
[----:B------:R-:W-:Y:S01]  /*c690*/  MOV R175, R176 ;  /* 0x000000b000af7202 */ /* 0x000fe20000000f00 */
[----:B------:R-:W-:Y:S02]  /*c6a0*/  IMAD.MOV.U32 R174, RZ, RZ, R177 ;  /* 0x000000ffffae7224 */ /* 0x000fe400078e00b1 */
[----:B------:R-:W-:Y:S02]  /*c6b0*/  IMAD.MOV.U32 R177, RZ, RZ, R178 ;  /* 0x000000ffffb17224 */ /* 0x000fe400078e00b2 */
        /* <DEDUP_REMOVED lines=32> */
[----:B------:R-:W-:Y:S02]  /*c8c0*/  IMAD.MOV.U32 R208, RZ, RZ, R231 ;  /* 0x000000ffffd07224 */ /* 0x000fe400078e00e7 */
[----:B------:R-:W2:Y:S01]  /*c8d0*/  LDL.LU.64 R230, [R1+0x688] ;  /* 0x0006880001e67983 */ /* 0x000ea20000300a00 */
[----:B------:R-:W-:Y:S01]  /*c8e0*/  MOV R211, R234 ;  /* 0x000000ea00d37202 */ /* 0x000fe20000000f00 */
[----:B------:R-:W-:-:S02]  /*c8f0*/  IMAD.MOV.U32 R210, RZ, RZ, R235 ;  /* 0x000000ffffd27224 */ /* 0x000fc400078e00eb */
        /* <DEDUP_REMOVED lines=10> */
[----:B------:R-:W-:Y:S01]  /*c9a0*/  MOV R148, R224 ;  /* 0x000000e000947202 */ /* 0x000fe20000000f00 */
[----:B------:R-:W-:-:S02]  /*c9b0*/  IMAD.MOV.U32 R149, RZ, RZ, R225 ;  /* 0x000000ffff957224 */ /* 0x000fc400078e00e1 */
[----:B------:R-:W-:Y:S02]  /*c9c0*/  IMAD.MOV.U32 R225, RZ, RZ, R226 ;  /* 0x000000ffffe17224 */ /* 0x000fe400078e00e2 */
[----:B------:R-:W-:Y:S01]  /*c9d0*/  IMAD.MOV.U32 R224, RZ, RZ, R227 ;  /* 0x000000ffffe07224 */ /* 0x000fe200078e00e3 */
[----:B------:R-:W-:Y:S01]  /*c9e0*/  MOV R227, R228 ;  /* 0x000000e400e37202 */ /* 0x000fe20000000f00 */
[----:B------:R-:W-:Y:S02]  /*c9f0*/  IMAD.MOV.U32 R226, RZ, RZ, R229 ;  /* 0x000000ffffe27224 */ /* 0x000fe400078e00e5 */
[----:B------:R-:W-:Y:S02]  /*ca00*/  IMAD.MOV.U32 R146, RZ, RZ, R222 ;  /* 0x000000ffff927224 */ /* 0x000fe400078e00de */
[----:B------:R-:W-:Y:S01]  /*ca10*/  IMAD.MOV.U32 R147, RZ, RZ, R223 ;  /* 0x000000ffff937224 */ /* 0x000fe200078e00df */
[----:B------:R-:W-:Y:S01]  /*ca20*/  MOV R223, R232 ;  /* 0x000000e800df7202 */ /* 0x000fe20000000f00 */
[----:B------:R-:W-:-:S02]  /*ca30*/  IMAD.MOV.U32 R222, RZ, RZ, R233 ;  /* 0x000000ffffde7224 */ /* 0x000fc400078e00e9 */
[----:B------:R-:W-:Y:S02]  /*ca40*/  IMAD.MOV.U32 R213, RZ, RZ, R214 ;  /* 0x000000ffffd57224 */ /* 0x000fe400078e00d6 */
[----:B------:R-:W-:Y:S01]  /*ca50*/  IMAD.MOV.U32 R212, RZ, RZ, R215 ;  /* 0x000000ffffd47224 */ /* 0x000fe200078e00d7 */
[----:B------:R-:W-:Y:S01]  /*ca60*/  MOV R215, R216 ;  /* 0x000000d800d77202 */ /* 0x000fe20000000f00 */
[----:B------:R-:W-:Y:S01]  /*ca70*/  IMAD.MOV.U32 R214, RZ, RZ, R217 ;  /* 0x000000ffffd67224 */ /* 0x000fe200078e00d9 */
[----:B------:R-:W-:Y:S01]  /*ca80*/  MOV R96, R250 ;  /* 0x000000fa00607202 */ /* 0x000fe20000000f00 */
[----:B------:R-:W-:Y:S02]  /*ca90*/  IMAD.MOV.U32 R217, RZ, RZ, R218 ;  /* 0x000000ffffd97224 */ /* 0x000fe400078e00da */
[----:B------:R-:W-:Y:S01]  /*caa0*/  IMAD.MOV.U32 R216, RZ, RZ, R219 ;  /* 0x000000ffffd87224 */ /* 0x000fe200078e00db */
[----:B------:R-:W-:Y:S01]  /*cab0*/  MOV R219, R220 ;  /* 0x000000dc00db7202 */ /* 0x000fe20000000f00 */
[----:B------:R-:W-:-:S02]  /*cac0*/  IMAD.MOV.U32 R218, RZ, RZ, R221 ;  /* 0x000000ffffda7224 */ /* 0x000fc400078e00dd */
[----:B------:R-:W-:Y:S01]  /*cad0*/  IMAD.MOV.U32 R97, RZ, RZ, R251 ;  /* 0x000000ffff617224 */ /* 0x000fe200078e00fb */
[----:B------:R-:W-:Y:S01]  /*cae0*/  MOV R100, R146 ;  /* 0x0000009200647202 */ /* 0x000fe20000000f00 */
[----:B------:R-:W-:Y:S02]  /*caf0*/  IMAD.MOV.U32 R221, RZ, RZ, R236 ;  /* 0x000000ffffdd7224 */ /* 0x000fe400078e00ec */
[----:B------:R-:W-:Y:S02]  /*cb00*/  IMAD.MOV.U32 R220, RZ, RZ, R237 ;  /* 0x000000ffffdc7224 */ /* 0x000fe400078e00ed */
[----:B------:R-:W-:Y:S02]  /*cb10*/  IMAD.MOV.U32 R101, RZ, RZ, R147 ;  /* 0x000000ffff657224 */ /* 0x000fe400078e0093 */
[----:B--2---:R-:W-:Y:S02]  /*cb20*/  IMAD.MOV.U32 R229, RZ, RZ, R230 ;  /* 0x000000ffffe57224 */ /* 0x004fe400078e00e6 */
[----:B------:R-:W-:Y:S01]  /*cb30*/  IMAD.MOV.U32 R228, RZ, RZ, R231 ;  /* 0x000000ffffe47224 */ /* 0x000fe200078e00e7 */
[----:B---3--:R-:W-:Y:S01]  /*cb40*/  MOV R231, R242 ;  /* 0x000000f200e77202 */ /* 0x008fe20000000f00 */
[----:B------:R-:W-:-:S02]  /*cb50*/  IMAD.MOV.U32 R230, RZ, RZ, R243 ;  /* 0x000000ffffe67224 */ /* 0x000fc400078e00f3 */
[----:B----4-:R-:W-:Y:S02]  /*cb60*/  IMAD.MOV.U32 R233, RZ, RZ, R234 ;  /* 0x000000ffffe97224 */ /* 0x010fe400078e00ea */
[----:B------:R-:W-:Y:S01]  /*cb70*/  IMAD.MOV.U32 R232, RZ, RZ, R235 ;  /* 0x000000ffffe87224 */ /* 0x000fe200078e00eb */
[----:B------:R-:W-:Y:S01]  /*cb80*/  MOV R235, R240 ;  /* 0x000000f000eb7202 */ /* 0x000fe20000000f00 */
[----:B------:R-:W-:Y:S01]  /*cb90*/  IMAD.MOV.U32 R234, RZ, RZ, R241 ;  /* 0x000000ffffea7224 */ /* 0x000fe200078e00f1 */
[----:B------:R-:W-:Y:S01]  /*cba0*/  MOV R243, R244 ;  /* 0x000000f400f37202 */ /* 0x000fe20000000f00 */
[----:B------:R-:W-:Y:S02]  /*cbb0*/  IMAD.MOV.U32 R242, RZ, RZ, R245 ;  /* 0x000000fffff27224 */ /* 0x000fe400078e00f5 */
[----:B------:R-:W-:Y:S02]  /*cbc0*/  IMAD.MOV.U32 R245, RZ, RZ, R138 ;  /* 0x000000fffff57224 */ /* 0x000fe400078e008a */
[----:B------:R-:W-:-:S02]  /*cbd0*/  IMAD.MOV.U32 R244, RZ, RZ, R139 ;  /* 0x000000fffff47224 */ /* 0x000fc400078e008b */
[----:B------:R-:W-:Y:S02]  /*cbe0*/  IMAD.MOV.U32 R241, RZ, RZ, R248 ;  /* 0x000000fffff17224 */ /* 0x000fe400078e00f8 */
[----:B------:R-:W-:Y:S01]  /*cbf0*/  IMAD.MOV.U32 R240, RZ, RZ, R249 ;  /* 0x000000fffff07224 */ /* 0x000fe200078e00f9 */
[----:B------:R1:W-:Y:S04]  /*cc00*/  STL [R1+0x600], R150 ;  /* 0x0006009601007387 */ /* 0x0003e80000100800 */
[----:B------:R-:W2:Y:S04]  /*cc10*/  LDL.LU.64 R130, [R1+0xb40] ;  /* 0x000b400001827983 */ /* 0x000ea80000300a00 */
[----:B------:R-:W3:Y:S04]  /*cc20*/  LDL.LU.64 R134, [R1+0xaa8] ;  /* 0x000aa80001867983 */ /* 0x000ee80000300a00 */
[----:B------:R-:W4:Y:S04]  /*cc30*/  LDL.LU.64 R138, [R1+0xa00] ;  /* 0x000a0000018a7983 */ /* 0x000f280000300a00 */
[----:B------:R-:W2:Y:S04]  /*cc40*/  LDL.LU.64 R102, [R1+0x618] ;  /* 0x0006180001667983 */ /* 0x000ea80000300a00 */
[----:B------:R-:W3:Y:S04]  /*cc50*/  LDL.LU.64 R104, [R1+0x6a8] ;  /* 0x0006a80001687983 */ /* 0x000ee80000300a00 */
[----:B------:R-:W4:Y:S01]  /*cc60*/  LDL.LU.64 R106, [R1+0x620] ;  /* 0x00062000016a7983 */ /* 0x000f220000300a00 */
[----:B------:R-:W-:-:S03]  /*cc70*/  IMAD.MOV.U32 R249, RZ, RZ, R142 ;  /* 0x000000fffff97224 */ /* 0x000fc600078e008e */
[----:B------:R-:W3:Y:S01]  /*cc80*/  LDL.LU.64 R112, [R1+0x628] ;  /* 0x0006280001707983 */ /* 0x000ee20000300a00 */
[----:B------:R-:W-:-:S03]  /*cc90*/  IMAD.MOV.U32 R248, RZ, RZ, R143 ;  /* 0x000000fffff87224 */ /* 0x000fc600078e008f */
[----:B------:R-:W3:Y:S01]  /*cca0*/  LDL.LU.64 R98, [R1+0x630] ;  /* 0x0006300001627983 */ /* 0x000ee20000300a00 */
[----:B------:R-:W-:-:S03]  /*ccb0*/  IMAD.MOV.U32 R251, RZ, RZ, R144 ;  /* 0x000000fffffb7224 */ /* 0x000fc600078e0090 */
[----:B------:R-:W3:Y:S01]  /*ccc0*/  LDL.LU.64 R110, [R1+0x640] ;  /* 0x00064000016e7983 */ /* 0x000ee20000300a00 */
[----:B------:R-:W-:-:S03]  /*ccd0*/  IMAD.MOV.U32 R250, RZ, RZ, R145 ;  /* 0x000000fffffa7224 */ /* 0x000fc600078e0091 */
[----:B------:R-:W3:Y:S01]  /*cce0*/  LDL.LU.64 R136, [R1+0xa98] ;  /* 0x000a980001887983 */ /* 0x000ee20000300a00 */
[----:B------:R-:W-:Y:S02]  /*ccf0*/  IMAD.MOV.U32 R237, RZ, RZ, R238 ;  /* 0x000000ffffed7224 */ /* 0x000fe400078e00ee */
[----:B------:R-:W-:Y:S01]  /*cd00*/  IMAD.MOV.U32 R236, RZ, RZ, R239 ;  /* 0x000000ffffec7224 */ /* 0x000fe200078e00ef */
[----:B------:R-:W3:Y:S01]  /*cd10*/  LDL.LU.64 R142, [R1+0xaf0] ;  /* 0x000af000018e7983 */ /* 0x000ee20000300a00 */
[----:B------:R-:W-:Y:S01]  /*cd20*/  MOV R239, R246 ;  /* 0x000000f600ef7202 */ /* 0x000fe20000000f00 */
[----:B------:R-:W-:Y:S02]  /*cd30*/  IMAD.MOV.U32 R238, RZ, RZ, R247 ;  /* 0x000000ffffee7224 */ /* 0x000fe400078e00f7 */
[----:B------:R-:W3:Y:S01]  /*cd40*/  LDL.LU.64 R144, [R1+0xb68] ;  /* 0x000b680001907983 */ /* 0x000ee20000300a00 */
[----:B------:R-:W-:Y:S01]  /*cd50*/  MOV R247, R140 ;  /* 0x0000008c00f77202 */ /* 0x000fe20000000f00 */
[----:B------:R-:W-:-:S02]  /*cd60*/  IMAD.MOV.U32 R246, RZ, RZ, R141 ;  /* 0x000000fffff67224 */ /* 0x000fc400078e008d */
[----:B------:R-:W3:Y:S01]  /*cd70*/  LDL.LU.64 R146, [R1+0xb10] ;  /* 0x000b100001927983 */ /* 0x000ee20000300a00 */
[----:B------:R-:W-:Y:S02]  /*cd80*/  IMAD.MOV.U32 R140, RZ, RZ, R148 ;  /* 0x000000ffff8c7224 */ /* 0x000fe400078e0094 */
[----:B------:R-:W-:Y:S01]  /*cd90*/  IMAD.MOV.U32 R141, RZ, RZ, R149 ;  /* 0x000000ffff8d7224 */ /* 0x000fe200078e0095 */
[----:B------:R-:W3:Y:S01]  /*cda0*/  LDL.LU.64 R114, [R1+0xa18] ;  /* 0x000a180001727983 */ /* 0x000ee20000300a00 */
[----:B------:R-:W-:-:S03]  /*cdb0*/  MOV R252, R151 ;  /* 0x0000009700fc7202 */ /* 0x000fc60000000f00 */
[----:B------:R-:W3:Y:S04]  /*cdc0*/  LDL.LU.64 R116, [R1+0xa88] ;  /* 0x000a880001747983 */ /* 0x000ee80000300a00 */
[----:B------:R-:W3:Y:S04]  /*cdd0*/  LDL.LU.64 R148, [R1+0xb78] ;  /* 0x000b780001947983 */ /* 0x000ee80000300a00 */
[----:B------:R-:W3:Y:S04]  /*cde0*/  LDL.LU.64 R118, [R1+0xa58] ;  /* 0x000a580001767983 */ /* 0x000ee80000300a00 */
[----:B------:R-:W3:Y:S04]  /*cdf0*/  LDL.LU.64 R128, [R1+0xac8] ;  /* 0x000ac80001807983 */ /* 0x000ee80000300a00 */
[----:B-1----:R-:W3:Y:S04]  /*ce00*/  LDL.LU.64 R150, [R1+0xb20] ;  /* 0x000b200001967983 */ /* 0x002ee80000300a00 */
[----:B------:R-:W3:Y:S04]  /*ce10*/  LDL.LU.64 R120, [R1+0x9f0] ;  /* 0x0009f00001787983 */ /* 0x000ee80000300a00 */
[----:B------:R-:W3:Y:S04]  /*ce20*/  LDL.LU.64 R122, [R1+0xa30] ;  /* 0x000a3000017a7983 */ /* 0x000ee80000300a00 */
[----:B------:R-:W3:Y:S04]  /*ce30*/  LDL.LU.64 R126, [R1+0xad8] ;  /* 0x000ad800017e7983 */ /* 0x000ee80000300a00 */
[----:B------:R-:W3:Y:S04]  /*ce40*/  LDL.LU.64 R124, [R1+0xa10] ;  /* 0x000a1000017c7983 */ /* 0x000ee80000300a00 */
[----:B------:R-:W3:Y:S01]  /*ce50*/  LDL.LU.64 R132, [R1+0xa20] ;  /* 0x000a200001847983 */ /* 0x000ee20000300a00 */
[----:B------:R-:W-:-:S03]  /*ce60*/  IMAD.MOV.U32 R0, RZ, RZ, R97 ;  /* 0x000000ffff007224 */ /* 0x000fc600078e0061 */
[----:B------:R-:W3:Y:S04]  /*ce70*/  LDL.LU.64 R108, [R1+0x978] ;  /* 0x00097800016c7983 */ /* 0x000ee80000300a00 */
[----:B------:R-:W-:Y:S04]  /*ce80*/  STL [R1+0x608], R96 ;  /* 0x0006086001007387 */ /* 0x000fe80000100800 */
[----:B------:R-:W-:Y:S04]  /*ce90*/  STL [R1+0x610], R100 ;  /* 0x0006106401007387 */ /* 0x000fe80000100800 */
[----:B------:R1:W-:Y:S02]  /*cea0*/  STL [R1+0x604], R0 ;  /* 0x0006040001007387 */ /* 0x0003e40000100800 */
[----:B-1----:R-:W-:-:S05]  /*ceb0*/  IMAD.MOV.U32 R0, RZ, RZ, R101 ;  /* 0x000000ffff007224 */ /* 0x002fca00078e0065 */
[----:B------:R2:W-:Y:S02]  /*cec0*/  STL [R1+0x60c], R0 ;  /* 0x00060c0001007387 */ /* 0x0005e40000100800 */
[----:B--2---:R-:W-:Y:S02]  /*ced0*/  IMAD.MOV.U32 R0, RZ, RZ, R103 ;  /* 0x000000ffff007224 */ /* 0x004fe400078e0067 */
[----:B------:R-:W-:Y:S04]  /*cee0*/  STL [R1+0x618], R102 ;  /* 0x0006186601007387 */ /* 0x000fe80000100800 */
[----:B------:R1:W-:Y:S04]  /*cef0*/  STL [R1+0x614], R0 ;  /* 0x0006140001007387 */ /* 0x0003e80000100800 */
[----:B----4-:R-:W-:Y:S01]  /*cf00*/  STL [R1+0x620], R106 ;  /* 0x0006206a01007387 */ /* 0x010fe20000100800 */
[----:B-1----:R-:W-:-:S03]  /*cf10*/  MOV R0, R107 ;  /* 0x0000006b00007202 */ /* 0x002fc60000000f00 */
[----:B---3--:R-:W-:Y:S04]  /*cf20*/  STL [R1+0x628], R112 ;  /* 0x0006287001007387 */ /* 0x008fe80000100800 */
[----:B------:R1:W-:Y:S01]  /*cf30*/  STL [R1+0x61c], R0 ;  /* 0x00061c0001007387 */ /* 0x0003e20000100800 */
[----:B------:R-:W-:Y:S02]  /*cf40*/  IMAD.MOV.U32 R100, RZ, RZ, R110 ;  /* 0x000000ffff647224 */ /* 0x000fe400078e006e */
[----:B------:R-:W-:Y:S02]  /*cf50*/  IMAD.MOV.U32 R101, RZ, RZ, R111 ;  /* 0x000000ffff657224 */ /* 0x000fe400078e006f */
[----:B-1----:R-:W-:-:S05]  /*cf60*/  IMAD.MOV.U32 R0, RZ, RZ, R113 ;  /* 0x000000ffff007224 */ /* 0x002fca00078e0071 */
[----:B------:R1:W-:Y:S01]  /*cf70*/  STL [R1+0x624], R0 ;  /* 0x0006240001007387 */ /* 0x0003e20000100800 */
        /* <DEDUP_REMOVED lines=14> */
[----:B------:R-:W-:Y:S01]  /*d060*/  IMAD.MOV.U32 R124, RZ, RZ, R136 ;  /* 0x000000ffff7c7224 */ /* 0x000fe200078e0088 */
[----:B------:R-:W2:Y:S01]  /*d070*/  LDL.LU.64 R132, [R1+0xa68] ;  /* 0x000a680001847983 */ /* 0x000ea20000300a00 */
[----:B------:R-:W-:-:S03]  /*d080*/  IMAD.MOV.U32 R125, RZ, RZ, R137 ;  /* 0x000000ffff7d7224 */ /* 0x000fc600078e0089 */
[----:B------:R-:W3:Y:S04]  /*d090*/  LDL.LU.64 R136, [R1+0xb30] ;  /* 0x000b300001887983 */ /* 0x000ee80000300a00 */
[----:B------:R-:W4:Y:S01]  /*d0a0*/  LDL.LU.64 R102, [R1+0x8d8] ;  /* 0x0008d80001667983 */ /* 0x000f220000300a00 */
[----:B-1----:R-:W-:-:S03]  /*d0b0*/  MOV R0, R99 ;  /* 0x0000006300007202 */ /* 0x002fc60000000f00 */
[----:B------:R-:W-:Y:S04]  /*d0c0*/  STL [R1+0x630], R98 ;  /* 0x0006306201007387 */ /* 0x000fe80000100800 */
[----:B------:R-:W2:Y:S04]  /*d0d0*/  LDL.LU.64 R106, [R1+0x910] ;  /* 0x00091000016a7983 */ /* 0x000ea80000300a00 */
[----:B------:R-:W-:Y:S04]  /*d0e0*/  STL [R1+0x638], R104 ;  /* 0x0006386801007387 */ /* 0x000fe80000100800 */
[----:B------:R1:W-:Y:S02]  /*d0f0*/  STL [R1+0x62c], R0 ;  /* 0x00062c0001007387 */ /* 0x0003e40000100800 */
[----:B-1----:R-:W-:-:S02]  /*d100*/  IMAD.MOV.U32 R0, RZ, RZ, R105 ;  /* 0x000000ffff007224 */ /* 0x002fc400078e0069 */
[----:B------:R-:W3:Y:S04]  /*d110*/  LDL.LU.64 R104, [R1+0x948] ;  /* 0x0009480001687983 */ /* 0x000ee80000300a00 */
[----:B------:R-:W3:Y:S04]  /*d120*/  LDL.LU.64 R96, [R1+0x8d0] ;  /* 0x0008d00001607983 */ /* 0x000ee80000300a00 */
[----:B------:R1:W-:Y:S04]  /*d130*/  STL [R1+0x634], R0 ;  /* 0x0006340001007387 */ /* 0x0003e80000100800 */
[----:B------:R-:W-:Y:S01]  /*d140*/  STL [R1+0x640], R100 ;  /* 0x0006406401007387 */ /* 0x000fe20000100800 */
[----:B-1----:R-:W-:-:S05]  /*d150*/  IMAD.MOV.U32 R0, RZ, RZ, R101 ;  /* 0x000000ffff007224 */ /* 0x002fca00078e0065 */
[----:B------:R4:W-:Y:S02]  /*d160*/  STL [R1+0x63c], R0 ;  /* 0x00063c0001007387 */ /* 0x0009e40000100800 */
[----:B----4-:R-:W-:Y:S02]  /*d170*/  IMAD.MOV.U32 R0, RZ, RZ, R103 ;  /* 0x000000ffff007224 */ /* 0x010fe400078e0067 */
[----:B------:R-:W-:Y:S04]  /*d180*/  STL [R1+0x648], R102 ;  /* 0x0006486601007387 */ /* 0x000fe80000100800 */
[----:B------:R1:W-:Y:S04]  /*d190*/  STL [R1+0x644], R0 ;  /* 0x0006440001007387 */ /* 0x0003e80000100800 */
[----:B--2---:R2:W-:Y:S04]  /*d1a0*/  STL [R1+0x650], R106 ;  /* 0x0006506a01007387 */ /* 0x0045e80000100800 */
[----:B------:R-:W4:Y:S01]  /*d1b0*/  LDL.LU.64 R100, [R1+0x998] ;  /* 0x0009980001647983 */ /* 0x000f220000300a00 */
[----:B-1----:R-:W-:-:S03]  /*d1c0*/  MOV R0, R107 ;  /* 0x0000006b00007202 */ /* 0x002fc60000000f00 */
[----:B------:R-:W4:Y:S04]  /*d1d0*/  LDL.LU.64 R102, [R1+0x9b8] ;  /* 0x0009b80001667983 */ /* 0x000f280000300a00 */
[----:B--2---:R-:W2:Y:S04]  /*d1e0*/  LDL.LU.64 R106, [R1+0x990] ;  /* 0x00099000016a7983 */ /* 0x004ea80000300a00 */
[----:B------:R1:W-:Y:S04]  /*d1f0*/  STL [R1+0x64c], R0 ;  /* 0x00064c0001007387 */ /* 0x0003e80000100800 */
[----:B---3--:R3:W-:Y:S01]  /*d200*/  STL [R1+0x658], R104 ;  /* 0x0006586801007387 */ /* 0x0087e20000100800 */
[----:B-1----:R-:W-:-:S03]  /*d210*/  IMAD.MOV.U32 R0, RZ, RZ, R105 ;  /* 0x000000ffff007224 */ /* 0x002fc600078e0069 */
[----:B------:R-:W-:Y:S04]  /*d220*/  STL [R1+0x660], R108 ;  /* 0x0006606c01007387 */ /* 0x000fe80000100800 */
[----:B------:R1:W-:Y:S04]  /*d230*/  STL [R1+0x654], R0 ;  /* 0x0006540001007387 */ /* 0x0003e80000100800 */
[----:B---3--:R-:W3:Y:S01]  /*d240*/  LDL.LU.64 R104, [R1+0x9c8] ;  /* 0x0009c80001687983 */ /* 0x008ee20000300a00 */
[----:B-1----:R-:W-:-:S05]  /*d250*/  IMAD.MOV.U32 R0, RZ, RZ, R109 ;  /* 0x000000ffff007224 */ /* 0x002fca00078e006d */
[----:B------:R1:W-:Y:S04]  /*d260*/  STL [R1+0x65c], R0 ;  /* 0x00065c0001007387 */ /* 0x0003e80000100800 */
[----:B------:R-:W2:Y:S04]  /*d270*/  LDL.LU.64 R108, [R1+0x9d0] ;  /* 0x0009d000016c7983 */ /* 0x000ea80000300a00 */
[----:B----4-:R4:W-:Y:S01]  /*d280*/  STL [R1+0x668], R100 ;  /* 0x0006686401007387 */ /* 0x0109e20000100800 */
[----:B-1----:R-:W-:-:S03]  /*d290*/  IMAD.MOV.U32 R0, RZ, RZ, R101 ;  /* 0x000000ffff007224 */ /* 0x002fc600078e0065 */
[----:B------:R-:W2:Y:S04]  /*d2a0*/  LDL.LU.64 R94, [R1+0x8a0] ;  /* 0x0008a000015e7983 */ /* 0x000ea80000300a00 */
[----:B------:R1:W-:Y:S04]  /*d2b0*/  STL [R1+0x664], R0 ;  /* 0x0006640001007387 */ /* 0x0003e80000100800 */
[----:B------:R-:W-:Y:S04]  /*d2c0*/  STL [R1+0x670], R102 ;  /* 0x0006706601007387 */ /* 0x000fe80000100800 */
[----:B----4-:R-:W4:Y:S01]  /*d2d0*/  LDL.LU.64 R100, [R1+0x908] ;  /* 0x0009080001647983 */ /* 0x010f220000300a00 */
[----:B-1----:R-:W-:-:S03]  /*d2e0*/  MOV R0, R103 ;  /* 0x0000006700007202 */ /* 0x002fc60000000f00 */
[----:B------:R-:W4:Y:S04]  /*d2f0*/  LDL.LU.64 R98, [R1+0x868] ;  /* 0x0008680001627983 */ /* 0x000f280000300a00 */
[----:B------:R3:W-:Y:S02]  /*d300*/  STL [R1+0x66c], R0 ;  /* 0x00066c0001007387 */ /* 0x0007e40000100800 */
[----:B---3--:R-:W-:Y:S02]  /*d310*/  IMAD.MOV.U32 R0, RZ, RZ, R105 ;  /* 0x000000ffff007224 */ /* 0x008fe400078e0069 */
[----:B------:R-:W-:Y:S04]  /*d320*/  STL [R1+0x678], R104 ;  /* 0x0006786801007387 */ /* 0x000fe80000100800 */
[----:B------:R1:W-:Y:S04]  /*d330*/  STL [R1+0x674], R0 ;  /* 0x0006740001007387 */ /* 0x0003e80000100800 */
[----:B--2---:R2:W-:Y:S04]  /*d340*/  STL [R1+0x680], R108 ;  /* 0x0006806c01007387 */ /* 0x0045e80000100800 */
[----:B------:R-:W3:Y:S01]  /*d350*/  LDL.LU.64 R102, [R1+0x940] ;  /* 0x0009400001667983 */ /* 0x000ee20000300a00 */
[----:B-1----:R-:W-:-:S03]  /*d360*/  IMAD.MOV.U32 R0, RZ, RZ, R109 ;  /* 0x000000ffff007224 */ /* 0x002fc600078e006d */
[----:B------:R-:W-:Y:S04]  /*d370*/  STL [R1+0x688], R94 ;  /* 0x0006885e01007387 */ /* 0x000fe80000100800 */
[----:B------:R1:W-:Y:S04]  /*d380*/  STL [R1+0x67c], R0 ;  /* 0x00067c0001007387 */ /* 0x0003e80000100800 */
[----:B------:R-:W3:Y:S04]  /*d390*/  LDL.LU.64 R104, [R1+0x970] ;  /* 0x0009700001687983 */ /* 0x000ee80000300a00 */
[----:B--2---:R-:W2:Y:S01]  /*d3a0*/  LDL.LU.64 R108, [R1+0x9b0] ;  /* 0x0009b000016c7983 */ /* 0x004ea20000300a00 */
[----:B-1----:R-:W-:-:S03]  /*d3b0*/  IMAD.MOV.U32 R0, RZ, RZ, R95 ;  /* 0x000000ffff007224 */ /* 0x002fc600078e005f */
[----:B------:R-:W-:Y:S04]  /*d3c0*/  STL [R1+0x690], R96 ;  /* 0x0006906001007387 */ /* 0x000fe80000100800 */
[----:B------:R1:W-:Y:S04]  /*d3d0*/  STL [R1+0x684], R0 ;  /* 0x0006840001007387 */ /* 0x0003e80000100800 */
[----:B----4-:R-:W-:Y:S01]  /*d3e0*/  STL [R1+0x698], R100 ;  /* 0x0006986401007387 */ /* 0x010fe20000100800 */
[----:B-1----:R-:W-:-:S05]  /*d3f0*/  MOV R0, R97 ;  /* 0x0000006100007202 */ /* 0x002fca0000000f00 */
[----:B------:R1:W-:Y:S02]  /*d400*/  STL [R1+0x68c], R0 ;  /* 0x00068c0001007387 */ /* 0x0003e40000100800 */
[----:B-1----:R-:W-:Y:S02]  /*d410*/  IMAD.MOV.U32 R0, RZ, RZ, R101 ;  /* 0x000000ffff007224 */ /* 0x002fe400078e0065 */
[----:B---3--:R-:W-:Y:S04]  /*d420*/  STL [R1+0x6a0], R102 ;  /* 0x0006a06601007387 */ /* 0x008fe80000100800 */
[----:B------:R1:W-:Y:S04]  /*d430*/  STL [R1+0x694], R0 ;  /* 0x0006940001007387 */ /* 0x0003e80000100800 */
[----:B------:R-:W3:Y:S01]  /*d440*/  LDL.LU.64 R96, [R1+0x9c0] ;  /* 0x0009c00001607983 */ /* 0x000ee20000300a00 */
[----:B-1----:R-:W-:-:S03]  /*d450*/  IMAD.MOV.U32 R0, RZ, RZ, R103 ;  /* 0x000000ffff007224 */ /* 0x002fc600078e0067 */
[----:B------:R-:W-:Y:S04]  /*d460*/  STL [R1+0x6a8], R104 ;  /* 0x0006a86801007387 */ /* 0x000fe80000100800 */
[----:B------:R1:W-:Y:S04]  /*d470*/  STL [R1+0x69c], R0 ;  /* 0x00069c0001007387 */ /* 0x0003e80000100800 */
[----:B------:R-:W4:Y:S01]  /*d480*/  LDL.LU.64 R100, [R1+0x898] ;  /* 0x0008980001647983 */ /* 0x000f220000300a00 */
[----:B-1----:R-:W-:-:S03]  /*d490*/  IMAD.MOV.U32 R0, RZ, RZ, R105 ;  /* 0x000000ffff007224 */ /* 0x002fc600078e0069 */
[----:B------:R-:W-:Y:S04]  /*d4a0*/  STL [R1+0x6b0], R106 ;  /* 0x0006b06a01007387 */ /* 0x000fe80000100800 */
[----:B------:R1:W-:Y:S04]  /*d4b0*/  STL [R1+0x6a4], R0 ;  /* 0x0006a40001007387 */ /* 0x0003e80000100800 */
[----:B--2---:R-:W-:Y:S01]  /*d4c0*/  STL [R1+0x6b8], R108 ;  /* 0x0006b86c01007387 */ /* 0x004fe20000100800 */
[----:B-1----:R-:W-:-:S05]  /*d4d0*/  MOV R0, R107 ;  /* 0x0000006b00007202 */ /* 0x002fca0000000f00 */
[----:B------:R1:W-:Y:S04]  /*d4e0*/  STL [R1+0x6ac], R0 ;  /* 0x0006ac0001007387 */ /* 0x0003e80000100800 */
[----:B------:R-:W2:Y:S01]  /*d4f0*/  LDL.LU.64 R102, [R1+0x8c8] ;  /* 0x0008c80001667983 */ /* 0x000ea20000300a00 */
[----:B-1----:R-:W-:-:S05]  /*d500*/  IMAD.MOV.U32 R0, RZ, RZ, R109 ;  /* 0x000000ffff007224 */ /* 0x002fca00078e006d */
[----:B------:R1:W-:Y:S04]  /*d510*/  STL [R1+0x6b4], R0 ;  /* 0x0006b40001007387 */ /* 0x0003e80000100800 */
[----:B---3--:R-:W-:Y:S04]  /*d520*/  STL [R1+0x6c0], R96 ;  /* 0x0006c06001007387 */ /* 0x008fe80000100800 */
[----:B------:R-:W3:Y:S04]  /*d530*/  LDL.LU.64 R104, [R1+0x900] ;  /* 0x0009000001687983 */ /* 0x000ee80000300a00 */
[----:B------:R-:W3:Y:S04]  /*d540*/  LDL.LU.64 R106, [R1+0x938] ;  /* 0x00093800016a7983 */ /* 0x000ee80000300a00 */
[----:B------:R-:W3:Y:S01]  /*d550*/  LDL.LU.64 R108, [R1+0x968] ;  /* 0x00096800016c7983 */ /* 0x000ee20000300a00 */
[----:B-1----:R-:W-:-:S03]  /*d560*/  IMAD.MOV.U32 R0, RZ, RZ, R97 ;  /* 0x000000ffff007224 */ /* 0x002fc600078e0061 */
[----:B------:R-:W-:Y:S04]  /*d570*/  STL [R1+0x6c8], R98 ;  /* 0x0006c86201007387 */ /* 0x000fe80000100800 */
[----:B------:R1:W-:Y:S02]  /*d580*/  STL [R1+0x6bc], R0 ;  /* 0x0006bc0001007387 */ /* 0x0003e40000100800 */
[----:B-1----:R-:W-:Y:S02]  /*d590*/  IMAD.MOV.U32 R0, RZ, RZ, R99 ;  /* 0x000000ffff007224 */ /* 0x002fe400078e0063 */
[----:B----4-:R-:W-:Y:S04]  /*d5a0*/  STL [R1+0x6d0], R100 ;  /* 0x0006d06401007387 */ /* 0x010fe80000100800 */
[----:B------:R1:W-:Y:S02]  /*d5b0*/  STL [R1+0x6c4], R0 ;  /* 0x0006c40001007387 */ /* 0x0003e40000100800 */
[----:B-1----:R-:W-:-:S02]  /*d5c0*/  MOV R0, R101 ;  /* 0x0000006500007202 */ /* 0x002fc40000000f00 */
[----:B--2---:R-:W-:Y:S04]  /*d5d0*/  STL [R1+0x6d8], R102 ;  /* 0x0006d86601007387 */ /* 0x004fe80000100800 */
[----:B------:R1:W-:Y:S02]  /*d5e0*/  STL [R1+0x6cc], R0 ;  /* 0x0006cc0001007387 */ /* 0x0003e40000100800 */
[----:B-1----:R-:W-:Y:S02]  /*d5f0*/  IMAD.MOV.U32 R0, RZ, RZ, R103 ;  /* 0x000000ffff007224 */ /* 0x002fe400078e0067 */
[----:B---3--:R-:W-:Y:S04]  /*d600*/  STL [R1+0x6e0], R104 ;  /* 0x0006e06801007387 */ /* 0x008fe80000100800 */
[----:B------:R1:W-:Y:S04]  /*d610*/  STL [R1+0x6d4], R0 ;  /* 0x0006d40001007387 */ /* 0x0003e80000100800 */
[----:B------:R-:W-:Y:S01]  /*d620*/  STL [R1+0x6e8], R106 ;  /* 0x0006e86a01007387 */ /* 0x000fe20000100800 */
[----:B-1----:R-:W-:-:S05]  /*d630*/  IMAD.MOV.U32 R0, RZ, RZ, R105 ;  /* 0x000000ffff007224 */ /* 0x002fca00078e0069 */
[----:B------:R1:W-:Y:S04]  /*d640*/  STL [R1+0x6dc], R0 ;  /* 0x0006dc0001007387 */ /* 0x0003e80000100800 */
[----:B------:R-:W2:Y:S01]  /*d650*/  LDL.LU.64 R96, [R1+0x988] ;  /* 0x0009880001607983 */ /* 0x000ea20000300a00 */
[----:B-1----:R-:W-:-:S05]  /*d660*/  IMAD.MOV.U32 R0, RZ, RZ, R107 ;  /* 0x000000ffff007224 */ /* 0x002fca00078e006b */
[----:B------:R1:W-:Y:S04]  /*d670*/  STL [R1+0x6e4], R0 ;  /* 0x0006e40001007387 */ /* 0x0003e80000100800 */
[----:B------:R-:W3:Y:S04]  /*d680*/  LDL.LU.64 R100, [R1+0x9a8] ;  /* 0x0009a80001647983 */ /* 0x000ee80000300a00 */
[----:B------:R4:W-:Y:S04]  /*d690*/  STL [R1+0x6f0], R108 ;  /* 0x0006f06c01007387 */ /* 0x0009e80000100800 */
[----:B------:R-:W3:Y:S04]  /*d6a0*/  LDL.LU.64 R104, [R1+0x840] ;  /* 0x0008400001687983 */ /* 0x000ee80000300a00 */
[----:B------:R-:W3:Y:S04]  /*d6b0*/  LDL.LU.64 R102, [R1+0x860] ;  /* 0x0008600001667983 */ /* 0x000ee80000300a00 */
[----:B------:R-:W3:Y:S01]  /*d6c0*/  LDL.LU.64 R106, [R1+0x890] ;  /* 0x00089000016a7983 */ /* 0x000ee20000300a00 */
[----:B-1----:R-:W-:-:S05]  /*d6d0*/  MOV R0, R109 ;  /* 0x0000006d00007202 */ /* 0x002fca0000000f00 */
[----:B------:R2:W-:Y:S04]  /*d6e0*/  STL [R1+0x6ec], R0 ;  /* 0x0006ec0001007387 */ /* 0x0005e80000100800 */
[----:B------:R-:W3:Y:S04]  /*d6f0*/  LDL.LU.64 R98, [R1+0x8c0] ;  /* 0x0008c00001627983 */ /* 0x000ee80000300a00 */
[----:B----4-:R-:W4:Y:S01]  /*d700*/  LDL.LU.64 R108, [R1+0x838] ;  /* 0x00083800016c7983 */ /* 0x010f220000300a00 */
[----:B--2---:R-:W-:-:S03]  /*d710*/  IMAD.MOV.U32 R0, RZ, RZ, R97 ;  /* 0x000000ffff007224 */ /* 0x004fc600078e0061 */
[----:B------:R-:W-:Y:S04]  /*d720*/  STL [R1+0x6f8], R96 ;  /* 0x0006f86001007387 */ /* 0x000fe80000100800 */
[----:B------:R3:W-:Y:S02]  /*d730*/  STL [R1+0x6f4], R0 ;  /* 0x0006f40001007387 */ /* 0x0007e40000100800 */
[----:B---3--:R-:W-:Y:S02]  /*d740*/  IMAD.MOV.U32 R0, RZ, RZ, R101 ;  /* 0x000000ffff007224 */ /* 0x008fe400078e0065 */
[----:B------:R-:W-:Y:S04]  /*d750*/  STL [R1+0x700], R100 ;  /* 0x0007006401007387 */ /* 0x000fe80000100800 */
[----:B------:R1:W-:Y:S04]  /*d760*/  STL [R1+0x6fc], R0 ;  /* 0x0006fc0001007387 */ /* 0x0003e80000100800 */
[----:B------:R2:W-:Y:S01]  /*d770*/  STL [R1+0x708], R104 ;  /* 0x0007086801007387 */ /* 0x0005e20000100800 */
[----:B-1----:R-:W-:-:S03]  /*d780*/  IMAD.MOV.U32 R0, RZ, RZ, R105 ;  /* 0x000000ffff007224 */ /* 0x002fc600078e0069 */
[----:B--2---:R-:W2:Y:S04]  /*d790*/  LDL.LU.64 R104, [R1+0x8f8] ;  /* 0x0008f80001687983 */ /* 0x004ea80000300a00 */
[----:B------:R1:W-:Y:S04]  /*d7a0*/  STL [R1+0x704], R0 ;  /* 0x0007040001007387 */ /* 0x0003e80000100800 */
[----:B------:R-:W-:Y:S01]  /*d7b0*/  STL [R1+0x710], R102 ;  /* 0x0007106601007387 */ /* 0x000fe20000100800 */
[----:B-1----:R-:W-:-:S03]  /*d7c0*/  MOV R0, R103 ;  /* 0x0000006700007202 */ /* 0x002fc60000000f00 */
[----:B------:R-:W-:Y:S04]  /*d7d0*/  STL [R1+0x718], R106 ;  /* 0x0007186a01007387 */ /* 0x000fe80000100800 */
[----:B------:R1:W-:Y:S04]  /*d7e0*/  STL [R1+0x70c], R0 ;  /* 0x00070c0001007387 */ /* 0x0003e80000100800 */
[----:B------:R-:W3:Y:S01]  /*d7f0*/  LDL.LU.64 R100, [R1+0x930] ;  /* 0x0009300001647983 */ /* 0x000ee20000300a00 */
[----:B-1----:R-:W-:-:S05]  /*d800*/  IMAD.MOV.U32 R0, RZ, RZ, R107 ;  /* 0x000000ffff007224 */ /* 0x002fca00078e006b */
[----:B------:R1:W-:Y:S04]  /*d810*/  STL [R1+0x714], R0 ;  /* 0x0007140001007387 */ /* 0x0003e80000100800 */
[----:B------:R-:W4:Y:S04]  /*d820*/  LDL.LU.64 R106, [R1+0x960] ;  /* 0x00096000016a7983 */ /* 0x000f280000300a00 */
[----:B------:R-:W-:Y:S04]  /*d830*/  STL [R1+0x720], R98 ;  /* 0x0007206201007387 */ /* 0x000fe80000100800 */
[----:B------:R-:W4:Y:S01]  /*d840*/  LDL.LU.64 R102, [R1+0x980] ;  /* 0x0009800001667983 */ /* 0x000f220000300a00 */
[----:B-1----:R-:W-:-:S03]  /*d850*/  IMAD.MOV.U32 R0, RZ, RZ, R99 ;  /* 0x000000ffff007224 */ /* 0x002fc600078e0063 */
[----:B--2---:R-:W-:Y:S04]  /*d860*/  STL [R1+0x728], R104 ;  /* 0x0007286801007387 */ /* 0x004fe80000100800 */
[----:B------:R1:W-:Y:S02]  /*d870*/  STL [R1+0x71c], R0 ;  /* 0x00071c0001007387 */ /* 0x0003e40000100800 */
[----:B-1----:R-:W-:Y:S02]  /*d880*/  IMAD.MOV.U32 R0, RZ, RZ, R105 ;  /* 0x000000ffff007224 */ /* 0x002fe400078e0069 */
[----:B------:R-:W2:Y:S04]  /*d890*/  LDL.LU.64 R104, [R1+0x800] ;  /* 0x0008000001687983 */ /* 0x000ea80000300a00 */
[----:B------:R-:W2:Y:S04]  /*d8a0*/  LDL.LU.64 R96, [R1+0x958] ;  /* 0x0009580001607983 */ /* 0x000ea80000300a00 */
[----:B------:R1:W-:Y:S04]  /*d8b0*/  STL [R1+0x724], R0 ;  /* 0x0007240001007387 */ /* 0x0003e80000100800 */
[----:B---3--:R-:W-:Y:S01]  /*d8c0*/  STL [R1+0x730], R100 ;  /* 0x0007306401007387 */ /* 0x008fe20000100800 */
[----:B-1----:R-:W-:-:S05]  /*d8d0*/  MOV R0, R101 ;  /* 0x0000006500007202 */ /* 0x002fca0000000f00 */
[----:B------:R1:W-:Y:S04]  /*d8e0*/  STL [R1+0x72c], R0 ;  /* 0x00072c0001007387 */ /* 0x0003e80000100800 */
[----:B----4-:R3:W-:Y:S01]  /*d8f0*/  STL [R1+0x738], R106 ;  /* 0x0007386a01007387 */ /* 0x0107e20000100800 */
[----:B-1----:R-:W-:-:S05]  /*d900*/  IMAD.MOV.U32 R0, RZ, RZ, R107 ;  /* 0x000000ffff007224 */ /* 0x002fca00078e006b */
[----:B------:R1:W-:Y:S04]  /*d910*/  STL [R1+0x734], R0 ;  /* 0x0007340001007387 */ /* 0x0003e80000100800 */
[----:B------:R-:W-:Y:S04]  /*d920*/  STL [R1+0x740], R102 ;  /* 0x0007406601007387 */ /* 0x000fe80000100800 */
[----:B---3--:R-:W3:Y:S01]  /*d930*/  LDL.LU.64 R106, [R1+0x858] ;  /* 0x00085800016a7983 */ /* 0x008ee20000300a00 */
[----:B-1----:R-:W-:-:S03]  /*d940*/  IMAD.MOV.U32 R0, RZ, RZ, R103 ;  /* 0x000000ffff007224 */ /* 0x002fc600078e0067 */
[----:B------:R-:W4:Y:S04]  /*d950*/  LDL.LU.64 R100, [R1+0x850] ;  /* 0x0008500001647983 */ /* 0x000f280000300a00 */
[----:B------:R1:W-:Y:S04]  /*d960*/  STL [R1+0x73c], R0 ;  /* 0x00073c0001007387 */ /* 0x0003e80000100800 */
[----:B--2---:R2:W-:Y:S01]  /*d970*/  STL [R1+0x748], R104 ;  /* 0x0007486801007387 */ /* 0x0045e20000100800 */
[----:B-1----:R-:W-:-:S03]  /*d980*/  IMAD.MOV.U32 R0, RZ, RZ, R105 ;  /* 0x000000ffff007224 */ /* 0x002fc600078e0069 */
[----:B------:R-:W4:Y:S04]  /*d990*/  LDL.LU.64 R98, [R1+0x888] ;  /* 0x0008880001627983 */ /* 0x000f280000300a00 */
[----:B------:R1:W-:Y:S04]  /*d9a0*/  STL [R1+0x744], R0 ;  /* 0x0007440001007387 */ /* 0x0003e80000100800 */
[----:B------:R1:W-:Y:S04]  /*d9b0*/  STL [R1+0x750], R108 ;  /* 0x0007506c01007387 */ /* 0x0003e80000100800 */
[----:B--2---:R-:W2:Y:S01]  /*d9c0*/  LDL.LU.64 R104, [R1+0x8b8] ;  /* 0x0008b80001687983 */ /* 0x004ea20000300a00 */
[----:B-1----:R-:W-:-:S05]  /*d9d0*/  MOV R0, R109 ;  /* 0x0000006d00007202 */ /* 0x002fca0000000f00 */
[----:B------:R1:W-:Y:S04]  /*d9e0*/  STL [R1+0x74c], R0 ;  /* 0x00074c0001007387 */ /* 0x0003e80000100800 */
[----:B------:R-:W2:Y:S04]  /*d9f0*/  LDL.LU.64 R108, [R1+0x8f0] ;  /* 0x0008f000016c7983 */ /* 0x000ea80000300a00 */
[----:B---3--:R3:W-:Y:S04]  /*da00*/  STL [R1+0x758], R106 ;  /* 0x0007586a01007387 */ /* 0x0087e80000100800 */
[----:B------:R-:W2:Y:S01]  /*da10*/  LDL.LU.64 R94, [R1+0x928] ;  /* 0x00092800015e7983 */ /* 0x000ea20000300a00 */
[----:B-1----:R-:W-:-:S03]  /*da20*/  IMAD.MOV.U32 R0, RZ, RZ, R107 ;  /* 0x000000ffff007224 */ /* 0x002fc600078e006b */
[----:B------:R-:W2:Y:S04]  /*da30*/  LDL.LU.64 R102, [R1+0x7e8] ;  /* 0x0007e80001667983 */ /* 0x000ea80000300a00 */
[----:B------:R4:W-:Y:S04]  /*da40*/  STL [R1+0x754], R0 ;  /* 0x0007540001007387 */ /* 0x0009e80000100800 */
[----:B---3--:R-:W3:Y:S01]  /*da50*/  LDL.LU.64 R106, [R1+0x920] ;  /* 0x00092000016a7983 */ /* 0x008ee20000300a00 */
[----:B----4-:R-:W-:-:S03]  /*da60*/  IMAD.MOV.U32 R0, RZ, RZ, R99 ;  /* 0x000000ffff007224 */ /* 0x010fc600078e0063 */
[----:B------:R-:W-:Y:S04]  /*da70*/  STL [R1+0x760], R98 ;  /* 0x0007606201007387 */ /* 0x000fe80000100800 */
[----:B------:R2:W-:Y:S02]  /*da80*/  STL [R1+0x75c], R0 ;  /* 0x00075c0001007387 */ /* 0x0005e40000100800 */
[----:B--2---:R-:W-:Y:S02]  /*da90*/  IMAD.MOV.U32 R0, RZ, RZ, R105 ;  /* 0x000000ffff007224 */ /* 0x004fe400078e0069 */
[----:B------:R1:W-:Y:S04]  /*daa0*/  STL [R1+0x768], R104 ;  /* 0x0007686801007387 */ /* 0x0003e80000100800 */
[----:B------:R2:W-:Y:S04]  /*dab0*/  STL [R1+0x764], R0 ;  /* 0x0007640001007387 */ /* 0x0005e80000100800 */
[----:B------:R4:W-:Y:S04]  /*dac0*/  STL [R1+0x770], R108 ;  /* 0x0007706c01007387 */ /* 0x0009e80000100800 */
[----:B-1----:R-:W3:Y:S01]  /*dad0*/  LDL.LU.64 R104, [R1+0x7f8] ;  /* 0x0007f80001687983 */ /* 0x002ee20000300a00 */
[----:B--2---:R-:W-:-:S03]  /*dae0*/  MOV R0, R109 ;  /* 0x0000006d00007202 */ /* 0x004fc60000000f00 */
[----:B------:R-:W-:Y:S04]  /*daf0*/  STL [R1+0x778], R94 ;  /* 0x0007785e01007387 */ /* 0x000fe80000100800 */
[----:B------:R1:W-:Y:S04]  /*db00*/  STL [R1+0x76c], R0 ;  /* 0x00076c0001007387 */ /* 0x0003e80000100800 */
[----:B------:R-:W2:Y:S04]  /*db10*/  LDL.LU.64 R98, [R1+0x828] ;  /* 0x0008280001627983 */ /* 0x000ea80000300a00 */
[----:B----4-:R-:W4:Y:S01]  /*db20*/  LDL.LU.64 R108, [R1+0x880] ;  /* 0x00088000016c7983 */ /* 0x010f220000300a00 */
[----:B-1----:R-:W-:-:S03]  /*db30*/  IMAD.MOV.U32 R0, RZ, RZ, R95 ;  /* 0x000000ffff007224 */ /* 0x002fc600078e005f */
[----:B------:R-:W-:Y:S04]  /*db40*/  STL [R1+0x780], R96 ;  /* 0x0007806001007387 */ /* 0x000fe80000100800 */
[----:B------:R1:W-:Y:S04]  /*db50*/  STL [R1+0x774], R0 ;  /* 0x0007740001007387 */ /* 0x0003e80000100800 */
[----:B------:R-:W-:Y:S01]  /*db60*/  STL [R1+0x788], R102 ;  /* 0x0007886601007387 */ /* 0x000fe20000100800 */
[----:B-1----:R-:W-:-:S05]  /*db70*/  IMAD.MOV.U32 R0, RZ, RZ, R97 ;  /* 0x000000ffff007224 */ /* 0x002fca00078e0061 */
[----:B------:R1:W-:Y:S02]  /*db80*/  STL [R1+0x77c], R0 ;  /* 0x00077c0001007387 */ /* 0x0003e40000100800 */
[----:B-1----:R-:W-:Y:S02]  /*db90*/  IMAD.MOV.U32 R0, RZ, RZ, R103 ;  /* 0x000000ffff007224 */ /* 0x002fe400078e0067 */
[----:B---3--:R-:W-:Y:S04]  /*dba0*/  STL [R1+0x790], R104 ;  /* 0x0007906801007387 */ /* 0x008fe80000100800 */
[----:B------:R1:W-:Y:S04]  /*dbb0*/  STL [R1+0x784], R0 ;  /* 0x0007840001007387 */ /* 0x0003e80000100800 */
[----:B------:R-:W3:Y:S01]  /*dbc0*/  LDL.LU.64 R102, [R1+0x8b0] ;  /* 0x0008b00001667983 */ /* 0x000ee20000300a00 */
[----:B-1----:R-:W-:-:S03]  /*dbd0*/  MOV R0, R105 ;  /* 0x0000006900007202 */ /* 0x002fc60000000f00 */
[----:B------:R-:W3:Y:S04]  /*dbe0*/  LDL.LU.64 R104, [R1+0x8e8] ;  /* 0x0008e80001687983 */ /* 0x000ee80000300a00 */
[----:B------:R1:W-:Y:S04]  /*dbf0*/  STL [R1+0x78c], R0 ;  /* 0x00078c0001007387 */ /* 0x0003e80000100800 */
[----:B--2---:R-:W-:Y:S01]  /*dc00*/  STL [R1+0x798], R98 ;  /* 0x0007986201007387 */ /* 0x004fe20000100800 */
[----:B-1----:R-:W-:-:S03]  /*dc10*/  IMAD.MOV.U32 R0, RZ, RZ, R99 ;  /* 0x000000ffff007224 */ /* 0x002fc600078e0063 */
[----:B------:R-:W-:Y:S04]  /*dc20*/  STL [R1+0x7a0], R100 ;  /* 0x0007a06401007387 */ /* 0x000fe80000100800 */
[----:B------:R1:W-:Y:S04]  /*dc30*/  STL [R1+0x794], R0 ;  /* 0x0007940001007387 */ /* 0x0003e80000100800 */
[----:B----4-:R-:W-:Y:S01]  /*dc40*/  STL [R1+0x7a8], R108 ;  /* 0x0007a86c01007387 */ /* 0x010fe20000100800 */
[----:B-1----:R-:W-:-:S05]  /*dc50*/  IMAD.MOV.U32 R0, RZ, RZ, R101 ;  /* 0x000000ffff007224 */ /* 0x002fca00078e0065 */
[----:B------:R1:W-:Y:S02]  /*dc60*/  STL [R1+0x79c], R0 ;  /* 0x00079c0001007387 */ /* 0x0003e40000100800 */
[----:B-1----:R-:W-:Y:S02]  /*dc70*/  IMAD.MOV.U32 R0, RZ, RZ, R109 ;  /* 0x000000ffff007224 */ /* 0x002fe400078e006d */
[----:B------:R-:W2:Y:S04]  /*dc80*/  LDL.LU.64 R108, [R1+0x7f0] ;  /* 0x0007f000016c7983 */ /* 0x000ea80000300a00 */
[----:B------:R3:W-:Y:S02]  /*dc90*/  STL [R1+0x7a4], R0 ;  /* 0x0007a40001007387 */ /* 0x0007e40000100800 */
[----:B---3--:R-:W-:-:S02]  /*dca0*/  MOV R0, R103 ;  /* 0x0000006700007202 */ /* 0x008fc40000000f00 */
[----:B------:R1:W-:Y:S04]  /*dcb0*/  STL [R1+0x7b0], R102 ;  /* 0x0007b06601007387 */ /* 0x0003e80000100800 */
[----:B------:R-:W-:Y:S04]  /*dcc0*/  STL [R1+0x7b8], R104 ;  /* 0x0007b86801007387 */ /* 0x000fe80000100800 */
[----:B------:R3:W-:Y:S04]  /*dcd0*/  STL [R1+0x7ac], R0 ;  /* 0x0007ac0001007387 */ /* 0x0007e80000100800 */
[----:B-1----:R-:W4:Y:S01]  /*dce0*/  LDL.LU.64 R102, [R1+0x7d8] ;  /* 0x0007d80001667983 */ /* 0x002f220000300a00 */
[----:B---3--:R-:W-:-:S05]  /*dcf0*/  IMAD.MOV.U32 R0, RZ, RZ, R105 ;  /* 0x000000ffff007224 */ /* 0x008fca00078e0069 */
[----:B------:R1:W-:Y:S04]  /*dd00*/  STL [R1+0x7b4], R0 ;  /* 0x0007b40001007387 */ /* 0x0003e80000100800 */
[----:B------:R3:W-:Y:S04]  /*dd10*/  STL [R1+0x7c0], R106 ;  /* 0x0007c06a01007387 */ /* 0x0007e80000100800 */
[----:B------:R-:W4:Y:S01]  /*dd20*/  LDL.LU.64 R104, [R1+0x878] ;  /* 0x0008780001687983 */ /* 0x000f220000300a00 */
[----:B-1----:R-:W-:-:S05]  /*dd30*/  IMAD.MOV.U32 R0, RZ, RZ, R107 ;  /* 0x000000ffff007224 */ /* 0x002fca00078e006b */
[----:B------:R1:W-:Y:S04]  /*dd40*/  STL [R1+0x7bc], R0 ;  /* 0x0007bc0001007387 */ /* 0x0003e80000100800 */
[----:B---3--:R-:W3:Y:S04]  /*dd50*/  LDL.LU.64 R106, [R1+0x7e0] ;  /* 0x0007e000016a7983 */ /* 0x008ee80000300a00 */
[----:B--2---:R2:W-:Y:S01]  /*dd60*/  STL [R1+0x7c8], R108 ;  /* 0x0007c86c01007387 */ /* 0x0045e20000100800 */
[----:B-1----:R-:W-:-:S03]  /*dd70*/  IMAD.MOV.U32 R0, RZ, RZ, R109 ;  /* 0x000000ffff007224 */ /* 0x002fc600078e006d */
[----:B------:R-:W3:Y:S04]  /*dd80*/  LDL.LU.64 R100, [R1+0x820] ;  /* 0x0008200001647983 */ /* 0x000ee80000300a00 */
[----:B--2---:R-:W2:Y:S04]  /*dd90*/  LDL.LU.64 R108, [R1+0x918] ;  /* 0x00091800016c7983 */ /* 0x004ea80000300a00 */
[----:B------:R-:W2:Y:S04]  /*dda0*/  LDL.LU.64 R96, [R1+0x848] ;  /* 0x0008480001607983 */ /* 0x000ea80000300a00 */
[----:B------:R4:W-:Y:S02]  /*ddb0*/  STL [R1+0x7c4], R0 ;  /* 0x0007c40001007387 */ /* 0x0009e40000100800 */
[----:B----4-:R-:W-:-:S02]  /*ddc0*/  MOV R0, R103 ;  /* 0x0000006700007202 */ /* 0x010fc40000000f00 */
[----:B------:R-:W-:Y:S04]  /*ddd0*/  STL [R1+0x7d0], R102 ;  /* 0x0007d06601007387 */ /* 0x000fe80000100800 */
[----:B------:R1:W-:Y:S02]  /*dde0*/  STL [R1+0x7cc], R0 ;  /* 0x0007cc0001007387 */ /* 0x0003e40000100800 */
[----:B-1----:R-:W-:Y:S02]  /*ddf0*/  IMAD.MOV.U32 R0, RZ, RZ, R105 ;  /* 0x000000ffff007224 */ /* 0x002fe400078e0069 */
[----:B------:R-:W-:Y:S04]  /*de00*/  STL [R1+0x7d8], R104 ;  /* 0x0007d86801007387 */ /* 0x000fe80000100800 */
[----:B------:R1:W-:Y:S04]  /*de10*/  STL [R1+0x7d4], R0 ;  /* 0x0007d40001007387 */ /* 0x0003e80000100800 */
[----:B---3--:R-:W-:Y:S04]  /*de20*/  STL [R1+0x7e0], R106 ;  /* 0x0007e06a01007387 */ /* 0x008fe80000100800 */
[----:B------:R-:W3:Y:S01]  /*de30*/  LDL.LU.64 R102, [R1+0x9a0] ;  /* 0x0009a00001667983 */ /* 0x000ee20000300a00 */
[----:B-1----:R-:W-:-:S03]  /*de40*/  IMAD.MOV.U32 R0, RZ, RZ, R107 ;  /* 0x000000ffff007224 */ /* 0x002fc600078e006b */
[----:B------:R-:W4:Y:S04]  /*de50*/  LDL.LU.64 R104, [R1+0x8e0] ;  /* 0x0008e00001687983 */ /* 0x000f280000300a00 */
[----:B------:R1:W-:Y:S04]  /*de60*/  STL [R1+0x7dc], R0 ;  /* 0x0007dc0001007387 */ /* 0x0003e80000100800 */
[----:B------:R-:W4:Y:S04]  /*de70*/  LDL.LU.64 R98, [R1+0x818] ;  /* 0x0008180001627983 */ /* 0x000f280000300a00 */
[----:B--2---:R2:W-:Y:S01]  /*de80*/  STL [R1+0x7e8], R108 ;  /* 0x0007e86c01007387 */ /* 0x0045e20000100800 */
[----:B-1----:R-:W-:-:S03]  /*de90*/  IMAD.MOV.U32 R0, RZ, RZ, R109 ;  /* 0x000000ffff007224 */ /* 0x002fc600078e006d */
[----:B------:R-:W4:Y:S01]  /*dea0*/  LDL.LU.64 R106, [R1+0x808] ;  /* 0x00080800016a7983 */ /* 0x000f220000300a00 */
[----:B--2---:R-:W-:Y:S01]  /*deb0*/  MOV R108, R110 ;  /* 0x0000006e006c7202 */ /* 0x004fe20000000f00 */
[----:B------:R-:W-:Y:S02]  /*dec0*/  IMAD.MOV.U32 R109, RZ, RZ, R111 ;  /* 0x000000ffff6d7224 */ /* 0x000fe400078e006f */
[----:B------:R-:W-:Y:S01]  /*ded0*/  IMAD.MOV.U32 R110, RZ, RZ, R114 ;  /* 0x000000ffff6e7224 */ /* 0x000fe200078e0072 */
[----:B------:R-:W-:Y:S01]  /*dee0*/  MOV R114, R116 ;  /* 0x0000007400727202 */ /* 0x000fe20000000f00 */
[----:B------:R-:W-:Y:S02]  /*def0*/  IMAD.MOV.U32 R111, RZ, RZ, R115 ;  /* 0x000000ffff6f7224 */ /* 0x000fe400078e0073 */
[----:B------:R-:W-:Y:S02]  /*df00*/  IMAD.MOV.U32 R115, RZ, RZ, R117 ;  /* 0x000000ffff737224 */ /* 0x000fe400078e0075 */
[----:B------:R-:W-:Y:S01]  /*df10*/  IMAD.MOV.U32 R116, RZ, RZ, R118 ;  /* 0x000000ffff747224 */ /* 0x000fe200078e0076 */
[----:B------:R-:W-:Y:S01]  /*df20*/  MOV R118, R120 ;  /* 0x0000007800767202 */ /* 0x000fe20000000f00 */
[----:B------:R-:W-:Y:S01]  /*df30*/  IMAD.MOV.U32 R117, RZ, RZ, R119 ;  /* 0x000000ffff757224 */ /* 0x000fe200078e0077 */
[----:B------:R1:W-:Y:S01]  /*df40*/  STL [R1+0x7e4], R0 ;  /* 0x0007e40001007387 */ /* 0x0003e20000100800 */
[----:B------:R-:W-:-:S02]  /*df50*/  IMAD.MOV.U32 R119, RZ, RZ, R121 ;  /* 0x000000ffff777224 */ /* 0x000fc400078e0079 */
[----:B------:R-:W-:Y:S02]  /*df60*/  IMAD.MOV.U32 R120, RZ, RZ, R124 ;  /* 0x000000ffff787224 */ /* 0x000fe400078e007c */
[----:B------:R-:W-:Y:S02]  /*df70*/  IMAD.MOV.U32 R121, RZ, RZ, R125 ;  /* 0x000000ffff797224 */ /* 0x000fe400078e007d */
[----:B------:R-:W2:Y:S01]  /*df80*/  LDL.LU.64 R124, [R1+0x810] ;  /* 0x00081000017c7983 */ /* 0x000ea20000300a00 */
[----:B-1----:R-:W-:-:S03]  /*df90*/  MOV R0, R97 ;  /* 0x0000006100007202 */ /* 0x002fc60000000f00 */
[----:B------:R-:W-:Y:S04]  /*dfa0*/  STL [R1+0x7f0], R96 ;  /* 0x0007f06001007387 */ /* 0x000fe80000100800 */
[----:B------:R-:W2:Y:S04]  /*dfb0*/  LDL.LU.64 R94, [R1+0x870] ;  /* 0x00087000015e7983 */ /* 0x000ea80000300a00 */
[----:B---3--:R-:W-:Y:S04]  /*dfc0*/  STL [R1+0x7f8], R102 ;  /* 0x0007f86601007387 */ /* 0x008fe80000100800 */
[----:B------:R1:W-:Y:S04]  /*dfd0*/  STL [R1+0x7ec], R0 ;  /* 0x0007ec0001007387 */ /* 0x0003e80000100800 */
[----:B----4-:R-:W-:Y:S01]  /*dfe0*/  STL [R1+0x800], R104 ;  /* 0x0008006801007387 */ /* 0x010fe20000100800 */
[----:B-1----:R-:W-:-:S05]  /*dff0*/  IMAD.MOV.U32 R0, RZ, RZ, R103 ;  /* 0x000000ffff007224 */ /* 0x002fca00078e0067 */
[----:B------:R1:W-:Y:S04]  /*e000*/  STL [R1+0x7f4], R0 ;  /* 0x0007f40001007387 */ /* 0x0003e80000100800 */
[----:B------:R-:W-:Y:S01]  /*e010*/  STL [R1+0x808], R106 ;  /* 0x0008086a01007387 */ /* 0x000fe20000100800 */
[----:B-1----:R-:W-:-:S05]  /*e020*/  IMAD.MOV.U32 R0, RZ, RZ, R105 ;  /* 0x000000ffff007224 */ /* 0x002fca00078e0069 */
[----:B------:R1:W-:Y:S02]  /*e030*/  STL [R1+0x7fc], R0 ;  /* 0x0007fc0001007387 */ /* 0x0003e40000100800 */
[----:B-1----:R-:W-:-:S05]  /*e040*/  IMAD.MOV.U32 R0, RZ, RZ, R107 ;  /* 0x000000ffff007224 */ /* 0x002fca00078e006b */
[----:B------:R1:W-:Y:S01]  /*e050*/  STL [R1+0x804], R0 ;  /* 0x0008040001007387 */ /* 0x0003e20000100800 */
[----:B------:R-:W-:-:S03]  /*e060*/  MOV R104, R108 ;  /* 0x0000006c00687202 */ /* 0x000fc60000000f00 */
[----:B--2---:R2:W-:Y:S01]  /*e070*/  STL [R1+0x810], R124 ;  /* 0x0008107c01007387 */ /* 0x0045e20000100800 */
[----:B-1----:R-:W-:-:S03]  /*e080*/  MOV R0, R125 ;  /* 0x0000007d00007202 */ /* 0x002fc60000000f00 */
[----:B------:R-:W-:Y:S01]  /*e090*/  STL [R1+0x818], R98 ;  /* 0x0008186201007387 */ /* 0x000fe20000100800 */
[----:B------:R-:W-:-:S03]  /*e0a0*/  IMAD.MOV.U32 R105, RZ, RZ, R109 ;  /* 0x000000ffff697224 */ /* 0x000fc600078e006d */
[----:B------:R1:W-:Y:S01]  /*e0b0*/  STL [R1+0x80c], R0 ;  /* 0x00080c0001007387 */ /* 0x0003e20000100800 */
[----:B--2---:R-:W-:Y:S02]  /*e0c0*/  IMAD.MOV.U32 R124, RZ, RZ, R138 ;  /* 0x000000ffff7c7224 */ /* 0x004fe400078e008a */
[----:B------:R-:W-:Y:S01]  /*e0d0*/  IMAD.MOV.U32 R125, RZ, RZ, R139 ;  /* 0x000000ffff7d7224 */ /* 0x000fe200078e008b */
[----:B------:R-:W-:Y:S01]  /*e0e0*/  MOV R139, R141 ;  /* 0x0000008d008b7202 */ /* 0x000fe20000000f00 */
[----:B------:R-:W-:Y:S02]  /*e0f0*/  IMAD.MOV.U32 R138, RZ, RZ, R140 ;  /* 0x000000ffff8a7224 */ /* 0x000fe400078e008c */
[----:B------:R-:W2:Y:S01]  /*e100*/  LDL.LU.64 R140, [R1+0xb50] ;  /* 0x000b5000018c7983 */ /* 0x000ea20000300a00 */
[----:B------:R-:W-:Y:S02]  /*e110*/  IMAD.MOV.U32 R106, RZ, RZ, R114 ;  /* 0x000000ffff6a7224 */ /* 0x000fe400078e0072 */
[----:B------:R-:W-:Y:S01]  /*e120*/  IMAD.MOV.U32 R107, RZ, RZ, R115 ;  /* 0x000000ffff6b7224 */ /* 0x000fe200078e0073 */
[----:B------:R-:W3:Y:S04]  /*e130*/  LDL.LU.64 R108, [R1+0xa08] ;  /* 0x000a0800016c7983 */ /* 0x000ee80000300a00 */
[----:B------:R-:W4:Y:S04]  /*e140*/  LDL.LU.64 R102, [R1+0x9e8] ;  /* 0x0009e80001667983 */ /* 0x000f280000300a00 */
[----:B------:R-:W2:Y:S01]  /*e150*/  LDL.LU.64 R114, [R1+0x9f8] ;  /* 0x0009f80001727983 */ /* 0x000ea20000300a00 */
[----:B-1----:R-:W-:-:S03]  /*e160*/  IMAD.MOV.U32 R0, RZ, RZ, R99 ;  /* 0x000000ffff007224 */ /* 0x002fc600078e0063 */
[----:B------:R-:W-:Y:S04]  /*e170*/  STL [R1+0x820], R100 ;  /* 0x0008206401007387 */ /* 0x000fe80000100800 */
[----:B------:R1:W-:Y:S04]  /*e180*/  STL [R1+0x814], R0 ;  /* 0x0008140001007387 */ /* 0x0003e80000100800 */
[----:B------:R-:W3:Y:S04]  /*e190*/  LDL.LU.64 R90, [R1+0x8a8] ;  /* 0x0008a800015a7983 */ /* 0x000ee80000300a00 */
[----:B------:R-:W3:Y:S01]  /*e1a0*/  LDL.LU.64 R92, [R1+0x830] ;  /* 0x00083000015c7983 */ /* 0x000ee20000300a00 */
[----:B------:R-:W-:-:S02]  /*e1b0*/  IMAD.MOV.U32 R98, RZ, RZ, R106 ;  /* 0x000000ffff627224 */ /* 0x000fc400078e006a */
[----:B------:R-:W-:Y:S02]  /*e1c0*/  IMAD.MOV.U32 R99, RZ, RZ, R107 ;  /* 0x000000ffff637224 */ /* 0x000fe400078e006b */
[----:B------:R-:W3:Y:S01]  /*e1d0*/  LDL.LU.64 R106, [R1+0x950] ;  /* 0x00095000016a7983 */ /* 0x000ee20000300a00 */
[----:B-1----:R-:W-:-:S05]  /*e1e0*/  MOV R0, R101 ;  /* 0x0000006500007202 */ /* 0x002fca0000000f00 */
[----:B------:R3:W-:Y:S04]  /*e1f0*/  STL [R1+0x81c], R0 ;  /* 0x00081c0001007387 */ /* 0x0007e80000100800 */
[----:B------:R-:W3:Y:S01]  /*e200*/  LDL.LU.64 R100, [R1+0xa40] ;  /* 0x000a400001647983 */ /* 0x000ee20000300a00 */
[----:B----4-:R-:W-:Y:S02]  /*e210*/  IMAD.MOV.U32 R96, RZ, RZ, R102 ;  /* 0x000000ffff607224 */ /* 0x010fe400078e0066 */
[----:B------:R-:W-:Y:S02]  /*e220*/  IMAD.MOV.U32 R97, RZ, RZ, R103 ;  /* 0x000000ffff617224 */ /* 0x000fe400078e0067 */
[----:B--2---:R-:W-:Y:S01]  /*e230*/  IMAD.MOV.U32 R102, RZ, RZ, R114 ;  /* 0x000000ffff667224 */ /* 0x004fe200078e0072 */
[----:B------:R-:W-:-:S02]  /*e240*/  MOV R103, R115 ;  /* 0x0000007300677202 */ /* 0x000fc40000000f00 */
[----:B------:R-:W2:Y:S01]  /*e250*/  LDL.LU.64 R114, [R1+0xa60] ;  /* 0x000a600001727983 */ /* 0x000ea20000300a00 */
[----:B---3--:R-:W-:-:S03]  /*e260*/  IMAD.MOV.U32 R0, RZ, RZ, R91 ;  /* 0x000000ffff007224 */ /* 0x008fc600078e005b */
[----:B------:R-:W-:Y:S04]  /*e270*/  STL [R1+0x828], R90 ;  /* 0x0008285a01007387 */ /* 0x000fe80000100800 */
[----:B------:R1:W-:Y:S04]  /*e280*/  STL [R1+0x824], R0 ;  /* 0x0008240001007387 */ /* 0x0003e80000100800 */
[----:B------:R-:W-:Y:S01]  /*e290*/  STL [R1+0x830], R92 ;  /* 0x0008305c01007387 */ /* 0x000fe20000100800 */
[----:B-1----:R-:W-:-:S05]  /*e2a0*/  IMAD.MOV.U32 R0, RZ, RZ, R93 ;  /* 0x000000ffff007224 */ /* 0x002fca00078e005d */
[----:B------:R1:W-:Y:S04]  /*e2b0*/  STL [R1+0x82c], R0 ;  /* 0x00082c0001007387 */ /* 0x0003e80000100800 */
[----:B------:R3:W-:Y:S01]  /*e2c0*/  STL [R1+0x838], R106 ;  /* 0x0008386a01007387 */ /* 0x0007e20000100800 */
[----:B-1----:R-:W-:-:S03]  /*e2d0*/  IMAD.MOV.U32 R0, RZ, RZ, R107 ;  /* 0x000000ffff007224 */ /* 0x002fc600078e006b */
[----:B---3--:R-:W3:Y:S04]  /*e2e0*/  LDL.LU.64 R106, [R1+0xa80] ;  /* 0x000a8000016a7983 */ /* 0x008ee80000300a00 */
[----:B------:R1:W-:Y:S04]  /*e2f0*/  STL [R1+0x834], R0 ;  /* 0x0008340001007387 */ /* 0x0003e80000100800 */
[----:B------:R-:W-:Y:S01]  /*e300*/  STL [R1+0x840], R94 ;  /* 0x0008405e01007387 */ /* 0x000fe20000100800 */
[----:B-1----:R-:W-:-:S03]  /*e310*/  MOV R0, R95 ;  /* 0x0000005f00007202 */ /* 0x002fc60000000f00 */
[----:B------:R-:W-:Y:S04]  /*e320*/  STL [R1+0x848], R100 ;  /* 0x0008486401007387 */ /* 0x000fe80000100800 */
[----:B------:R1:W-:Y:S02]  /*e330*/  STL [R1+0x83c], R0 ;  /* 0x00083c0001007387 */ /* 0x0003e40000100800 */
[----:B-1----:R-:W-:Y:S02]  /*e340*/  IMAD.MOV.U32 R0, RZ, RZ, R101 ;  /* 0x000000ffff007224 */ /* 0x002fe400078e0065 */
[----:B------:R-:W4:Y:S04]  /*e350*/  LDL.LU.64 R100, [R1+0xa70] ;  /* 0x000a700001647983 */ /* 0x000f280000300a00 */
[----:B------:R1:W-:Y:S04]  /*e360*/  STL [R1+0x844], R0 ;  /* 0x0008440001007387 */ /* 0x0003e80000100800 */
[----:B------:R-:W-:Y:S01]  /*e370*/  STL [R1+0x850], R96 ;  /* 0x0008506001007387 */ /* 0x000fe20000100800 */
[----:B-1----:R-:W-:-:S03]  /*e380*/  IMAD.MOV.U32 R0, RZ, RZ, R97 ;  /* 0x000000ffff007224 */ /* 0x002fc600078e0061 */
[----:B--2---:R1:W-:Y:S04]  /*e390*/  STL [R1+0x858], R114 ;  /* 0x0008587201007387 */ /* 0x0043e80000100800 */
[----:B------:R2:W-:Y:S01]  /*e3a0*/  STL [R1+0x84c], R0 ;  /* 0x00084c0001007387 */ /* 0x0005e20000100800 */
[----:B-1----:R-:W-:Y:S01]  /*e3b0*/  MOV R114, R118 ;  /* 0x0000007600727202 */ /* 0x002fe20000000f00 */
[----:B--2---:R-:W-:Y:S02]  /*e3c0*/  IMAD.MOV.U32 R0, RZ, RZ, R115 ;  /* 0x000000ffff007224 */ /* 0x004fe400078e0073 */
[----:B------:R-:W-:Y:S02]  /*e3d0*/  IMAD.MOV.U32 R115, RZ, RZ, R119 ;  /* 0x000000ffff737224 */ /* 0x000fe400078e0077 */
[----:B------:R-:W-:Y:S01]  /*e3e0*/  IMAD.MOV.U32 R118, RZ, RZ, R120 ;  /* 0x000000ffff767224 */ /* 0x000fe200078e0078 */
[----:B------:R-:W-:Y:S01]  /*e3f0*/  MOV R120, R132 ;  /* 0x0000008400787202 */ /* 0x000fe20000000f00 */
[----:B------:R-:W-:-:S02]  /*e400*/  IMAD.MOV.U32 R119, RZ, RZ, R121 ;  /* 0x000000ffff777224 */ /* 0x000fc400078e0079 */
[----:B------:R-:W-:Y:S01]  /*e410*/  IMAD.MOV.U32 R121, RZ, RZ, R133 ;  /* 0x000000ffff797224 */ /* 0x000fe200078e0085 */
[----:B------:R1:W-:Y:S01]  /*e420*/  STL [R1+0x854], R0 ;  /* 0x0008540001007387 */ /* 0x0003e20000100800 */
[----:B------:R-:W-:Y:S01]  /*e430*/  IMAD.MOV.U32 R132, RZ, RZ, R136 ;  /* 0x000000ffff847224 */ /* 0x000fe200078e0088 */
[----:B------:R-:W-:Y:S01]  /*e440*/  MOV R136, R142 ;  /* 0x0000008e00887202 */ /* 0x000fe20000000f00 */
[----:B------:R-:W-:Y:S02]  /*e450*/  IMAD.MOV.U32 R133, RZ, RZ, R137 ;  /* 0x000000ffff857224 */ /* 0x000fe400078e0089 */
[----:B------:R-:W-:Y:S02]  /*e460*/  IMAD.MOV.U32 R137, RZ, RZ, R143 ;  /* 0x000000ffff897224 */ /* 0x000fe400078e008f */
[----:B------:R-:W2:Y:S01]  /*e470*/  LDL.LU.64 R142, [R1+0xa90] ;  /* 0x000a9000018e7983 */ /* 0x000ea20000300a00 */
[----:B-1----:R-:W-:-:S03]  /*e480*/  IMAD.MOV.U32 R0, RZ, RZ, R99 ;  /* 0x000000ffff007224 */ /* 0x002fc600078e0063 */
[----:B------:R1:W-:Y:S04]  /*e490*/  STL [R1+0x860], R98 ;  /* 0x0008606201007387 */ /* 0x0003e80000100800 */
[----:B------:R4:W-:Y:S04]  /*e4a0*/  STL [R1+0x85c], R0 ;  /* 0x00085c0001007387 */ /* 0x0009e80000100800 */
[----:B------:R-:W2:Y:S01]  /*e4b0*/  LDL.LU.64 R96, [R1+0xaa0] ;  /* 0x000aa00001607983 */ /* 0x000ea20000300a00 */
[----:B-1----:R-:W-:Y:S02]  /*e4c0*/  IMAD.MOV.U32 R98, RZ, RZ, R122 ;  /* 0x000000ffff627224 */ /* 0x002fe400078e007a */
[----:B----4-:R-:W-:Y:S01]  /*e4d0*/  IMAD.MOV.U32 R0, RZ, RZ, R101 ;  /* 0x000000ffff007224 */ /* 0x010fe200078e0065 */
[----:B------:R-:W-:Y:S04]  /*e4e0*/  STL [R1+0x868], R100 ;  /* 0x0008686401007387 */ /* 0x000fe80000100800 */
[----:B------:R-:W-:Y:S04]  /*e4f0*/  STL [R1+0x870], R102 ;  /* 0x0008706601007387 */ /* 0x000fe80000100800 */
[----:B------:R1:W-:Y:S04]  /*e500*/  STL [R1+0x864], R0 ;  /* 0x0008640001007387 */ /* 0x0003e80000100800 */
[----:B---3--:R-:W-:Y:S01]  /*e510*/  STL [R1+0x878], R106 ;  /* 0x0008786a01007387 */ /* 0x008fe20000100800 */
[----:B-1----:R-:W-:-:S05]  /*e520*/  MOV R0, R103 ;  /* 0x0000006700007202 */ /* 0x002fca0000000f00 */
[----:B------:R1:W-:Y:S02]  /*e530*/  STL [R1+0x86c], R0 ;  /* 0x00086c0001007387 */ /* 0x0003e40000100800 */
[----:B-1----:R-:W-:-:S05]  /*e540*/  IMAD.MOV.U32 R0, RZ, RZ, R107 ;  /* 0x000000ffff007224 */ /* 0x002fca00078e006b */
[----:B------:R1:W-:Y:S01]  /*e550*/  STL [R1+0x874], R0 ;  /* 0x0008740001007387 */ /* 0x0003e20000100800 */
[----:B------:R-:W-:-:S03]  /*e560*/  MOV R106, R114 ;  /* 0x00000072006a7202 */ /* 0x000fc60000000f00 */
[----:B------:R3:W-:Y:S01]  /*e570*/  STL [R1+0x880], R124 ;  /* 0x0008807c01007387 */ /* 0x0007e20000100800 */
[----:B-1----:R-:W-:Y:S01]  /*e580*/  MOV R0, R125 ;  /* 0x0000007d00007202 */ /* 0x002fe20000000f00 */
[----:B------:R-:W-:-:S04]  /*e590*/  IMAD.MOV.U32 R107, RZ, RZ, R115 ;  /* 0x000000ffff6b7224 */ /* 0x000fc800078e0073 */
[----:B------:R2:W-:Y:S01]  /*e5a0*/  STL [R1+0x87c], R0 ;  /* 0x00087c0001007387 */ /* 0x0005e20000100800 */
[----:B------:R-:W-:Y:S01]  /*e5b0*/  IMAD.MOV.U32 R114, RZ, RZ, R118 ;  /* 0x000000ffff727224 */ /* 0x000fe200078e0076 */
[----:B------:R-:W-:Y:S01]  /*e5c0*/  MOV R118, R120 ;  /* 0x0000007800767202 */ /* 0x000fe20000000f00 */
[----:B------:R-:W-:Y:S02]  /*e5d0*/  IMAD.MOV.U32 R115, RZ, RZ, R119 ;  /* 0x000000ffff737224 */ /* 0x000fe400078e0077 */
[----:B------:R-:W-:Y:S02]  /*e5e0*/  IMAD.MOV.U32 R119, RZ, RZ, R121 ;  /* 0x000000ffff777224 */ /* 0x000fe400078e0079 */
[----:B---3--:R-:W-:Y:S02]  /*e5f0*/  IMAD.MOV.U32 R124, RZ, RZ, R138 ;  /* 0x000000ffff7c7224 */ /* 0x008fe400078e008a */
[----:B------:R-:W-:Y:S02]  /*e600*/  IMAD.MOV.U32 R125, RZ, RZ, R139 ;  /* 0x000000ffff7d7224 */ /* 0x000fe400078e008b */
[----:B------:R-:W-:-:S02]  /*e610*/  IMAD.MOV.U32 R99, RZ, RZ, R123 ;  /* 0x000000ffff637224 */ /* 0x000fc400078e007b */
[----:B------:R-:W-:Y:S02]  /*e620*/  IMAD.MOV.U32 R100, RZ, RZ, R104 ;  /* 0x000000ffff647224 */ /* 0x000fe400078e0068 */
[----:B------:R-:W-:Y:S02]  /*e630*/  IMAD.MOV.U32 R101, RZ, RZ, R105 ;  /* 0x000000ffff657224 */ /* 0x000fe400078e0069 */
[----:B--2---:R-:W-:Y:S01]  /*e640*/  IMAD.MOV.U32 R0, RZ, RZ, R143 ;  /* 0x000000ffff007224 */ /* 0x004fe200078e008f */
[----:B------:R1:W-:Y:S04]  /*e650*/  STL [R1+0x888], R142 ;  /* 0x0008888e01007387 */ /* 0x0003e80000100800 */
[----:B------:R-:W2:Y:S04]  /*e660*/  LDL.LU.64 R120, [R1+0xa78] ;  /* 0x000a780001787983 */ /* 0x000ea80000300a00 */
[----:B------:R3:W-:Y:S04]  /*e670*/  STL [R1+0x884], R0 ;  /* 0x0008840001007387 */ /* 0x0007e80000100800 */
[----:B------:R-:W4:Y:S04]  /*e680*/  LDL.LU.64 R138, [R1+0xb00] ;  /* 0x000b0000018a7983 */ /* 0x000f280000300a00 */
[----:B------:R-:W2:Y:S04]  /*e690*/  LDL.LU.64 R122, [R1+0xa38] ;  /* 0x000a3800017a7983 */ /* 0x000ea80000300a00 */
[----:B-1----:R-:W4:Y:S04]  /*e6a0*/  LDL.LU.64 R142, [R1+0xab8] ;  /* 0x000ab800018e7983 */ /* 0x002f280000300a00 */
[----:B------:R-:W2:Y:S01]  /*e6b0*/  LDL.LU.64 R104, [R1+0xab0] ;  /* 0x000ab00001687983 */ /* 0x000ea20000300a00 */
[----:B---3--:R-:W-:-:S03]  /*e6c0*/  MOV R0, R109 ;  /* 0x0000006d00007202 */ /* 0x008fc60000000f00 */
[----:B------:R1:W-:Y:S04]  /*e6d0*/  STL [R1+0x890], R108 ;  /* 0x0008906c01007387 */ /* 0x0003e80000100800 */
[----:B------:R3:W-:Y:S04]  /*e6e0*/  STL [R1+0x88c], R0 ;  /* 0x00088c0001007387 */ /* 0x0007e80000100800 */
[----:B------:R-:W-:Y:S01]  /*e6f0*/  STL [R1+0x898], R96 ;  /* 0x0008986001007387 */ /* 0x000fe20000100800 */
[----:B-1----:R-:W-:Y:S02]  /*e700*/  IMAD.MOV.U32 R108, RZ, RZ, R110 ;  /* 0x000000ffff6c7224 */ /* 0x002fe400078e006e */
[----:B------:R-:W-:Y:S01]  /*e710*/  IMAD.MOV.U32 R109, RZ, RZ, R111 ;  /* 0x000000ffff6d7224 */ /* 0x000fe200078e006f */
[----:B------:R-:W-:Y:S01]  /*e720*/  MOV R111, R117 ;  /* 0x00000075006f7202 */ /* 0x000fe20000000f00 */
[----:B------:R-:W-:-:S02]  /*e730*/  IMAD.MOV.U32 R110, RZ, RZ, R116 ;  /* 0x000000ffff6e7224 */ /* 0x000fc400078e0074 */
[----:B------:R-:W4:Y:S01]  /*e740*/  LDL.LU.64 R116, [R1+0xac0] ;  /* 0x000ac00001747983 */ /* 0x000f220000300a00 */
[----:B---3--:R-:W-:-:S03]  /*e750*/  IMAD.MOV.U32 R0, RZ, RZ, R97 ;  /* 0x000000ffff007224 */ /* 0x008fc600078e0061 */
[----:B------:R-:W3:Y:S04]  /*e760*/  LDL.LU.64 R102, [R1+0xad0] ;  /* 0x000ad00001667983 */ /* 0x000ee80000300a00 */
[----:B------:R1:W-:Y:S04]  /*e770*/  STL [R1+0x894], R0 ;  /* 0x0008940001007387 */ /* 0x0003e80000100800 */
[----:B------:R-:W-:Y:S01]  /*e780*/  STL [R1+0x8a0], R98 ;  /* 0x0008a06201007387 */ /* 0x000fe20000100800 */
[----:B-1----:R-:W-:-:S05]  /*e790*/  IMAD.MOV.U32 R0, RZ, RZ, R99 ;  /* 0x000000ffff007224 */ /* 0x002fca00078e0063 */
[----:B------:R2:W-:Y:S02]  /*e7a0*/  STL [R1+0x89c], R0 ;  /* 0x00089c0001007387 */ /* 0x0005e40000100800 */
[----:B--2---:R-:W-:Y:S02]  /*e7b0*/  IMAD.MOV.U32 R0, RZ, RZ, R105 ;  /* 0x000000ffff007224 */ /* 0x004fe400078e0069 */
[----:B------:R1:W-:Y:S04]  /*e7c0*/  STL [R1+0x8a8], R104 ;  /* 0x0008a86801007387 */ /* 0x0003e80000100800 */
[----:B------:R2:W-:Y:S04]  /*e7d0*/  STL [R1+0x8a4], R0 ;  /* 0x0008a40001007387 */ /* 0x0005e80000100800 */
[----:B------:R-:W-:Y:S04]  /*e7e0*/  STL [R1+0x8b0], R100 ;  /* 0x0008b06401007387 */ /* 0x000fe80000100800 */
[----:B-1----:R-:W3:Y:S01]  /*e7f0*/  LDL.LU.64 R104, [R1+0xae0] ;  /* 0x000ae00001687983 */ /* 0x002ee20000300a00 */
[----:B--2---:R-:W-:-:S03]  /*e800*/  MOV R0, R101 ;  /* 0x0000006500007202 */ /* 0x004fc60000000f00 */
[----:B----4-:R-:W-:Y:S04]  /*e810*/  STL [R1+0x8b8], R116 ;  /* 0x0008b87401007387 */ /* 0x010fe80000100800 */
[----:B------:R1:W-:Y:S02]  /*e820*/  STL [R1+0x8ac], R0 ;  /* 0x0008ac0001007387 */ /* 0x0003e40000100800 */
[----:B-1----:R-:W-:Y:S02]  /*e830*/  IMAD.MOV.U32 R0, RZ, RZ, R117 ;  /* 0x000000ffff007224 */ /* 0x002fe400078e0075 */
[----:B------:R-:W-:Y:S02]  /*e840*/  IMAD.MOV.U32 R116, RZ, RZ, R118 ;  /* 0x000000ffff747224 */ /* 0x000fe400078e0076 */
[----:B------:R-:W-:Y:S01]  /*e850*/  IMAD.MOV.U32 R117, RZ, RZ, R119 ;  /* 0x000000ffff757224 */ /* 0x000fe200078e0077 */
[----:B------:R1:W-:Y:S04]  /*e860*/  STL [R1+0x8b4], R0 ;  /* 0x0008b40001007387 */ /* 0x0003e80000100800 */
[----:B------:R2:W-:Y:S04]  /*e870*/  STL [R1+0x8c0], R106 ;  /* 0x0008c06a01007387 */ /* 0x0005e80000100800 */
[----:B------:R-:W4:Y:S01]  /*e880*/  LDL.LU.64 R118, [R1+0xaf8] ;  /* 0x000af80001767983 */ /* 0x000f220000300a00 */
[----:B-1----:R-:W-:-:S05]  /*e890*/  MOV R0, R107 ;  /* 0x0000006b00007202 */ /* 0x002fca0000000f00 */
[----:B------:R1:W-:Y:S01]  /*e8a0*/  STL [R1+0x8bc], R0 ;  /* 0x0008bc0001007387 */ /* 0x0003e20000100800 */
[----:B--2---:R-:W-:Y:S02]  /*e8b0*/  IMAD.MOV.U32 R106, RZ, RZ, R122 ;  /* 0x000000ffff6a7224 */ /* 0x004fe400078e007a */
[----:B------:R-:W-:Y:S01]  /*e8c0*/  IMAD.MOV.U32 R107, RZ, RZ, R123 ;  /* 0x000000ffff6b7224 */ /* 0x000fe200078e007b */
[----:B---3--:R-:W-:Y:S04]  /*e8d0*/  STL [R1+0x8c8], R102 ;  /* 0x0008c86601007387 */ /* 0x008fe80000100800 */
[----:B------:R-:W2:Y:S01]  /*e8e0*/  LDL.LU.64 R122, [R1+0xb08] ;  /* 0x000b0800017a7983 */ /* 0x000ea20000300a00 */
[----:B-1----:R-:W-:-:S05]  /*e8f0*/  IMAD.MOV.U32 R0, RZ, RZ, R103 ;  /* 0x000000ffff007224 */ /* 0x002fca00078e0067 */
[----:B------:R1:W-:Y:S04]  /*e900*/  STL [R1+0x8c4], R0 ;  /* 0x0008c40001007387 */ /* 0x0003e80000100800 */
[----:B------:R3:W-:Y:S01]  /*e910*/  STL [R1+0x8d0], R124 ;  /* 0x0008d07c01007387 */ /* 0x0007e20000100800 */
[----:B-1----:R-:W-:-:S05]  /*e920*/  MOV R0, R125 ;  /* 0x0000007d00007202 */ /* 0x002fca0000000f00 */
[----:B------:R1:W-:Y:S01]  /*e930*/  STL [R1+0x8cc], R0 ;  /* 0x0008cc0001007387 */ /* 0x0003e20000100800 */
[----:B---3--:R-:W-:Y:S02]  /*e940*/  IMAD.MOV.U32 R124, RZ, RZ, R126 ;  /* 0x000000ffff7c7224 */ /* 0x008fe400078e007e */
[----:B------:R-:W-:Y:S01]  /*e950*/  IMAD.MOV.U32 R125, RZ, RZ, R127 ;  /* 0x000000ffff7d7224 */ /* 0x000fe200078e007f */
[----:B------:R-:W-:Y:S01]  /*e960*/  STL [R1+0x8d8], R104 ;  /* 0x0008d86801007387 */ /* 0x000fe20000100800 */
[----:B-1----:R-:W-:-:S03]  /*e970*/  IMAD.MOV.U32 R0, RZ, RZ, R105 ;  /* 0x000000ffff007224 */ /* 0x002fc600078e0069 */
[----:B------:R-:W3:Y:S04]  /*e980*/  LDL.LU.64 R126, [R1+0xb18] ;  /* 0x000b1800017e7983 */ /* 0x000ee80000300a00 */
[----:B------:R1:W-:Y:S04]  /*e990*/  STL [R1+0x8d4], R0 ;  /* 0x0008d40001007387 */ /* 0x0003e80000100800 */
[----:B------:R1:W-:Y:S02]  /*e9a0*/  STL [R1+0x8e0], R110 ;  /* 0x0008e06e01007387 */ /* 0x0003e40000100800 */
[----:B-1----:R-:W-:-:S05]  /*e9b0*/  MOV R0, R111 ;  /* 0x0000006f00007202 */ /* 0x002fca0000000f00 */
[----:B------:R4:W-:Y:S04]  /*e9c0*/  STL [R1+0x8dc], R0 ;  /* 0x0008dc0001007387 */ /* 0x0009e80000100800 */
[----:B------:R-:W3:Y:S01]  /*e9d0*/  LDL.LU.64 R110, [R1+0xb28] ;  /* 0x000b2800016e7983 */ /* 0x000ee20000300a00 */
[----:B----4-:R-:W-:-:S03]  /*e9e0*/  IMAD.MOV.U32 R0, RZ, RZ, R119 ;  /* 0x000000ffff007224 */ /* 0x010fc600078e0077 */
[----:B------:R1:W-:Y:S04]  /*e9f0*/  STL [R1+0x8e8], R118 ;  /* 0x0008e87601007387 */ /* 0x0003e80000100800 */
[----:B------:R4:W-:Y:S01]  /*ea00*/  STL [R1+0x8e4], R0 ;  /* 0x0008e40001007387 */ /* 0x0009e20000100800 */
[----:B-1----:R-:W-:Y:S02]  /*ea10*/  IMAD.MOV.U32 R118, RZ, RZ, R120 ;  /* 0x000000ffff767224 */ /* 0x002fe400078e0078 */
[----:B------:R-:W-:Y:S02]  /*ea20*/  IMAD.MOV.U32 R119, RZ, RZ, R121 ;  /* 0x000000ffff777224 */ /* 0x000fe400078e0079 */
[----:B------:R-:W3:Y:S01]  /*ea30*/  LDL.LU.64 R120, [R1+0xb38] ;  /* 0x000b380001787983 */ /* 0x000ee20000300a00 */
[----:B----4-:R-:W-:-:S03]  /*ea40*/  MOV R0, R107 ;  /* 0x0000006b00007202 */ /* 0x010fc60000000f00 */
[----:B------:R-:W-:Y:S04]  /*ea50*/  STL [R1+0x8f0], R106 ;  /* 0x0008f06a01007387 */ /* 0x000fe80000100800 */
[----:B------:R1:W-:Y:S04]  /*ea60*/  STL [R1+0x8ec], R0 ;  /* 0x0008ec0001007387 */ /* 0x0003e80000100800 */
[----:B--2---:R2:W-:Y:S01]  /*ea70*/  STL [R1+0x8f8], R122 ;  /* 0x0008f87a01007387 */ /* 0x0045e20000100800 */
[----:B-1----:R-:W-:-:S05]  /*ea80*/  IMAD.MOV.U32 R0, RZ, RZ, R123 ;  /* 0x000000ffff007224 */ /* 0x002fca00078e007b */
[----:B------:R1:W-:Y:S01]  /*ea90*/  STL [R1+0x8f4], R0 ;  /* 0x0008f40001007387 */ /* 0x0003e20000100800 */
[----:B--2---:R-:W-:Y:S02]  /*eaa0*/  IMAD.MOV.U32 R122, RZ, RZ, R128 ;  /* 0x000000ffff7a7224 */ /* 0x004fe400078e0080 */
[----:B------:R-:W-:Y:S01]  /*eab0*/  IMAD.MOV.U32 R123, RZ, RZ, R129 ;  /* 0x000000ffff7b7224 */ /* 0x000fe200078e0081 */
[----:B------:R-:W-:Y:S04]  /*eac0*/  STL [R1+0x900], R108 ;  /* 0x0009006c01007387 */ /* 0x000fe80000100800 */
[----:B------:R-:W2:Y:S01]  /*ead0*/  LDL.LU.64 R128, [R1+0xb48] ;  /* 0x000b480001807983 */ /* 0x000ea20000300a00 */
[----:B-1----:R-:W-:-:S05]  /*eae0*/  MOV R0, R109 ;  /* 0x0000006d00007202 */ /* 0x002fca0000000f00 */
[----:B------:R3:W-:Y:S02]  /*eaf0*/  STL [R1+0x8fc], R0 ;  /* 0x0008fc0001007387 */ /* 0x0007e40000100800 */
[----:B---3--:R-:W-:Y:S02]  /*eb00*/  IMAD.MOV.U32 R0, RZ, RZ, R127 ;  /* 0x000000ffff007224 */ /* 0x008fe400078e007f */
[----:B------:R1:W-:Y:S04]  /*eb10*/  STL [R1+0x908], R126 ;  /* 0x0009087e01007387 */ /* 0x0003e80000100800 */
[----:B------:R3:W-:Y:S01]  /*eb20*/  STL [R1+0x904], R0 ;  /* 0x0009040001007387 */ /* 0x0007e20000100800 */
[----:B-1----:R-:W-:Y:S01]  /*eb30*/  IMAD.MOV.U32 R126, RZ, RZ, R132 ;  /* 0x000000ffff7e7224 */ /* 0x002fe200078e0084 */
[----:B------:R-:W-:Y:S01]  /*eb40*/  MOV R132, R136 ;  /* 0x0000008800847202 */ /* 0x000fe20000000f00 */
[----:B------:R-:W-:-:S02]  /*eb50*/  IMAD.MOV.U32 R127, RZ, RZ, R133 ;  /* 0x000000ffff7f7224 */ /* 0x000fc400078e0085 */
[----:B------:R-:W-:Y:S02]  /*eb60*/  IMAD.MOV.U32 R133, RZ, RZ, R137 ;  /* 0x000000ffff857224 */ /* 0x000fe400078e0089 */
[----:B------:R-:W4:Y:S01]  /*eb70*/  LDL.LU.64 R136, [R1+0xb58] ;  /* 0x000b580001887983 */ /* 0x000f220000300a00 */
[----:B---3--:R-:W-:-:S03]  /*eb80*/  IMAD.MOV.U32 R0, RZ, RZ, R117 ;  /* 0x000000ffff007224 */ /* 0x008fc600078e0075 */
[----:B------:R1:W-:Y:S04]  /*eb90*/  STL [R1+0x910], R116 ;  /* 0x0009107401007387 */ /* 0x0003e80000100800 */
[----:B------:R3:W-:Y:S04]  /*eba0*/  STL [R1+0x90c], R0 ;  /* 0x00090c0001007387 */ /* 0x0007e80000100800 */
[----:B------:R-:W-:Y:S01]  /*ebb0*/  STL [R1+0x918], R110 ;  /* 0x0009186e01007387 */ /* 0x000fe20000100800 */
[----:B-1----:R-:W-:Y:S01]  /*ebc0*/  IMAD.MOV.U32 R116, RZ, RZ, R134 ;  /* 0x000000ffff747224 */ /* 0x002fe200078e0086 */
[----:B------:R-:W-:Y:S01]  /*ebd0*/  MOV R117, R135 ;  /* 0x0000008700757202 */ /* 0x000fe20000000f00 */
[----:B------:R-:W-:-:S02]  /*ebe0*/  IMAD.MOV.U32 R134, RZ, RZ, R140 ;  /* 0x000000ffff867224 */ /* 0x000fc400078e008c */
[----:B------:R-:W-:Y:S02]  /*ebf0*/  IMAD.MOV.U32 R135, RZ, RZ, R141 ;  /* 0x000000ffff877224 */ /* 0x000fe400078e008d */
[----:B------:R-:W4:Y:S01]  /*ec00*/  LDL.LU.64 R140, [R1+0xb60] ;  /* 0x000b6000018c7983 */ /* 0x000f220000300a00 */
[----:B---3--:R-:W-:-:S05]  /*ec10*/  IMAD.MOV.U32 R0, RZ, RZ, R111 ;  /* 0x000000ffff007224 */ /* 0x008fca00078e006f */
[----:B------:R1:W-:Y:S04]  /*ec20*/  STL [R1+0x914], R0 ;  /* 0x0009140001007387 */ /* 0x0003e80000100800 */
[----:B------:R3:W-:Y:S01]  /*ec30*/  STL [R1+0x920], R118 ;  /* 0x0009207601007387 */ /* 0x0007e20000100800 */
[----:B-1----:R-:W-:-:S05]  /*ec40*/  MOV R0, R119 ;  /* 0x0000007700007202 */ /* 0x002fca0000000f00 */
[----:B------:R1:W-:Y:S01]  /*ec50*/  STL [R1+0x91c], R0 ;  /* 0x00091c0001007387 */ /* 0x0003e20000100800 */
[----:B---3--:R-:W-:Y:S02]  /*ec60*/  IMAD.MOV.U32 R118, RZ, RZ, R142 ;  /* 0x000000ffff767224 */ /* 0x008fe400078e008e */
[----:B------:R-:W-:Y:S01]  /*ec70*/  IMAD.MOV.U32 R119, RZ, RZ, R143 ;  /* 0x000000ffff777224 */ /* 0x000fe200078e008f */
[----:B------:R-:W-:Y:S01]  /*ec80*/  MOV R143, R145 ;  /* 0x00000091008f7202 */ /* 0x000fe20000000f00 */
[----:B------:R-:W-:Y:S01]  /*ec90*/  IMAD.MOV.U32 R142, RZ, RZ, R144 ;  /* 0x000000ffff8e7224 */ /* 0x000fe200078e0090 */
[----:B------:R3:W-:Y:S01]  /*eca0*/  STL [R1+0x928], R120 ;  /* 0x0009287801007387 */ /* 0x0007e20000100800 */
[----:B------:R-:W-:Y:S02]  /*ecb0*/  IMAD.MOV.U32 R144, RZ, RZ, R146 ;  /* 0x000000ffff907224 */ /* 0x000fe400078e0092 */
[----:B------:R-:W-:Y:S02]  /*ecc0*/  IMAD.MOV.U32 R145, RZ, RZ, R147 ;  /* 0x000000ffff917224 */ /* 0x000fe400078e0093 */
[----:B------:R-:W4:Y:S01]  /*ecd0*/  LDL.LU.64 R146, [R1+0xb70] ;  /* 0x000b700001927983 */ /* 0x000f220000300a00 */
[----:B-1----:R-:W-:-:S05]  /*ece0*/  IMAD.MOV.U32 R0, RZ, RZ, R121 ;  /* 0x000000ffff007224 */ /* 0x002fca00078e0079 */
[----:B------:R1:W-:Y:S01]  /*ecf0*/  STL [R1+0x924], R0 ;  /* 0x0009240001007387 */ /* 0x0003e20000100800 */
[----:B---3--:R-:W-:Y:S01]  /*ed00*/  MOV R120, R122 ;  /* 0x0000007a00787202 */ /* 0x008fe20000000f00 */
[----:B------:R-:W-:Y:S02]  /*ed10*/  IMAD.MOV.U32 R121, RZ, RZ, R123 ;  /* 0x000000ffff797224 */ /* 0x000fe400078e007b */
[----:B------:R-:W-:Y:S04]  /*ed20*/  STL [R1+0x930], R112 ;  /* 0x0009307001007387 */ /* 0x000fe80000100800 */
[----:B------:R-:W3:Y:S01]  /*ed30*/  LDL.LU.64 R122, [R1+0xb80] ;  /* 0x000b8000017a7983 */ /* 0x000ee20000300a00 */
[----:B-1----:R-:W-:-:S05]  /*ed40*/  IMAD.MOV.U32 R0, RZ, RZ, R113 ;  /* 0x000000ffff007224 */ /* 0x002fca00078e0071 */
[----:B------:R1:W-:Y:S04]  /*ed50*/  STL [R1+0x92c], R0 ;  /* 0x00092c0001007387 */ /* 0x0003e80000100800 */
[----:B--2---:R2:W-:Y:S01]  /*ed60*/  STL [R1+0x938], R128 ;  /* 0x0009388001007387 */ /* 0x0045e20000100800 */
[----:B-1----:R-:W-:-:S03]  /*ed70*/  IMAD.MOV.U32 R0, RZ, RZ, R129 ;  /* 0x000000ffff007224 */ /* 0x002fc600078e0081 */
[----:B--2---:R-:W2:Y:S04]  /*ed80*/  LDL.LU.64 R128, [R1+0xb90] ;  /* 0x000b900001807983 */ /* 0x004ea80000300a00 */
[----:B------:R1:W-:Y:S04]  /*ed90*/  STL [R1+0x934], R0 ;  /* 0x0009340001007387 */ /* 0x0003e80000100800 */
[----:B------:R-:W-:Y:S01]  /*eda0*/  STL [R1+0x940], R114 ;  /* 0x0009407201007387 */ /* 0x000fe20000100800 */
[----:B-1----:R-:W-:-:S05]  /*edb0*/  MOV R0, R115 ;  /* 0x0000007300007202 */ /* 0x002fca0000000f00 */
[----:B------:R4:W-:Y:S02]  /*edc0*/  STL [R1+0x93c], R0 ;  /* 0x00093c0001007387 */ /* 0x0009e40000100800 */
[----:B----4-:R-:W-:Y:S02]  /*edd0*/  IMAD.MOV.U32 R0, RZ, RZ, R137 ;  /* 0x000000ffff007224 */ /* 0x010fe400078e0089 */
[----:B------:R1:W-:Y:S04]  /*ede0*/  STL [R1+0x948], R136 ;  /* 0x0009488801007387 */ /* 0x0003e80000100800 */
[----:B-1----:R-:W4:Y:S04]  /*edf0*/  LDL.LU.64 R136, [R1+0xba0] ;  /* 0x000ba00001887983 */ /* 0x002f280000300a00 */
[----:B------:R1:W-:Y:S04]  /*ee00*/  STL [R1+0x944], R0 ;  /* 0x0009440001007387 */ /* 0x0003e80000100800 */
[----:B------:R-:W-:Y:S01]  /*ee10*/  STL [R1+0x950], R116 ;  /* 0x0009507401007387 */ /* 0x000fe20000100800 */
[----:B-1----:R-:W-:-:S03]  /*ee20*/  IMAD.MOV.U32 R0, RZ, RZ, R117 ;  /* 0x000000ffff007224 */ /* 0x002fc600078e0075 */
[----:B------:R-:W-:Y:S04]  /*ee30*/  STL [R1+0x958], R140 ;  /* 0x0009588c01007387 */ /* 0x000fe80000100800 */
[----:B------:R1:W-:Y:S02]  /*ee40*/  STL [R1+0x94c], R0 ;  /* 0x00094c0001007387 */ /* 0x0003e40000100800 */
[----:B-1----:R-:W-:Y:S02]  /*ee50*/  IMAD.MOV.U32 R0, RZ, RZ, R141 ;  /* 0x000000ffff007224 */ /* 0x002fe400078e008d */
[----:B------:R-:W4:Y:S04]  /*ee60*/  LDL.LU.64 R140, [R1+0xba8] ;  /* 0x000ba800018c7983 */ /* 0x000f280000300a00 */
[----:B------:R1:W-:Y:S04]  /*ee70*/  STL [R1+0x954], R0 ;  /* 0x0009540001007387 */ /* 0x0003e80000100800 */
[----:B------:R-:W-:Y:S01]  /*ee80*/  STL [R1+0x960], R118 ;  /* 0x0009607601007387 */ /* 0x000fe20000100800 */
[----:B-1----:R-:W-:-:S05]  /*ee90*/  MOV R0, R119 ;  /* 0x0000007700007202 */ /* 0x002fca0000000f00 */
[----:B------:R1:W-:Y:S04]  /*eea0*/  STL [R1+0x95c], R0 ;  /* 0x00095c0001007387 */ /* 0x0003e80000100800 */
[----:B------:R3:W-:Y:S01]  /*eeb0*/  STL [R1+0x968], R146 ;  /* 0x0009689201007387 */ /* 0x0007e20000100800 */
[----:B-1----:R-:W-:Y:S02]  /*eec0*/  IMAD.MOV.U32 R0, RZ, RZ, R147 ;  /* 0x000000ffff007224 */ /* 0x002fe400078e0093 */
[----:B---3--:R-:W-:Y:S02]  /*eed0*/  IMAD.MOV.U32 R146, RZ, RZ, R148 ;  /* 0x000000ffff927224 */ /* 0x008fe400078e0094 */
[----:B------:R-:W-:Y:S02]  /*eee0*/  IMAD.MOV.U32 R147, RZ, RZ, R149 ;  /* 0x000000ffff937224 */ /* 0x000fe400078e0095 */
[----:B------:R-:W3:Y:S04]  /*eef0*/  LDL.LU.64 R148, [R1+0xbb0] ;  /* 0x000bb00001947983 */ /* 0x000ee80000300a00 */
[----:B------:R1:W-:Y:S04]  /*ef00*/  STL [R1+0x964], R0 ;  /* 0x0009640001007387 */ /* 0x0003e80000100800 */
[----:B------:R-:W-:Y:S01]  /*ef10*/  STL [R1+0x970], R120 ;  /* 0x0009707801007387 */ /* 0x000fe20000100800 */
[----:B-1----:R-:W-:-:S03]  /*ef20*/  MOV R0, R121 ;  /* 0x0000007900007202 */ /* 0x002fc60000000f00 */
[----:B------:R-:W-:Y:S04]  /*ef30*/  STL [R1+0x978], R122 ;  /* 0x0009787a01007387 */ /* 0x000fe80000100800 */
[----:B------:R1:W-:Y:S04]  /*ef40*/  STL [R1+0x96c], R0 ;  /* 0x00096c0001007387 */ /* 0x0003e80000100800 */
[----:B------:R2:W-:Y:S01]  /*ef50*/  STL [R1+0x980], R124 ;  /* 0x0009807c01007387 */ /* 0x0005e20000100800 */
[----:B-1----:R-:W-:-:S05]  /*ef60*/  IMAD.MOV.U32 R0, RZ, RZ, R123 ;  /* 0x000000ffff007224 */ /* 0x002fca00078e007b */
[----:B------:R1:W-:Y:S04]  /*ef70*/  STL [R1+0x974], R0 ;  /* 0x0009740001007387 */ /* 0x0003e80000100800 */
[----:B------:R-:W3:Y:S01]  /*ef80*/  LDL.LU.64 R122, [R1+0xbb8] ;  /* 0x000bb800017a7983 */ /* 0x000ee20000300a00 */
[----:B--2---:R-:W-:Y:S02]  /*ef90*/  IMAD.MOV.U32 R124, RZ, RZ, R126 ;  /* 0x000000ffff7c7224 */ /* 0x004fe400078e007e */
[----:B-1----:R-:W-:Y:S01]  /*efa0*/  IMAD.MOV.U32 R0, RZ, RZ, R125 ;  /* 0x000000ffff007224 */ /* 0x002fe200078e007d */
[----:B------:R-:W-:Y:S01]  /*efb0*/  STL [R1+0x988], R128 ;  /* 0x0009888001007387 */ /* 0x000fe20000100800 */
[----:B------:R-:W-:-:S03]  /*efc0*/  MOV R125, R127 ;  /* 0x0000007f007d7202 */ /* 0x000fc60000000f00 */
[----:B------:R1:W-:Y:S04]  /*efd0*/  STL [R1+0x97c], R0 ;  /* 0x00097c0001007387 */ /* 0x0003e80000100800 */
[----:B------:R-:W2:Y:S01]  /*efe0*/  LDL.LU.64 R126, [R1+0xbc0] ;  /* 0x000bc000017e7983 */ /* 0x000ea20000300a00 */
[----:B-1----:R-:W-:Y:S02]  /*eff0*/  IMAD.MOV.U32 R0, RZ, RZ, R129 ;  /* 0x000000ffff007224 */ /* 0x002fe400078e0081 */
[----:B------:R-:W-:Y:S02]  /*f000*/  IMAD.MOV.U32 R128, RZ, RZ, R130 ;  /* 0x000000ffff807224 */ /* 0x000fe400078e0082 */
[----:B------:R-:W-:Y:S01]  /*f010*/  IMAD.MOV.U32 R129, RZ, RZ, R131 ;  /* 0x000000ffff817224 */ /* 0x000fe200078e0083 */
[----:B------:R1:W-:Y:S04]  /*f020*/  STL [R1+0x984], R0 ;  /* 0x0009840001007387 */ /* 0x0003e80000100800 */
[----:B------:R1:W-:Y:S04]  /*f030*/  STL [R1+0x990], R132 ;  /* 0x0009908401007387 */ /* 0x0003e80000100800 */
[----:B------:R-:W2:Y:S01]  /*f040*/  LDL.LU.64 R130, [R1+0xbc8] ;  /* 0x000bc80001827983 */ /* 0x000ea20000300a00 */
[----:B-1----:R-:W-:-:S05]  /*f050*/  MOV R0, R133 ;  /* 0x0000008500007202 */ /* 0x002fca0000000f00 */
[----:B------:R4:W-:Y:S01]  /*f060*/  STL [R1+0x98c], R0 ;  /* 0x00098c0001007387 */ /* 0x0009e20000100800 */
[----:B------:R-:W-:Y:S02]  /*f070*/  IMAD.MOV.U32 R132, RZ, RZ, R134 ;  /* 0x000000ffff847224 */ /* 0x000fe400078e0086 */
[----:B------:R-:W-:Y:S02]  /*f080*/  IMAD.MOV.U32 R133, RZ, RZ, R135 ;  /* 0x000000ffff857224 */ /* 0x000fe400078e0087 */
[----:B----4-:R-:W-:Y:S01]  /*f090*/  IMAD.MOV.U32 R0, RZ, RZ, R137 ;  /* 0x000000ffff007224 */ /* 0x010fe200078e0089 */
[----:B------:R-:W-:Y:S04]  /*f0a0*/  STL [R1+0x998], R136 ;  /* 0x0009988801007387 */ /* 0x000fe80000100800 */
[----:B------:R-:W4:Y:S04]  /*f0b0*/  LDL.LU.64 R134, [R1+0xbd0] ;  /* 0x000bd00001867983 */ /* 0x000f280000300a00 */
[----:B------:R1:W-:Y:S04]  /*f0c0*/  STL [R1+0x994], R0 ;  /* 0x0009940001007387 */ /* 0x0003e80000100800 */
[----:B------:R-:W-:Y:S01]  /*f0d0*/  STL [R1+0x9a0], R138 ;  /* 0x0009a08a01007387 */ /* 0x000fe20000100800 */
[----:B-1----:R-:W-:-:S03]  /*f0e0*/  MOV R0, R139 ;  /* 0x0000008b00007202 */ /* 0x002fc60000000f00 */
[----:B------:R-:W-:Y:S04]  /*f0f0*/  STL [R1+0x9a8], R140 ;  /* 0x0009a88c01007387 */ /* 0x000fe80000100800 */
[----:B------:R1:W-:Y:S04]  /*f100*/  STL [R1+0x99c], R0 ;  /* 0x00099c0001007387 */ /* 0x0003e80000100800 */
[----:B------:R-:W4:Y:S01]  /*f110*/  LDL.LU.64 R136, [R1+0xbd8] ;  /* 0x000bd80001887983 */ /* 0x000f220000300a00 */
[----:B-1----:R-:W-:-:S05]  /*f120*/  IMAD.MOV.U32 R0, RZ, RZ, R141 ;  /* 0x000000ffff007224 */ /* 0x002fca00078e008d */
[----:B------:R1:W-:Y:S04]  /*f130*/  STL [R1+0x9a4], R0 ;  /* 0x0009a40001007387 */ /* 0x0003e80000100800 */
[----:B------:R3:W-:Y:S04]  /*f140*/  STL [R1+0x9b0], R144 ;  /* 0x0009b09001007387 */ /* 0x0007e80000100800 */
[----:B------:R-:W4:Y:S01]  /*f150*/  LDL.LU.64 R140, [R1+0xbe0] ;  /* 0x000be000018c7983 */ /* 0x000f220000300a00 */
[----:B-1----:R-:W-:Y:S01]  /*f160*/  MOV R0, R145 ;  /* 0x0000009100007202 */ /* 0x002fe20000000f00 */
[----:B------:R-:W-:-:S04]  /*f170*/  IMAD.MOV.U32 R138, RZ, RZ, R142 ;  /* 0x000000ffff8a7224 */ /* 0x000fc800078e008e */
[----:B------:R1:W-:Y:S01]  /*f180*/  STL [R1+0x9ac], R0 ;  /* 0x0009ac0001007387 */ /* 0x0003e20000100800 */
[----:B------:R-:W-:-:S03]  /*f190*/  IMAD.MOV.U32 R139, RZ, RZ, R143 ;  /* 0x000000ffff8b7224 */ /* 0x000fc600078e008f */
[----:B---3--:R3:W-:Y:S01]  /*f1a0*/  STL [R1+0x9b8], R148 ;  /* 0x0009b89401007387 */ /* 0x0087e20000100800 */
[----:B------:R-:W-:-:S03]  /*f1b0*/  IMAD.MOV.U32 R142, RZ, RZ, R146 ;  /* 0x000000ffff8e7224 */ /* 0x000fc600078e0092 */
[----:B------:R-:W4:Y:S01]  /*f1c0*/  LDL.LU.64 R144, [R1+0xbe8] ;  /* 0x000be80001907983 */ /* 0x000f220000300a00 */
[----:B-1----:R-:W-:Y:S02]  /*f1d0*/  IMAD.MOV.U32 R0, RZ, RZ, R149 ;  /* 0x000000ffff007224 */ /* 0x002fe400078e0095 */
[----:B------:R-:W-:Y:S02]  /*f1e0*/  IMAD.MOV.U32 R143, RZ, RZ, R147 ;  /* 0x000000ffff8f7224 */ /* 0x000fe400078e0093 */
[----:B------:R-:W4:Y:S04]  /*f1f0*/  LDL.LU.64 R146, [R1+0xb88] ;  /* 0x000b880001927983 */ /* 0x000f280000300a00 */
[----:B------:R1:W-:Y:S04]  /*f200*/  STL [R1+0x9b4], R0 ;  /* 0x0009b40001007387 */ /* 0x0003e80000100800 */
[----:B------:R1:W-:Y:S04]  /*f210*/  STL [R1+0x9c0], R150 ;  /* 0x0009c09601007387 */ /* 0x0003e80000100800 */
[----:B---3--:R-:W3:Y:S01]  /*f220*/  LDL.LU.64 R148, [R1+0xbf0] ;  /* 0x000bf00001947983 */ /* 0x008ee20000300a00 */
[----:B-1----:R-:W-:-:S03]  /*f230*/  MOV R0, R151 ;  /* 0x0000009700007202 */ /* 0x002fc60000000f00 */
[----:B------:R-:W-:Y:S04]  /*f240*/  STL [R1+0x9c8], R122 ;  /* 0x0009c87a01007387 */ /* 0x000fe80000100800 */
[----:B------:R1:W-:Y:S04]  /*f250*/  STL [R1+0x9bc], R0 ;  /* 0x0009bc0001007387 */ /* 0x0003e80000100800 */
[----:B------:R-:W3:Y:S01]  /*f260*/  LDL.LU.64 R150, [R1+0xb98] ;  /* 0x000b980001967983 */ /* 0x000ee20000300a00 */
[----:B-1----:R-:W-:-:S03]  /*f270*/  IMAD.MOV.U32 R0, RZ, RZ, R123 ;  /* 0x000000ffff007224 */ /* 0x002fc600078e007b */
[----:B------:R-:W-:Y:S04]  /*f280*/  STL [R1+0x9d0], R124 ;  /* 0x0009d07c01007387 */ /* 0x000fe80000100800 */
[----:B------:R1:W-:Y:S04]  /*f290*/  STL [R1+0x9c4], R0 ;  /* 0x0009c40001007387 */ /* 0x0003e80000100800 */
[----:B--2---:R-:W-:Y:S01]  /*f2a0*/  STL [R1+0x9d8], R126 ;  /* 0x0009d87e01007387 */ /* 0x004fe20000100800 */
[----:B-1----:R-:W-:-:S05]  /*f2b0*/  IMAD.MOV.U32 R0, RZ, RZ, R125 ;  /* 0x000000ffff007224 */ /* 0x002fca00078e007d */
[----:B------:R1:W-:Y:S04]  /*f2c0*/  STL [R1+0x9cc], R0 ;  /* 0x0009cc0001007387 */ /* 0x0003e80000100800 */
[----:B------:R-:W-:Y:S01]  /*f2d0*/  STL [R1+0x9e0], R128 ;  /* 0x0009e08001007387 */ /* 0x000fe20000100800 */
[----:B-1----:R-:W-:-:S05]  /*f2e0*/  IMAD.MOV.U32 R0, RZ, RZ, R127 ;  /* 0x000000ffff007224 */ /* 0x002fca00078e007f */
[----:B------:R1:W-:Y:S04]  /*f2f0*/  STL [R1+0x9d4], R0 ;  /* 0x0009d40001007387 */ /* 0x0003e80000100800 */
[----:B------:R-:W-:Y:S01]  /*f300*/  STL [R1+0x9e8], R130 ;  /* 0x0009e88201007387 */ /* 0x000fe20000100800 */
[----:B-1----:R-:W-:-:S05]  /*f310*/  MOV R0, R129 ;  /* 0x0000008100007202 */ /* 0x002fca0000000f00 */
[----:B------:R1:W-:Y:S04]  /*f320*/  STL [R1+0x9dc], R0 ;  /* 0x0009dc0001007387 */ /* 0x0003e80000100800 */
[----:B------:R-:W-:Y:S01]  /*f330*/  STL [R1+0x9f0], R132 ;  /* 0x0009f08401007387 */ /* 0x000fe20000100800 */
[----:B-1----:R-:W-:-:S05]  /*f340*/  IMAD.MOV.U32 R0, RZ, RZ, R131 ;  /* 0x000000ffff007224 */ /* 0x002fca00078e0083 */
[----:B------:R1:W-:Y:S02]  /*f350*/  STL [R1+0x9e4], R0 ;  /* 0x0009e40001007387 */ /* 0x0003e40000100800 */
[----:B-1----:R-:W-:Y:S02]  /*f360*/  IMAD.MOV.U32 R0, RZ, RZ, R133 ;  /* 0x000000ffff007224 */ /* 0x002fe400078e0085 */
[----:B----4-:R-:W-:Y:S04]  /*f370*/  STL [R1+0x9f8], R134 ;  /* 0x0009f88601007387 */ /* 0x010fe80000100800 */
[----:B------:R1:W-:Y:S04]  /*f380*/  STL [R1+0x9ec], R0 ;  /* 0x0009ec0001007387 */ /* 0x0003e80000100800 */
[----:B------:R-:W-:Y:S01]  /*f390*/  STL [R1+0xa00], R10 ;  /* 0x000a000a01007387 */ /* 0x000fe20000100800 */
[----:B-1----:R-:W-:-:S05]  /*f3a0*/  IMAD.MOV.U32 R0, RZ, RZ, R135 ;  /* 0x000000ffff007224 */ /* 0x002fca00078e0087 */
[----:B------:R1:W-:Y:S04]  /*f3b0*/  STL [R1+0x9f4], R0 ;  /* 0x0009f40001007387 */ /* 0x0003e80000100800 */
[----:B------:R-:W-:Y:S01]  /*f3c0*/  STL [R1+0x9fc], R11 ;  /* 0x0009fc0b01007387 */ /* 0x000fe20000100800 */
[----:B-1----:R-:W-:-:S03]  /*f3d0*/  MOV R0, R137 ;  /* 0x0000008900007202 */ /* 0x002fc60000000f00 */
[----:B------:R-:W-:Y:S04]  /*f3e0*/  STL [R1+0xa08], R136 ;  /* 0x000a088801007387 */ /* 0x000fe80000100800 */
[----:B------:R-:W-:Y:S04]  /*f3f0*/  STL [R1+0xa10], R138 ;  /* 0x000a108a01007387 */ /* 0x000fe80000100800 */
[----:B------:R1:W-:Y:S02]  /*f400*/  STL [R1+0xa04], R0 ;  /* 0x000a040001007387 */ /* 0x0003e40000100800 */
[----:B-1----:R-:W-:-:S02]  /*f410*/  IMAD.MOV.U32 R0, RZ, RZ, R139 ;  /* 0x000000ffff007224 */ /* 0x002fc400078e008b */
[----:B------:R-:W-:Y:S04]  /*f420*/  STL [R1+0xa18], R140 ;  /* 0x000a188c01007387 */ /* 0x000fe80000100800 */
[----:B------:R1:W-:Y:S04]  /*f430*/  STL [R1+0xa0c], R0 ;  /* 0x000a0c0001007387 */ /* 0x0003e80000100800 */
[----:B------:R-:W-:Y:S01]  /*f440*/  STL [R1+0xa20], R142 ;  /* 0x000a208e01007387 */ /* 0x000fe20000100800 */
[----:B-1----:R-:W-:-:S05]  /*f450*/  IMAD.MOV.U32 R0, RZ, RZ, R141 ;  /* 0x000000ffff007224 */ /* 0x002fca00078e008d */
[----:B------:R1:W-:Y:S04]  /*f460*/  STL [R1+0xa14], R0 ;  /* 0x000a140001007387 */ /* 0x0003e80000100800 */
[----:B------:R-:W-:Y:S01]  /*f470*/  STL [R1+0xa28], R144 ;  /* 0x000a289001007387 */ /* 0x000fe20000100800 */
[----:B-1----:R-:W-:-:S05]  /*f480*/  IMAD.MOV.U32 R0, RZ, RZ, R143 ;  /* 0x000000ffff007224 */ /* 0x002fca00078e008f */
[----:B------:R1:W-:Y:S01]  /*f490*/  STL [R1+0xa1c], R0 ;  /* 0x000a1c0001007387 */ /* 0x0003e20000100800 */
[----:B---3--:R-:W-:-:S03]  /*f4a0*/  IMAD.MOV.U32 R3, RZ, RZ, R149 ;  /* 0x000000ffff037224 */ /* 0x008fc600078e0095 */
[----:B------:R-:W-:Y:S01]  /*f4b0*/  STL [R1+0xa30], R146 ;  /* 0x000a309201007387 */ /* 0x000fe20000100800 */
[----:B-1----:R-:W-:-:S05]  /*f4c0*/  MOV R0, R145 ;  /* 0x0000009100007202 */ /* 0x002fca0000000f00 */
[----:B------:R1:W-:Y:S04]  /*f4d0*/  STL [R1+0xa24], R0 ;  /* 0x000a240001007387 */ /* 0x0003e80000100800 */
[----:B------:R-:W-:Y:S01]  /*f4e0*/  STL [R1+0xa38], R148 ;  /* 0x000a389401007387 */ /* 0x000fe20000100800 */
[----:B-1----:R-:W-:Y:S02]  /*f4f0*/  IMAD.MOV.U32 R0, RZ, RZ, R147 ;  /* 0x000000ffff007224 */ /* 0x002fe400078e0093 */
[----:B------:R-:W-:-:S03]  /*f500*/  IMAD.MOV.U32 R7, RZ, RZ, R151 ;  /* 0x000000ffff077224 */ /* 0x000fc600078e0097 */
[----:B------:R1:W-:Y:S04]  /*f510*/  STL [R1+0xa2c], R0 ;  /* 0x000a2c0001007387 */ /* 0x0003e80000100800 */
[----:B------:R2:W-:Y:S04]  /*f520*/  STL [R1+0xa34], R3 ;  /* 0x000a340301007387 */ /* 0x0005e80000100800 */
[----:B------:R-:W-:Y:S04]  /*f530*/  STL [R1+0xa40], R150 ;  /* 0x000a409601007387 */ /* 0x000fe80000100800 */
[----:B------:R-:W-:Y:S04]  /*f540*/  STL [R1+0xa3c], R7 ;  /* 0x000a3c0701007387 */ /* 0x000fe80000100800 */
[----:B------:R-:W-:Y:S04]  /*f550*/  STL [R1+0x400], RZ ;  /* 0x000400ff01007387 */ /* 0x000fe80000100800 */
        /* <DEDUP_REMOVED lines=255> */
[----:B------:R-:W-:Y:S04]  /*10550*/  STL [R1], RZ ;  /* 0x000000ff01007387 */ /* 0x000fe80000100800 */
        /* <DEDUP_REMOVED lines=84> */
[----:B------:R-:W-:Y:S01]  /*10aa0*/  STL [R1+0x154], RZ ;  /* 0x000154ff01007387 */ /* 0x000fe20000100800 */
[----:B------:R-:W2:Y:S03]  /*10ab0*/  S2R R5, SR_TID.X ;  /* 0x0000000000057919 */ /* 0x000ea60000002100 */
        /* <DEDUP_REMOVED lines=26> */
[----:B-1----:R-:W-:-:S03]  /*10c60*/  SHF.R.S32.HI R0, RZ, 0x1f, R12 ;  /* 0x0000001fff007819 */ /* 0x002fc6000001140c */
[----:B------:R-:W-:Y:S04]  /*10c70*/  STL [R1+0x1c0], RZ ;  /* 0x0001c0ff01007387 */ /* 0x000fe80000100800 */
[----:B------:R-:W-:Y:S04]  /*10c80*/  STL [R1+0x1c4], RZ ;  /* 0x0001c4ff01007387 */ /* 0x000fe80000100800 */
[----:B------:R-:W-:Y:S01]  /*10c90*/  STL [R1+0x1c8], RZ ;  /* 0x0001c8ff01007387 */ /* 0x000fe20000100800 */
[----:B--2---:R-:W-:-:S03]  /*10ca0*/  SHF.R.U32.HI R3, RZ, 0x5, R5 ;  /* 0x00000005ff037819 */ /* 0x004fc60000011605 */
[----:B------:R-:W-:Y:S01]  /*10cb0*/  STL [R1+0x1cc], RZ ;  /* 0x0001ccff01007387 */ /* 0x000fe20000100800 */
[----:B------:R-:W-:-:S03]  /*10cc0*/  LEA.HI R5, R0, R12, RZ, 0x6 ;  /* 0x0000000c00057211 */ /* 0x000fc600078f30ff */
[----:B------:R-:W-:Y:S04]  /*10cd0*/  STL [R1+0x1d0], RZ ;  /* 0x0001d0ff01007387 */ /* 0x000fe80000100800 */
[----:B------:R-:W-:Y:S04]  /*10ce0*/  STL [R1+0x1d4], RZ ;  /* 0x0001d4ff01007387 */ /* 0x000fe80000100800 */
[----:B------:R-:W-:Y:S04]  /*10cf0*/  STL [R1+0x1d8], RZ ;  /* 0x0001d8ff01007387 */ /* 0x000fe80000100800 */
[----:B------:R-:W-:Y:S01]  /*10d00*/  STL [R1+0x1dc], RZ ;  /* 0x0001dcff01007387 */ /* 0x000fe20000100800 */
[----:B------:R-:W-:-:S03]  /*10d10*/  SHF.R.S32.HI R5, RZ, 0x6, R5 ;  /* 0x00000006ff057819 */ /* 0x000fc60000011405 */
        /* <DEDUP_REMOVED lines=8> */
[----:B------:R1:W-:Y:S02]  /*10da0*/  STL [R1+0xa44], R5 ;  /* 0x000a440501007387 */ /* 0x0003e40000100800 */
[----:B-1----:R-:W-:-:S05]  /*10db0*/  VIADD R5, R5, 0xfffffffe ;  /* 0xfffffffe05057836 */ /* 0x002fca0000000000 */
[----:B------:R1:W-:Y:S01]  /*10dc0*/  STL [R1+0xa58], R5 ;  /* 0x000a580501007387 */ /* 0x0003e20000100800 */
[----:B------:R-:W-:Y:S02]  /*10dd0*/  R2UR UR15, R3 ;  /* 0x00000000030f72ca */ /* 0x000fe400000e0000 */
[----:B------:R-:W-:Y:S02]  /*10de0*/  SHF.R.S32.HI R0, RZ, 0x1f, R2 ;  /* 0x0000001fff007819 */ /* 0x000fe40000011402 */
[----:B------:R-:W-:Y:S01]  /*10df0*/  SHF.R.S32.HI R3, RZ, 0x1f, R4 ;  /* 0x0000001fff037819 */ /* 0x000fe20000011404 */
[----:B------:R-:W-:Y:S01]  /*10e00*/  IMAD.MOV.U32 R12, RZ, RZ, RZ ;  /* 0x000000ffff0c7224 */ /* 0x000fe200078e00ff */
[----:B------:R-:W-:Y:S02]  /*10e10*/  SHF.L.U64.HI R0, R2, 0x2, R0 ;  /* 0x0000000202007819 */ /* 0x000fe40000010200 */
[----:B------:R-:W-:Y:S02]  /*10e20*/  CS2R R24, SRZ ;  /* 0x0000000000187805 */ /* 0x000fe4000001ff00 */
[C---:B------:R-:W-:Y:S01]  /*10e30*/  SHF.L.U64.HI R3, R4.reuse, 0x2, R3 ;  /* 0x0000000204037819 */ /* 0x040fe20000010203 */
[----:B------:R-:W-:Y:S01]  /*10e40*/  IMAD.SHL.U32 R4, R4, 0x4, RZ ;  /* 0x0000000404047824 */ /* 0x000fe200078e00ff */
[----:B------:R-:W-:-:S02]  /*10e50*/  SHF.L.U32 R2, R2, 0x2, RZ ;  /* 0x0000000202027819 */ /* 0x000fc400000006ff */
        /* <DEDUP_REMOVED lines=62> */
[----:B------:R-:W-:Y:S01]  /*11240*/  CS2R R150, SRZ ;  /* 0x0000000000967805 */ /* 0x000fe2000001ff00 */
[----:B------:R-:W-:Y:S01]  /*11250*/  UMOV UR14, 0x1 ;  /* 0x00000001000e7882 */ /* 0x000fe20000000000 */
[----:B-1----:R-:W-:-:S05]  /*11260*/  UMOV UR13, 0xffffffff ;  /* 0xffffffff000d7882 */ /* 0x002fca0000000000 */
.L_x_1:
[----:B------:R-:W-:Y:S01]  /*11270*/  STL.64 [R1+0xe30], R250 ;  /* 0x000e30fa01007387 */ /* 0x000fe20000100a00 */
[----:B------:R-:W-:Y:S01]  /*11280*/  UIADD3 UR13, UR13, 0x1, URZ ;  /* 0x000000010d0d7890 */ /* 0x000fe2000fffe03f */
[----:B------:R-:W-:-:S04]  /*11290*/  DEPBAR.LE SB0, 0x2 ;  /* 0x000080800000791a */ /* 0x000fc80000000000 */
[----:B------:R-:W-:Y:S01]  /*112a0*/  STL.64 [R1+0xe28], R248 ;  /* 0x000e28f801007387 */ /* 0x000fe20000100a00 */
[----:B------:R-:W-:Y:S01]  /*112b0*/  USHF.L.U32 UR4, UR15, 0x7, URZ ;  /* 0x000000070f047899 */ /* 0x000fe2000800063f */
[----:B------:R-:W1:Y:S02]  /*112c0*/  LDC R5, c[0x0][0x230] ;  /* 0x00008c00ff057b82 */ /* 0x000e640000000800 */
[----:B------:R-:W-:Y:S04]  /*112d0*/  STL.64 [R1+0xe20], R246 ;  /* 0x000e20f601007387 */ /* 0x000fe80000100a00 */
        /* <DEDUP_REMOVED lines=47> */
[----:B-----5:R-:W-:Y:S04]  /*115d0*/  STL.64 [R1+0xca0], R150 ;  /* 0x000ca09601007387 */ /* 0x020fe80000100a00 */
        /* <DEDUP_REMOVED lines=12> */
[----:B------:R2:W-:Y:S04]  /*116a0*/  STL.64 [R1+0xc38], R124 ;  /* 0x000c387c01007387 */ /* 0x0005e80000100a00 */
[----:B--2---:R-:W2:Y:S04]  /*116b0*/  LDL.LU.64 R124, [R1+0x400] ;  /* 0x00040000017c7983 */ /* 0x004ea80000300a00 */
[----:B------:R-:W2:Y:S04]  /*116c0*/  LDL.LU.64 R126, [R1+0x408] ;  /* 0x00040800017e7983 */ /* 0x000ea80000300a00 */
        /* <DEDUP_REMOVED lines=61> */
[----:B------:R-:W2:Y:S01]  /*11aa0*/  LDL.LU.64 R250, [R1+0x5f8] ;  /* 0x0005f80001fa7983 */ /* 0x000ea20000300a00 */
[----:B------:R-:W-:-:S02]  /*11ab0*/  UISETP.GT.AND UP0, UPT, UR13, 0x2, UPT ;  /* 0x000000020d00788c */ /* 0x000fc4000bf04270 */
[----:B------:R-:W-:Y:S01]  /*11ac0*/  ULOP3.LUT UR6, UR4, 0x200, URZ, 0xc0, !UPT ;  /* 0x0000020004067892 */ /* 0x000fe2000f8ec03f */
[----:B------:R-:W-:Y:S01]  /*11ad0*/  BAR.SYNC.DEFER_BLOCKING 0x0 ;  /* 0x0000000000007b1d */ /* 0x000fe20000010000 */
[----:B------:R-:W-:-:S04]  /*11ae0*/  USEL UR13, UR13, URZ, !UP0 ;  /* 0x0000003f0d0d7287 */ /* 0x000fc8000c000000 */
[----:B------:R-:W-:Y:S02]  /*11af0*/  ULEA UR5, UR13, UR12, 0x10 ;  /* 0x0000000c0d057291 */ /* 0x000fe4000f8e803f */
[----:B------:R-:W-:Y:S01]  /*11b00*/  ULEA UR4, UR13, UR12, 0x11 ;  /* 0x0000000c0d047291 */ /* 0x000fe2000f8e883f */
[----:B------:R-:W-:Y:S01]  /*11b10*/  STL [R1+0xc34], R3 ;  /* 0x000c340301007387 */ /* 0x000fe20000100800 */
[----:B------:R-:W-:Y:S02]  /*11b20*/  UIADD3 UR5, UR5, 0x60000, URZ ;  /* 0x0006000005057890 */ /* 0x000fe4000fffe03f */
[----:B------:R-:W-:Y:S01]  /*11b30*/  ULEA.HI UR4, UR4, UR6, URZ, 0x1c ;  /* 0x0000000604047291 */ /* 0x000fe2000f8fe03f */
[----:B-----5:R-:W-:Y:S01]  /*11b40*/  STL [R1+0xc20], R9 ;  /* 0x000c200901007387 */ /* 0x020fe20000100800 */
[----:B------:R-:W-:Y:S02]  /*11b50*/  USHF.R.U32.HI UR5, URZ, 0x4, UR5 ;  /* 0x000000043f057899 */ /* 0x000fe40008011605 */
[----:B------:R-:W-:Y:S01]  /*11b60*/  ULOP3.LUT UR4, UR4, 0x3fff, URZ, 0xc0, !UPT ;  /* 0x00003fff04047892 */ /* 0x000fe2000f8ec03f */
[----:B------:R-:W-:Y:S01]  /*11b70*/  STL [R1+0xc1c], R8 ;  /* 0x000c1c0801007387 */ /* 0x000fe20000100800 */
[----:B------:R-:W-:Y:S01]  /*11b80*/  USGXT.U32 UR6, UR5, 0xe ;  /* 0x0000000e0506789a */ /* 0x000fe20008000000 */
[----:B------:R-:W-:-:S02]  /*11b90*/  UMOV UR7, 0x40000040 ;  /* 0x4000004000077882 */ /* 0x000fc40000000000 */
[----:B------:R-:W-:Y:S01]  /*11ba0*/  UMOV UR5, 0x40000040 ;  /* 0x4000004000057882 */ /* 0x000fe20000000000 */
[----:B------:R-:W-:Y:S01]  /*11bb0*/  UIADD3 UR8, UP0, UR4, 0x2, URZ ;  /* 0x0000000204087890 */ /* 0x000fe2000ff1e03f */
[----:B------:R-:W-:Y:S01]  /*11bc0*/  STL [R1+0xc18], R6 ;  /* 0x000c180601007387 */ /* 0x000fe20000100800 */
[----:B------:R-:W-:Y:S01]  /*11bd0*/  UIADD3 UR10, UP1, UR6, 0x2, URZ ;  /* 0x00000002060a7890 */ /* 0x000fe2000ff3e03f */
[----:B--2---:R-:W-:-:S06]  /*11be0*/  WARPGROUP.ARRIVE ;  /* 0x00000000000079c5 */ /* 0x004fcc0000000000 */
[----:B------:R-:W-:Y:S01]  /*11bf0*/  HGMMA.64x256x8.F32.TF32 R124, gdesc[UR4], R124, gsb0 ;  /* 0x07e00000047c79f0 */ /* 0x000fe2000800287c */
[----:B------:R-:W-:Y:S01]  /*11c00*/  UMOV UR4, URZ ;  /* 0x0000003f00047c82 */ /* 0x000fe20008000000 */
[----:B------:R-:W-:Y:S01]  /*11c10*/  UMOV UR5, URZ ;  /* 0x0000003f00057c82 */ /* 0x000fe20008000000 */
[----:B------:R-:W-:Y:S02]  /*11c20*/  UIADD3.X UR9, UR4, 0x40000040, URZ, UP0, !UPT ;  /* 0x4000004004097890 */ /* 0x000fe400087fe43f */
[----:B------:R-:W-:Y:S02]  /*11c30*/  UIADD3.X UR11, UR5, 0x40000040, URZ, UP1, !UPT ;  /* 0x40000040050b7890 */ /* 0x000fe40008ffe43f */
[----:B------:R-:W-:Y:S02]  /*11c40*/  UIADD3.64 UR40, UR8, 0x2, URZ ;  /* 0x0000000208287897 */ /* 0x000fe4000fffe03f */
[----:B------:R-:W-:Y:S02]  /*11c50*/  UIADD3.64 UR42, UR10, 0x2, URZ ;  /* 0x000000020a2a7897 */ /* 0x000fe4000fffe03f */
[----:B------:R-:W-:-:S02]  /*11c60*/  UIADD3.64 UR36, UR8, 0x4, URZ ;  /* 0x0000000408247897 */ /* 0x000fc4000fffe03f */
[----:B------:R-:W-:Y:S02]  /*11c70*/  UIADD3.64 UR38, UR10, 0x4, URZ ;  /* 0x000000040a267897 */ /* 0x000fe4000fffe03f */
[----:B------:R-:W-:Y:S02]  /*11c80*/  UIADD3.64 UR32, UR8, 0xffe, URZ ;  /* 0x00000ffe08207897 */ /* 0x000fe4000fffe03f */
[----:B------:R-:W-:Y:S02]  /*11c90*/  UIADD3.64 UR34, UR10, 0x7fe, URZ ;  /* 0x000007fe0a227897 */ /* 0x000fe4000fffe03f */
[----:B------:R-:W-:Y:S02]  /*11ca0*/  UIADD3.64 UR28, UR8, 0x1000, URZ ;  /* 0x00001000081c7897 */ /* 0x000fe4000fffe03f */
[----:B------:R-:W-:Y:S02]  /*11cb0*/  UIADD3.64 UR30, UR10, 0x800, URZ ;  /* 0x000008000a1e7897 */ /* 0x000fe4000fffe03f */
[----:B------:R-:W-:-:S02]  /*11cc0*/  UIADD3.64 UR24, UR8, 0x1002, URZ ;  /* 0x0000100208187897 */ /* 0x000fc4000fffe03f */
[----:B------:R-:W-:Y:S02]  /*11cd0*/  UIADD3.64 UR26, UR10, 0x802, URZ ;  /* 0x000008020a1a7897 */ /* 0x000fe4000fffe03f */
[----:B------:R-:W-:Y:S02]  /*11ce0*/  UIADD3.64 UR20, UR8, 0x1004, URZ ;  /* 0x0000100408147897 */ /* 0x000fe4000fffe03f */
[----:B------:R-:W-:Y:S01]  /*11cf0*/  UIADD3.64 UR22, UR10, 0x804, URZ ;  /* 0x000008040a167897 */ /* 0x000fe2000fffe03f */
[----:B------:R-:W-:Y:S02]  /*11d00*/  WARPGROUP.DEPBAR.LE gsb0, 0x0 ;  /* 0x00008000000079c5 */ /* 0x000fe40000010000 */
[----:B------:R-:W-:-:S06]  /*11d10*/  WARPGROUP.ARRIVE ;  /* 0x00000000000079c5 */ /* 0x000fcc0000000000 */
[----:B------:R-:W-:Y:S03]  /*11d20*/  HGMMA.64x256x8.F32.TF32 R124, gdesc[UR8], R124, gsb0 ;  /* 0x07e00000087c79f0 */ /* 0x000fe6000800287c */
[----:B------:R-:W-:Y:S02]  /*11d30*/  WARPGROUP.DEPBAR.LE gsb0, 0x0 ;  /* 0x00008000000079c5 */ /* 0x000fe40000010000 */
[----:B------:R-:W-:-:S15]  /*11d40*/  WARPGROUP.ARRIVE ;  /* 0x00000000000079c5 */ /* 0x000fde0000000000 */
[----:B------:R-:W-:-:S08]  /*11d50*/  NOP ;  /* 0x0000000000007918 */ /* 0x000fd00000000000 */
        /* <DEDUP_REMOVED lines=22> */
[----:B------:R2:W-:Y:S04]  /*11ec0*/  STL.64 [R1+0x400], R124 ;  /* 0x0004007c01007387 */ /* 0x0005e80000100a00 */
        /* <DEDUP_REMOVED lines=63> */
[----:B--2---:R-:W2:Y:S04]  /*122c0*/  LDL.LU.64 R124, [R1] ;  /* 0x00000000017c7983 */ /* 0x004ea80000300a00 */
[----:B---3--:R-:W3:Y:S04]  /*122d0*/  LDL.LU.64 R126, [R1+0x8] ;  /* 0x00000800017e7983 */ /* 0x008ee80000300a00 */
[----:B----4-:R-:W4:Y:S04]  /*122e0*/  LDL.LU.64 R128, [R1+0x10] ;  /* 0x0000100001807983 */ /* 0x010f280000300a00 */
[----:B-1----:R-:W2:Y:S04]  /*122f0*/  LDL.LU.64 R130, [R1+0x18] ;  /* 0x0000180001827983 */ /* 0x002ea80000300a00 */
[----:B------:R-:W3:Y:S04]  /*12300*/  LDL.LU.64 R132, [R1+0x20] ;  /* 0x0000200001847983 */ /* 0x000ee80000300a00 */
[----:B------:R-:W4:Y:S04]  /*12310*/  LDL.LU.64 R134, [R1+0x28] ;  /* 0x0000280001867983 */ /* 0x000f280000300a00 */
[----:B------:R-:W2:Y:S04]  /*12320*/  LDL.LU.64 R136, [R1+0x30] ;  /* 0x0000300001887983 */ /* 0x000ea80000300a00 */
[----:B------:R-:W3:Y:S04]  /*12330*/  LDL.LU.64 R138, [R1+0x38] ;  /* 0x00003800018a7983 */ /* 0x000ee80000300a00 */
[----:B------:R-:W4:Y:S04]  /*12340*/  LDL.LU.64 R140, [R1+0x40] ;  /* 0x00004000018c7983 */ /* 0x000f280000300a00 */
[----:B------:R-:W2:Y:S04]  /*12350*/  LDL.LU.64 R142, [R1+0x48] ;  /* 0x00004800018e7983 */ /* 0x000ea80000300a00 */
[----:B------:R-:W3:Y:S04]  /*12360*/  LDL.LU.64 R144, [R1+0x50] ;  /* 0x0000500001907983 */ /* 0x000ee80000300a00 */
[----:B------:R-:W4:Y:S04]  /*12370*/  LDL.LU.64 R146, [R1+0x58] ;  /* 0x0000580001927983 */ /* 0x000f280000300a00 */
[----:B------:R-:W2:Y:S04]  /*12380*/  LDL.LU.64 R148, [R1+0x60] ;  /* 0x0000600001947983 */ /* 0x000ea80000300a00 */
[----:B------:R-:W3:Y:S04]  /*12390*/  LDL.LU.64 R150, [R1+0x68] ;  /* 0x0000680001967983 */ /* 0x000ee80000300a00 */
[----:B---3--:R-:W-:Y:S04]  /*123a0*/  STL.64 [R1+0x1030], R150 ;  /* 0x0010309601007387 */ /* 0x008fe80000100a00 */
[----:B--2---:R-:W-:Y:S04]  /*123b0*/  STL.64 [R1+0x1028], R148 ;  /* 0x0010289401007387 */ /* 0x004fe80000100a00 */
[----:B----4-:R-:W-:Y:S04]  /*123c0*/  STL.64 [R1+0x1020], R146 ;  /* 0x0010209201007387 */ /* 0x010fe80000100a00 */
        /* <DEDUP_REMOVED lines=61> */
[----:B-1----:R-:W2:Y:S04]  /*127a0*/  LDL.LU.64 R24, [R1+0x200] ;  /* 0x0002000001187983 */ /* 0x002ea80000300a00 */
        /* <DEDUP_REMOVED lines=63> */
[----:B------:R-:W-:-:S02]  /*12ba0*/  UIADD3.64 UR4, UR8, 0x3fe, URZ ;  /* 0x000003fe08047897 */ /* 0x000fc4000fffe03f */
[----:B------:R-:W-:Y:S01]  /*12bb0*/  UIADD3.64 UR44, UR8, 0x400, URZ ;  /* 0x00000400082c7897 */ /* 0x000fe2000fffe03f */
[----:B------:R-:W3:Y:S01]  /*12bc0*/  LDL.LU.64 R152, [R1+0x70] ;  /* 0x0000700001987983 */ /* 0x000ee20000300a00 */
[----:B------:R-:W-:Y:S01]  /*12bd0*/  UMOV UR46, UR10 ;  /* 0x0000000a002e7c82 */ /* 0x000fe20008000000 */
[----:B------:R-:W-:Y:S01]  /*12be0*/  UMOV UR47, UR11 ;  /* 0x0000000b002f7c82 */ /* 0x000fe20008000000 */
[----:B------:R-:W-:Y:S01]  /*12bf0*/  UIADD3.64 UR40, UR8, 0x402, URZ ;  /* 0x0000040208287897 */ /* 0x000fe2000fffe03f */
[----:B------:R-:W3:Y:S01]  /*12c00*/  LDL.LU.64 R154, [R1+0x78] ;  /* 0x00007800019a7983 */ /* 0x000ee20000300a00 */
[----:B------:R-:W-:Y:S02]  /*12c10*/  UIADD3.64 UR36, UR8, 0x404, URZ ;  /* 0x0000040408247897 */ /* 0x000fe4000fffe03f */
[----:B------:R-:W-:Y:S01]  /*12c20*/  UIADD3.64 UR32, UR8, 0x13fe, URZ ;  /* 0x000013fe08207897 */ /* 0x000fe2000fffe03f */
[----:B------:R-:W3:Y:S01]  /*12c30*/  LDL.LU.64 R156, [R1+0x80] ;  /* 0x00008000019c7983 */ /* 0x000ee20000300a00 */
[----:B------:R-:W-:-:S02]  /*12c40*/  UIADD3.64 UR28, UR8, 0x1400, URZ ;  /* 0x00001400081c7897 */ /* 0x000fc4000fffe03f */
[----:B------:R-:W-:Y:S01]  /*12c50*/  UIADD3.64 UR24, UR8, 0x1402, URZ ;  /* 0x0000140208187897 */ /* 0x000fe2000fffe03f */
[----:B------:R-:W3:Y:S01]  /*12c60*/  LDL.LU.64 R158, [R1+0x88] ;  /* 0x00008800019e7983 */ /* 0x000ee20000300a00 */
[----:B------:R-:W-:-:S03]  /*12c70*/  UIADD3.64 UR20, UR8, 0x1404, URZ ;  /* 0x0000140408147897 */ /* 0x000fc6000fffe03f */
[----:B------:R-:W3:Y:S04]  /*12c80*/  LDL.LU.64 R160, [R1+0x90] ;  /* 0x0000900001a07983 */ /* 0x000ee80000300a00 */
        /* <DEDUP_REMOVED lines=44> */
[----:B------:R-:W3:Y:S01]  /*12f50*/  LDL.LU.64 R250, [R1+0x1f8] ;  /* 0x0001f80001fa7983 */ /* 0x000ee20000300a00 */
[----:B--2---:R-:W-:-:S06]  /*12f60*/  WARPGROUP.ARRIVE ;  /* 0x00000000000079c5 */ /* 0x004fcc0000000000 */
        /* <DEDUP_REMOVED lines=94> */
[----:B-1----:R-:W3:Y:S04]  /*13550*/  LDL.LU.64 R150, [R1+0x1030] ;  /* 0x0010300001967983 */ /* 0x002ee80000300a00 */
        /* <DEDUP_REMOVED lines=13> */
[----:B------:R-:W-:-:S02]  /*13630*/  UIADD3.64 UR4, UR8, 0x7fe, URZ ;  /* 0x000007fe08047897 */ /* 0x000fc4000fffe03f */
[----:B------:R-:W-:Y:S01]  /*13640*/  UIADD3.64 UR44, UR8, 0x800, URZ ;  /* 0x00000800082c7897 */ /* 0x000fe2000fffe03f */
[----:B------:R-:W2:Y:S01]  /*13650*/  LDL.LU.64 R122, [R1+0xfc0] ;  /* 0x000fc000017a7983 */ /* 0x000ea20000300a00 */
[----:B------:R-:W-:Y:S01]  /*13660*/  UMOV UR46, UR10 ;  /* 0x0000000a002e7c82 */ /* 0x000fe20008000000 */
[----:B------:R-:W-:Y:S01]  /*13670*/  UMOV UR47, UR11 ;  /* 0x0000000b002f7c82 */ /* 0x000fe20008000000 */
[----:B------:R-:W-:Y:S01]  /*13680*/  UIADD3.64 UR40, UR8, 0x802, URZ ;  /* 0x0000080208287897 */ /* 0x000fe2000fffe03f */
[----:B------:R-:W2:Y:S01]  /*13690*/  LDL.LU.64 R120, [R1+0xfb8] ;  /* 0x000fb80001787983 */ /* 0x000ea20000300a00 */
[----:B------:R-:W-:Y:S02]  /*136a0*/  UIADD3.64 UR36, UR8, 0x804, URZ ;  /* 0x0000080408247897 */ /* 0x000fe4000fffe03f */
[----:B------:R-:W-:Y:S01]  /*136b0*/  UIADD3.64 UR32, UR8, 0x17fe, URZ ;  /* 0x000017fe08207897 */ /* 0x000fe2000fffe03f */
[----:B------:R-:W2:Y:S01]  /*136c0*/  LDL.LU.64 R118, [R1+0xfb0] ;  /* 0x000fb00001767983 */ /* 0x000ea20000300a00 */
[----:B------:R-:W-:-:S02]  /*136d0*/  UIADD3.64 UR28, UR8, 0x1800, URZ ;  /* 0x00001800081c7897 */ /* 0x000fc4000fffe03f */
[----:B------:R-:W-:Y:S01]  /*136e0*/  UIADD3.64 UR24, UR8, 0x1802, URZ ;  /* 0x0000180208187897 */ /* 0x000fe2000fffe03f */
[----:B------:R-:W2:Y:S01]  /*136f0*/  LDL.LU.64 R116, [R1+0xfa8] ;  /* 0x000fa80001747983 */ /* 0x000ea20000300a00 */
[----:B------:R-:W-:-:S03]  /*13700*/  UIADD3.64 UR20, UR8, 0x1804, URZ ;  /* 0x0000180408147897 */ /* 0x000fc6000fffe03f */
        /* <DEDUP_REMOVED lines=46> */
[----:B---3--:R-:W-:-:S06]  /*139f0*/  WARPGROUP.ARRIVE ;  /* 0x00000000000079c5 */ /* 0x008fcc0000000000 */
        /* <DEDUP_REMOVED lines=30> */
[----:B------:R-:W-:Y:S04]  /*13be0*/  STL.64 [R1], R124 ;  /* 0x0000007c01007387 */ /* 0x000fe80000100a00 */
        /* <DEDUP_REMOVED lines=64> */
[----:B------:R-:W4:Y:S04]  /*13ff0*/  LDL.LU.64 R248, [R1+0xe28] ;  /* 0x000e280001f87983 */ /* 0x000f280000300a00 */
[----:B------:R-:W3:Y:S04]  /*14000*/  LDL.LU.64 R246, [R1+0xe20] ;  /* 0x000e200001f67983 */ /* 0x000ee80000300a00 */
        /* <DEDUP_REMOVED lines=63> */
[----:B------:R-:W3:Y:S01]  /*14400*/  LDL R3, [R1+0xa58] ;  /* 0x000a580001037983 */ /* 0x000ee20000100800 */
[----:B------:R-:W-:Y:S01]  /*14410*/  UIADD3.64 UR36, UR8, 0xc04, URZ ;  /* 0x00000c0408247897 */ /* 0x000fe2000fffe03f */
[----:B------:R-:W-:Y:S01]  /*14420*/  IADD3 R5, R5, -0x80, RZ ;  /* 0xffffff8005057810 */ /* 0x000fe20007ffe0ff */
[----:B------:R-:W-:Y:S01]  /*14430*/  UIADD3.64 UR32, UR8, 0x1bfe, URZ ;  /* 0x00001bfe08207897 */ /* 0x000fe2000fffe03f */
[----:B------:R-:W4:Y:S01]  /*14440*/  LDL.LU R9, [R1+0x64c] ;  /* 0x00064c0001097983 */ /* 0x000f220000300800 */
[----:B------:R-:W-:Y:S02]  /*14450*/  UIADD3.64 UR28, UR8, 0x1c00, URZ ;  /* 0x00001c00081c7897 */ /* 0x000fe4000fffe03f */
[----:B------:R-:W-:Y:S01]  /*14460*/  UIADD3.64 UR24, UR8, 0x1c02, URZ ;  /* 0x00001c0208187897 */ /* 0x000fe2000fffe03f */
[----:B------:R-:W-:Y:S01]  /*14470*/  IMAD R5, R12, -0x40, R5 ;  /* 0xffffffc00c057824 */ /* 0x000fe200078e0205 */
[----:B------:R-:W-:Y:S01]  /*14480*/  UIADD3 UR14, UR14, 0x1, URZ ;  /* 0x000000010e0e7890 */ /* 0x000fe2000fffe03f */
[----:B------:R-:W4:Y:S01]  /*14490*/  LDL.LU R8, [R1+0x650] ;  /* 0x0006500001087983 */ /* 0x000f220000300800 */
[----:B--2---:R-:W-:-:S02]  /*144a0*/  WARPGROUP.ARRIVE ;  /* 0x00000000000079c5 */ /* 0x004fc40000000000 */
[----:B------:R-:W-:Y:S01]  /*144b0*/  UISETP.GT.AND UP0, UPT, UR14, 0x2, UPT ;  /* 0x000000020e00788c */ /* 0x000fe2000bf04270 */
[----:B------:R-:W-:Y:S01]  /*144c0*/  ISETP.GT.AND P1, PT, R5, RZ, PT ;  /* 0x000000ff0500720c */ /* 0x000fe20003f24270 */
[----:B------:R-:W2:Y:S01]  /*144d0*/  LDL.LU R6, [R1+0x654] ;  /* 0x0006540001067983 */ /* 0x000ea20000300800 */
[----:B---3--:R-:W-:Y:S01]  /*144e0*/  ISETP.GE.AND P0, PT, R12, R3, PT ;  /* 0x000000030c00720c */ /* 0x008fe20003f06270 */
[----:B------:R-:W-:Y:S01]  /*144f0*/  HGMMA.64x256x8.F32.TF32 R24, gdesc[UR4], R24, gsb0 ;  /* 0x07e00000041879f0 */ /* 0x000fe20008002818 */
[----:B------:R-:W-:Y:S01]  /*14500*/  UIADD3.64 UR4, UR8, 0xc00, URZ ;  /* 0x00000c0008047897 */ /* 0x000fe2000fffe03f */
[----:B------:R-:W-:Y:S01]  /*14510*/  SEL R7, RZ, 0x4, !P1 ;  /* 0x00000004ff077807 */ /* 0x000fe20004800000 */
[----:B------:R-:W-:Y:S01]  /*14520*/  UMOV UR6, UR10 ;  /* 0x0000000a00067c82 */ /* 0x000fe20008000000 */
[----:B------:R-:W-:Y:S01]  /*14530*/  UMOV UR7, UR11 ;  /* 0x0000000b00077c82 */ /* 0x000fe20008000000 */
[----:B------:R-:W-:Y:S01]  /*14540*/  USEL UR14, UR14, URZ, !UP0 ;  /* 0x0000003f0e0e7287 */ /* 0x000fe2000c000000 */
[----:B------:R-:W3:Y:S01]  /*14550*/  LDL.LU R3, [R1+0x658] ;  /* 0x0006580001037983 */ /* 0x000ee20000300800 */
[----:B------:R-:W-:-:S02]  /*14560*/  WARPGROUP.DEPBAR.LE gsb0, 0x0 ;  /* 0x00008000000079c5 */ /* 0x000fc40000010000 */
[----:B------:R-:W-:-:S15]  /*14570*/  WARPGROUP.ARRIVE ;  /* 0x00000000000079c5 */ /* 0x000fde0000000000 */
[----:B------:R-:W-:-:S04]  /*14580*/  NOP ;  /* 0x0000000000007918 */ /* 0x000fc80000000000 */
        /* <DEDUP_REMOVED lines=16> */
[----:B------:R-:W-:Y:S01]  /*14690*/  HGMMA.64x256x8.F32.TF32 R24, gdesc[UR28], R24, gsb0 ;  /* 0x07e000001c1879f0 */ /* 0x000fe20008002818 */
[----:B------:R-:W-:Y:S01]  /*146a0*/  ULEA UR4, UR14, UR12, 0x11 ;  /* 0x0000000c0e047291 */ /* 0x000fe2000f8e883f */
[----:B------:R-:W-:Y:S01]  /*146b0*/  SEL R7, R7, RZ, !P0 ;  /* 0x000000ff07077207 */ /* 0x000fe20004000000 */
[----:B------:R1:W-:Y:S03]  /*146c0*/  STL [R1+0xc24], R12 ;  /* 0x000c240c01007387 */ /* 0x0003e60000100800 */
[----:B------:R-:W-:Y:S01]  /*146d0*/  ISETP.NE.U32.AND P2, PT, R7, RZ, PT ;  /* 0x000000ff0700720c */ /* 0x000fe20003f45070 */
[----:B------:R-:W-:Y:S01]  /*146e0*/  VIADD R7, R13, UR4 ;  /* 0x000000040d077c36 */ /* 0x000fe20008000000 */
[----:B-1----:R-:W2:Y:S04]  /*146f0*/  LDL.LU R12, [R1+0x648] ;  /* 0x00064800010c7983 */ /* 0x002ea80000300800 */
[----:B------:R1:W-:Y:S04]  /*14700*/  STL [R1+0xc28], R13 ;  /* 0x000c280d01007387 */ /* 0x0003e80000100800 */
[----:B-1----:R-:W3:Y:S01]  /*14710*/  LDL.LU R13, [R1+0x644] ;  /* 0x00064400010d7983 */ /* 0x002ee20000300800 */
[----:B------:R-:W-:Y:S01]  /*14720*/  UIADD3.64 UR8, UR8, 0x1c04, URZ ;  /* 0x00001c0408087897 */ /* 0x000fe2000fffe03f */
[----:B------:R-:W-:Y:S01]  /*14730*/  UMOV UR10, UR22 ;  /* 0x00000016000a7c82 */ /* 0x000fe20008000000 */
[----:B------:R-:W-:Y:S01]  /*14740*/  UMOV UR11, UR23 ;  /* 0x00000017000b7c82 */ /* 0x000fe20008000000 */
[----:B------:R-:W-:-:S02]  /*14750*/  WARPGROUP.DEPBAR.LE gsb0, 0x0 ;  /* 0x00008000000079c5 */ /* 0x000fc40000010000 */
[----:B------:R-:W-:-:S06]  /*14760*/  WARPGROUP.ARRIVE ;  /* 0x00000000000079c5 */ /* 0x000fcc0000000000 */
[----:B------:R-:W-:Y:S01]  /*14770*/  HGMMA.64x256x8.F32.TF32 R24, gdesc[UR24], R24, gsb0 ;  /* 0x07e00000181879f0 */ /* 0x000fe20008002818 */
[----:B------:R-:W-:-:S05]  /*14780*/  IADD3 R15, P1, R15, R2, RZ ;  /* 0x000000020f0f7210 */ /* 0x000fca0007f3e0ff */
[----:B------:R-:W-:Y:S02]  /*14790*/  IMAD.X R14, R14, 0x1, R0, P1 ;  /* 0x000000010e0e7824 */ /* 0x000fe400008e0600 */
[----:B------:R-:W-:Y:S01]  /*147a0*/  IMAD.MOV.U32 R10, RZ, RZ, R15 ;  /* 0x000000ffff0a7224 */ /* 0x000fe200078e000f */
[----:B------:R-:W-:Y:S02]  /*147b0*/  ISETP.GT.AND P1, PT, R5, 0x1, PT ;  /* 0x000000010500780c */ /* 0x000fe40003f24270 */
[----:B------:R-:W-:Y:S02]  /*147c0*/  MOV R11, R14 ;  /* 0x0000000e000b7202 */ /* 0x000fe40000000f00 */
[-C--:B------:R-:W-:Y:S02]  /*147d0*/  IADD3 R17, P3, R17, R2.reuse, RZ ;  /* 0x0000000211117210 */ /* 0x080fe40007f7e0ff */
[----:B------:R-:W-:-:S03]  /*147e0*/  IADD3 R19, P4, R19, R2, RZ ;  /* 0x0000000213137210 */ /* 0x000fc60007f9e0ff */
[--C-:B------:R-:W-:Y:S02]  /*147f0*/  IMAD.X R16, R16, 0x1, R0.reuse, P3 ;  /* 0x0000000110107824 */ /* 0x100fe400018e0600 */
[----:B------:R-:W-:Y:S01]  /*14800*/  IMAD.X R18, R18, 0x1, R0, P4 ;  /* 0x0000000112127824 */ /* 0x000fe200020e0600 */
[-C--:B------:R-:W-:Y:S02]  /*14810*/  IADD3 R21, P3, R21, R2.reuse, RZ ;  /* 0x0000000215157210 */ /* 0x080fe40007f7e0ff */
[----:B------:R-:W-:-:S03]  /*14820*/  IADD3 R23, P4, R23, R2, RZ ;  /* 0x0000000217177210 */ /* 0x000fc60007f9e0ff */
[----:B------:R-:W-:Y:S01]  /*14830*/  IMAD.X R20, R20, 0x1, R0, P3 ;  /* 0x0000000114147824 */ /* 0x000fe200018e0600 */
[----:B------:R-:W-:Y:S02]  /*14840*/  WARPGROUP.DEPBAR.LE gsb0, 0x0 ;  /* 0x00008000000079c5 */ /* 0x000fe40000010000 */
[----:B------:R-:W-:-:S06]  /*14850*/  WARPGROUP.ARRIVE ;  /* 0x00000000000079c5 */ /* 0x000fcc0000000000 */
[----:B------:R-:W-:Y:S01]  /*14860*/  HGMMA.64x256x8.F32.TF32 R24, gdesc[UR8], R24, gsb0 ;  /* 0x07e00000081879f0 */ /* 0x000fe20008002818 */
[----:B------:R-:W-:Y:S02]  /*14870*/  IADD3.X R22, R22, R0, RZ, P4, !PT ;  /* 0x0000000016167210 */ /* 0x000fe400027fe4ff */
[-C--:B----4-:R-:W-:Y:S02]  /*14880*/  IADD3 R153, P3, R153, R2.reuse, RZ ;  /* 0x0000000299997210 */ /* 0x090fe40007f7e0ff */
[----:B------:R-:W-:-:S03]  /*14890*/  IADD3 R155, P4, R155, R2, RZ ;  /* 0x000000029b9b7210 */ /* 0x000fc60007f9e0ff */
[--C-:B------:R-:W-:Y:S02]  /*148a0*/  IMAD.X R152, R152, 0x1, R0.reuse, P3 ;  /* 0x0000000198987824 */ /* 0x100fe400018e0600 */
[----:B------:R-:W-:Y:S01]  /*148b0*/  IMAD.X R154, R154, 0x1, R0, P4 ;  /* 0x000000019a9a7824 */ /* 0x000fe200020e0600 */
[-C--:B------:R-:W-:Y:S02]  /*148c0*/  IADD3 R157, P3, R157, R2.reuse, RZ ;  /* 0x000000029d9d7210 */ /* 0x080fe40007f7e0ff */
[----:B--2---:R-:W-:-:S03]  /*148d0*/  IADD3 R12, P4, R12, R2, RZ ;  /* 0x000000020c0c7210 */ /* 0x004fc60007f9e0ff */
[----:B------:R-:W-:Y:S01]  /*148e0*/  IMAD.X R156, R156, 0x1, R0, P3 ;  /* 0x000000019c9c7824 */ /* 0x000fe200018e0600 */
[----:B---3--:R-:W-:Y:S02]  /*148f0*/  IADD3.X R13, R13, R0, RZ, P4, !PT ;  /* 0x000000000d0d7210 */ /* 0x008fe400027fe4ff */
[-C--:B------:R-:W-:Y:S02]  /*14900*/  IADD3 R8, P3, R8, R2.reuse, RZ ;  /* 0x0000000208087210 */ /* 0x080fe40007f7e0ff */
[----:B------:R-:W-:-:S03]  /*14910*/  IADD3 R3, P4, R3, R2, RZ ;  /* 0x0000000203037210 */ /* 0x000fc60007f9e0ff */
[--C-:B------:R-:W-:Y:S02]  /*14920*/  IMAD.X R9, R9, 0x1, R0.reuse, P3 ;  /* 0x0000000109097824 */ /* 0x100fe400018e0600 */
[----:B------:R-:W-:Y:S01]  /*14930*/  IMAD.X R6, R6, 0x1, R0, P4 ;  /* 0x0000000106067824 */ /* 0x000fe200020e0600 */
[----:B------:R-:W-:Y:S02]  /*14940*/  WARPGROUP.DEPBAR.LE gsb0, 0x0 ;  /* 0x00008000000079c5 */ /* 0x000fe40000010000 */
[----:B------:R-:W-:Y:S06]  /*14950*/  BAR.SYNC.DEFER_BLOCKING 0x0 ;  /* 0x0000000000007b1d */ /* 0x000fec0000010000 */
[----:B------:R-:W-:Y:S01]  /*14960*/  @!PT LDS RZ, [RZ] ;  /* 0x00000000fffff984 */ /* 0x000fe20000000800 */
[----:B------:R-:W-:Y:S01]  /*14970*/  @!PT LDS RZ, [RZ] ;  /* 0x00000000fffff984 */ /* 0x000fe20000000800 */
[----:B------:R-:W-:Y:S01]  /*14980*/  @!PT LDS RZ, [RZ] ;  /* 0x00000000fffff984 */ /* 0x000fe20000000800 */
[----:B------:R1:W-:Y:S02]  /*14990*/  LDGSTS.E [R7], desc[UR16][R10.64], P2 ;  /* 0x000000000a077fae */ /* 0x0003e40009121850 */
[----:B-1----:R-:W-:-:S04]  /*149a0*/  SEL R10, RZ, 0x4, !P1 ;  /* 0x00000004ff0a7807 */ /* 0x002fc80004800000 */
[----:B------:R-:W-:Y:S02]  /*149b0*/  SEL R10, R10, RZ, !P0 ;  /* 0x000000ff0a0a7207 */ /* 0x000fe40004000000 */
[----:B------:R-:W-:Y:S02]  /*149c0*/  MOV R11, R16 ;  /* 0x00000010000b7202 */ /* 0x000fe40000000f00 */
[----:B------:R-:W-:Y:S01]  /*149d0*/  ISETP.NE.U32.AND P1, PT, R10, RZ, PT ;  /* 0x000000ff0a00720c */ /* 0x000fe20003f25070 */
[----:B------:R-:W-:-:S05]  /*149e0*/  IMAD.MOV.U32 R10, RZ, RZ, R17 ;  /* 0x000000ffff0a7224 */ /* 0x000fca00078e0011 */
[----:B------:R1:W-:Y:S01]  /*149f0*/  LDGSTS.E [R7+0x8000], desc[UR16][R10.64], P2 ;  /* 0x080000000a077fae */ /* 0x0003e20009121850 */
[----:B------:R-:W-:Y:S01]  /*14a00*/  ISETP.GT.AND P2, PT, R5, 0x2, PT ;  /* 0x000000020500780c */ /* 0x000fe20003f44270 */
[----:B-1----:R-:W-:Y:S02]  /*14a10*/  IMAD.MOV.U32 R10, RZ, RZ, R19 ;  /* 0x000000ffff0a7224 */ /* 0x002fe400078e0013 */
[----:B------:R-:W-:-:S05]  /*14a20*/  IMAD.MOV.U32 R11, RZ, RZ, R18 ;  /* 0x000000ffff0b7224 */ /* 0x000fca00078e0012 */
[----:B------:R1:W-:Y:S02]  /*14a30*/  LDGSTS.E [R7+0x4], desc[UR16][R10.64], P1 ;  /* 0x000040000a077fae */ /* 0x0003e40008921850 */
[----:B-1----:R-:W-:-:S04]  /*14a40*/  SEL R10, RZ, 0x4, !P2 ;  /* 0x00000004ff0a7807 */ /* 0x002fc80005000000 */
[----:B------:R-:W-:Y:S01]  /*14a50*/  SEL R10, R10, RZ, !P0 ;  /* 0x000000ff0a0a7207 */ /* 0x000fe20004000000 */
[----:B------:R-:W-:-:S03]  /*14a60*/  IMAD.MOV.U32 R11, RZ, RZ, R20 ;  /* 0x000000ffff0b7224 */ /* 0x000fc600078e0014 */
[----:B------:R-:W-:Y:S01]  /*14a70*/  ISETP.NE.U32.AND P2, PT, R10, RZ, PT ;  /* 0x000000ff0a00720c */ /* 0x000fe20003f45070 */
[----:B------:R-:W-:-:S05]  /*14a80*/  IMAD.MOV.U32 R10, RZ, RZ, R21 ;  /* 0x000000ffff0a7224 */ /* 0x000fca00078e0015 */
[----:B------:R1:W-:Y:S01]  /*14a90*/  LDGSTS.E [R7+0x8004], desc[UR16][R10.64], P1 ;  /* 0x080040000a077fae */ /* 0x0003e20008921850 */
[----:B------:R-:W-:Y:S01]  /*14aa0*/  ISETP.GT.AND P1, PT, R5, 0x3, PT ;  /* 0x000000030500780c */ /* 0x000fe20003f24270 */
[----:B-1----:R-:W-:Y:S01]  /*14ab0*/  IMAD.MOV.U32 R10, RZ, RZ, R23 ;  /* 0x000000ffff0a7224 */ /* 0x002fe200078e0017 */
[----:B------:R-:W-:-:S05]  /*14ac0*/  MOV R11, R22 ;  /* 0x00000016000b7202 */ /* 0x000fca0000000f00 */
[----:B------:R1:W-:Y:S02]  /*14ad0*/  LDGSTS.E [R7+0x8], desc[UR16][R10.64], P2 ;  /* 0x000080000a077fae */ /* 0x0003e40009121850 */
        /* <DEDUP_REMOVED lines=21> */
[----:B------:R-:W-:Y:S01]  /*14c30*/  SEL R10, R10, RZ, !P0 ;  /* 0x000000ff0a0a7207 */ /* 0x000fe20004000000 */
[----:B------:R1:W-:Y:S01]  /*14c40*/  STL [R1+0xc30], R150 ;  /* 0x000c309601007387 */ /* 0x0003e20000100800 */
[----:B------:R-:W-:Y:S02]  /*14c50*/  MOV R11, R9 ;  /* 0x00000009000b7202 */ /* 0x000fe40000000f00 */
[----:B------:R-:W-:Y:S01]  /*14c60*/  ISETP.NE.U32.AND P1, PT, R10, RZ, PT ;  /* 0x000000ff0a00720c */ /* 0x000fe20003f25070 */
[----:B------:R-:W-:Y:S01]  /*14c70*/  IMAD.MOV.U32 R10, RZ, RZ, R8 ;  /* 0x000000ffff0a7224 */ /* 0x000fe200078e0008 */
[----:B------:R2:W-:Y:S04]  /*14c80*/  STL [R1+0xc2c], R151 ;  /* 0x000c2c9701007387 */ /* 0x0005e80000100800 */
[----:B------:R-:W-:Y:S04]  /*14c90*/  STL [R1+0x648], R12 ;  /* 0x0006480c01007387 */ /* 0x000fe80000100800 */
[----:B------:R3:W-:Y:S04]  /*14ca0*/  STL [R1+0x644], R13 ;  /* 0x0006440d01007387 */ /* 0x0007e80000100800 */
[----:B-1----:R-:W4:Y:S04]  /*14cb0*/  LDL.LU R150, [R1+0x668] ;  /* 0x0006680001967983 */ /* 0x002f280000300800 */
[----:B------:R1:W-:Y:S01]  /*14cc0*/  LDGSTS.E [R7+0x18000], desc[UR16][R10.64], P2 ;  /* 0x180000000a077fae */ /* 0x0003e20009121850 */
[----:B------:R-:W-:-:S03]  /*14cd0*/  ISETP.GT.AND P2, PT, R5, 0x22, PT ;  /* 0x000000220500780c */ /* 0x000fc60003f44270 */
[----:B------:R-:W-:Y:S04]  /*14ce0*/  STL [R1+0x650], R8 ;  /* 0x0006500801007387 */ /* 0x000fe80000100800 */
[----:B------:R3:W-:Y:S01]  /*14cf0*/  STL [R1+0x64c], R9 ;  /* 0x00064c0901007387 */ /* 0x0007e20000100800 */
[----:B-1----:R-:W-:Y:S02]  /*14d00*/  IMAD.MOV.U32 R10, RZ, RZ, R3 ;  /* 0x000000ffff0a7224 */ /* 0x002fe400078e0003 */
[----:B------:R-:W-:Y:S01]  /*14d10*/  IMAD.MOV.U32 R11, RZ, RZ, R6 ;  /* 0x000000ffff0b7224 */ /* 0x000fe200078e0006 */
[----:B------:R-:W-:Y:S04]  /*14d20*/  STL [R1+0x658], R3 ;  /* 0x0006580301007387 */ /* 0x000fe80000100800 */
[----:B--2---:R-:W2:Y:S04]  /*14d30*/  LDL.LU R151, [R1+0x664] ;  /* 0x0006640001977983 */ /* 0x004ea80000300800 */
[----:B------:R1:W-:Y:S04]  /*14d40*/  STL [R1+0x654], R6 ;  /* 0x0006540601007387 */ /* 0x0003e80000100800 */
[----:B---3--:R-:W3:Y:S04]  /*14d50*/  LDL.LU R13, [R1+0x66c] ;  /* 0x00066c00010d7983 */ /* 0x008ee80000300800 */
[----:B------:R1:W-:Y:S04]  /*14d60*/  LDGSTS.E [R7+0x10004], desc[UR16][R10.64], P1 ;  /* 0x100040000a077fae */ /* 0x0003e80008921850 */
[----:B------:R-:W3:Y:S04]  /*14d70*/  LDL.LU R12, [R1+0x670] ;  /* 0x00067000010c7983 */ /* 0x000ee80000300800 */
[----:B------:R-:W3:Y:S01]  /*14d80*/  LDL.LU R9, [R1+0x674] ;  /* 0x0006740001097983 */ /* 0x000ee20000300800 */
[----:B-1----:R-:W-:-:S03]  /*14d90*/  SEL R10, RZ, 0x4, !P2 ;  /* 0x00000004ff0a7807 */ /* 0x002fc60005000000 */
[----:B------:R-:W3:Y:S01]  /*14da0*/  LDL.LU R8, [R1+0x678] ;  /* 0x0006780001087983 */ /* 0x000ee20000300800 */
[----:B------:R-:W-:-:S03]  /*14db0*/  SEL R10, R10, RZ, !P0 ;  /* 0x000000ff0a0a7207 */ /* 0x000fc60004000000 */
[----:B------:R-:W3:Y:S04]  /*14dc0*/  LDL.LU R6, [R1+0x67c] ;  /* 0x00067c0001067983 */ /* 0x000ee80000300800 */
[----:B------:R-:W3:Y:S04]  /*14dd0*/  LDL.LU R3, [R1+0x680] ;  /* 0x0006800001037983 */ /* 0x000ee80000300800 */
[----:B------:R-:W3:Y:S01]  /*14de0*/  LDL.LU R11, [R1+0x660] ;  /* 0x00066000010b7983 */ /* 0x000ee20000300800 */
[----:B------:R-:W-:-:S03]  /*14df0*/  ISETP.NE.U32.AND P2, PT, R10, RZ, PT ;  /* 0x000000ff0a00720c */ /* 0x000fc60003f45070 */
[----:B------:R-:W3:Y:S01]  /*14e00*/  LDL.LU R10, [R1+0x65c] ;  /* 0x00065c00010a7983 */ /* 0x000ee20000300800 */
[----:B----4-:R-:W-:-:S04]  /*14e10*/  IADD3 R150, P4, R150, R2, RZ ;  /* 0x0000000296967210 */ /* 0x010fc80007f9e0ff */
[----:B--2---:R-:W-:Y:S02]  /*14e20*/  IADD3.X R151, R151, R0, RZ, P4, !PT ;  /* 0x0000000097977210 */ /* 0x004fe400027fe4ff */
[----:B---3--:R-:W-:-:S05]  /*14e30*/  IADD3 R11, P3, R11, R2, RZ ;  /* 0x000000020b0b7210 */ /* 0x008fca0007f7e0ff */
[----:B------:R-:W-:Y:S01]  /*14e40*/  IMAD.X R10, R10, 0x1, R0, P3 ;  /* 0x000000010a0a7824 */ /* 0x000fe200018e0600 */
[----:B------:R1:W-:Y:S04]  /*14e50*/  STL [R1+0x660], R11 ;  /* 0x0006600b01007387 */ /* 0x0003e80000100800 */
[----:B------:R2:W-:Y:S01]  /*14e60*/  STL [R1+0x65c], R10 ;  /* 0x00065c0a01007387 */ /* 0x0005e20000100800 */
[----:B-1----:R-:W-:-:S04]  /*14e70*/  LOP3.LUT R11, R11, R10, RZ, 0x3c, !PT ;  /* 0x0000000a0b0b7212 */ /* 0x002fc800078e3cff */
[----:B--2---:R-:W-:-:S04]  /*14e80*/  LOP3.LUT R10, R11, R10, RZ, 0x3c, !PT ;  /* 0x0000000a0b0a7212 */ /* 0x004fc800078e3cff */
[----:B------:R-:W-:-:S05]  /*14e90*/  LOP3.LUT R11, R11, R10, RZ, 0x3c, !PT ;  /* 0x0000000a0b0b7212 */ /* 0x000fca00078e3cff */
[----:B------:R1:W-:Y:S01]  /*14ea0*/  LDGSTS.E [R7+0x18004], desc[UR16][R10.64], P1 ;  /* 0x180040000a077fae */ /* 0x0003e20008921850 */
[----:B------:R-:W-:Y:S02]  /*14eb0*/  ISETP.GT.AND P1, PT, R5, 0x23, PT ;  /* 0x000000230500780c */ /* 0x000fe40003f24270 */
[----:B------:R-:W-:Y:S01]  /*14ec0*/  IADD3 R12, P3, R12, R2, RZ ;  /* 0x000000020c0c7210 */ /* 0x000fe20007f7e0ff */
[----:B-1----:R-:W-:Y:S02]  /*14ed0*/  IMAD.MOV.U32 R10, RZ, RZ, R150 ;  /* 0x000000ffff0a7224 */ /* 0x002fe400078e0096 */
[----:B------:R-:W-:-:S05]  /*14ee0*/  IMAD.MOV.U32 R11, RZ, RZ, R151 ;  /* 0x000000ffff0b7224 */ /* 0x000fca00078e0097 */
[----:B------:R1:W-:Y:S01]  /*14ef0*/  LDGSTS.E [R7+0x10008], desc[UR16][R10.64], P2 ;  /* 0x100080000a077fae */ /* 0x0003e20009121850 */
[----:B------:R-:W-:Y:S01]  /*14f00*/  IMAD.X R13, R13, 0x1, R0, P3 ;  /* 0x000000010d0d7824 */ /* 0x000fe200018e0600 */
[----:B-1----:R-:W-:-:S04]  /*14f10*/  SEL R10, RZ, 0x4, !P1 ;  /* 0x00000004ff0a7807 */ /* 0x002fc80004800000 */
[----:B------:R-:W-:Y:S01]  /*14f20*/  SEL R10, R10, RZ, !P0 ;  /* 0x000000ff0a0a7207 */ /* 0x000fe20004000000 */
[----:B------:R-:W-:-:S03]  /*14f30*/  IMAD.MOV.U32 R11, RZ, RZ, R13 ;  /* 0x000000ffff0b7224 */ /* 0x000fc600078e000d */
[----:B------:R-:W-:Y:S02]  /*14f40*/  ISETP.NE.U32.AND P1, PT, R10, RZ, PT ;  /* 0x000000ff0a00720c */ /* 0x000fe40003f25070 */
[----:B------:R-:W-:-:S05]  /*14f50*/  MOV R10, R12 ;  /* 0x0000000c000a7202 */ /* 0x000fca0000000f00 */
[----:B------:R1:W-:Y:S01]  /*14f60*/  LDGSTS.E [R7+0x18008], desc[UR16][R10.64], P2 ;  /* 0x180080000a077fae */ /* 0x0003e20009121850 */
[----:B------:R-:W-:-:S03]  /*14f70*/  IADD3 R8, P2, R8, R2, RZ ;  /* 0x0000000208087210 */ /* 0x000fc60007f5e0ff */
[----:B------:R-:W-:Y:S02]  /*14f80*/  STL [R1+0x668], R150 ;  /* 0x0006689601007387 */ /* 0x000fe40000100800 */
[----:B------:R-:W-:Y:S02]  /*14f90*/  IMAD.X R9, R9, 0x1, R0, P2 ;  /* 0x0000000109097824 */ /* 0x000fe400010e0600 */
[----:B------:R-:W-:Y:S04]  /*14fa0*/  STL [R1+0x664], R151 ;  /* 0x0006649701007387 */ /* 0x000fe80000100800 */
[----:B------:R-:W-:Y:S01]  /*14fb0*/  STL [R1+0x670], R12 ;  /* 0x0006700c01007387 */ /* 0x000fe20000100800 */
[----:B-1----:R-:W-:-:S03]  /*14fc0*/  IMAD.MOV.U32 R11, RZ, RZ, R9 ;  /* 0x000000ffff0b7224 */ /* 0x002fc600078e0009 */
[----:B------:R-:W-:Y:S04]  /*14fd0*/  STL [R1+0x66c], R13 ;  /* 0x00066c0d01007387 */ /* 0x000fe80000100800 */
[----:B------:R-:W-:Y:S04]  /*14fe0*/  STL [R1+0x678], R8 ;  /* 0x0006780801007387 */ /* 0x000fe80000100800 */
[----:B------:R1:W-:Y:S02]  /*14ff0*/  STL [R1+0x674], R9 ;  /* 0x0006740901007387 */ /* 0x0003e40000100800 */
[----:B-1----:R-:W1:Y:S01]  /*15000*/  S2R R9, SR_TID.X ;  /* 0x0000000000097919 */ /* 0x002e620000002100 */
[----:B------:R-:W-:-:S02]  /*15010*/  IADD3 R3, P3, R3, R2, RZ ;  /* 0x0000000203037210 */ /* 0x000fc40007f7e0ff */
[----:B------:R-:W-:-:S03]  /*15020*/  MOV R10, R8 ;  /* 0x00000008000a7202 */ /* 0x000fc60000000f00 */
[----:B------:R-:W-:Y:S01]  /*15030*/  IMAD.X R6, R6, 0x1, R0, P3 ;  /* 0x0000000106067824 */ /* 0x000fe200018e0600 */
[----:B------:R1:W-:Y:S04]  /*15040*/  STL [R1+0x680], R3 ;  /* 0x0006800301007387 */ /* 0x0003e80000100800 */
[----:B------:R2:W-:Y:S04]  /*15050*/  STL [R1+0x67c], R6 ;  /* 0x00067c0601007387 */ /* 0x0005e80000100800 */
[----:B------:R-:W3:Y:S04]  /*15060*/  LDL.LU R13, [R1+0x684] ;  /* 0x00068400010d7983 */ /* 0x000ee80000300800 */
[----:B------:R4:W-:Y:S04]  /*15070*/  LDGSTS.E [R7+0x1000c], desc[UR16][R10.64], P1 ;  /* 0x1000c0000a077fae */ /* 0x0009e80008921850 */
[----:B------:R-:W3:Y:S01]  /*15080*/  LDL.LU R12, [R1+0x688] ;  /* 0x00068800010c7983 */ /* 0x000ee20000300800 */
[----:B----4-:R-:W-:Y:S01]  /*15090*/  IMAD.MOV.U32 R10, RZ, RZ, R3 ;  /* 0x000000ffff0a7224 */ /* 0x010fe200078e0003 */
[C---:B-1----:R-:W-:Y:S01]  /*150a0*/  SHF.L.U32 R3, R9.reuse, 0x4, RZ ;  /* 0x0000000409037819 */ /* 0x042fe200000006ff */
[----:B------:R-:W-:Y:S01]  /*150b0*/  IMAD.MOV.U32 R11, RZ, RZ, R6 ;  /* 0x000000ffff0b7224 */ /* 0x000fe200078e0006 */
[----:B------:R-:W-:-:S02]  /*150c0*/  LOP3.LUT R9, R9, 0xff, RZ, 0xc0, !PT ;  /* 0x000000ff09097812 */ /* 0x000fc400078ec0ff */
[----:B------:R-:W-:Y:S02]  /*150d0*/  LOP3.LUT R3, R3, 0x70, RZ, 0xc0, !PT ;  /* 0x0000007003037812 */ /* 0x000fe400078ec0ff */
[----:B------:R1:W-:Y:S01]  /*150e0*/  LDGSTS.E [R7+0x1800c], desc[UR16][R10.64], P1 ;  /* 0x1800c0000a077fae */ /* 0x0003e20008921850 */
[----:B------:R-:W-:Y:S02]  /*150f0*/  ISETP.GT.AND P1, PT, R5, 0x4, PT ;  /* 0x000000040500780c */ /* 0x000fe40003f24270 */
[----:B------:R-:W-:Y:S02]  /*15100*/  IMAD R3, R9, 0x80, R3 ;  /* 0x0000008009037824 */ /* 0x000fe400078e0203 */
[----:B------:R-:W4:Y:S03]  /*15110*/  LDL.LU R9, [R1+0x68c] ;  /* 0x00068c0001097983 */ /* 0x000f260000300800 */
[----:B------:R-:W-:Y:S01]  /*15120*/  LOP3.LUT R3, R3, 0x10, RZ, 0x3c, !PT ;  /* 0x0000001003037812 */ /* 0x000fe200078e3cff */
[----:B------:R-:W4:Y:S01]  /*15130*/  LDL.LU R8, [R1+0x690] ;  /* 0x0006900001087983 */ /* 0x000f220000300800 */
[----:B-1----:R-:W-:-:S03]  /*15140*/  SEL R7, RZ, 0x4, !P1 ;  /* 0x00000004ff077807 */ /* 0x002fc60004800000 */
[----:B--2---:R-:W2:Y:S01]  /*15150*/  LDL.LU R6, [R1+0x694] ;  /* 0x0006940001067983 */ /* 0x004ea20000300800 */
[----:B------:R-:W-:-:S04]  /*15160*/  SEL R7, R7, RZ, !P0 ;  /* 0x000000ff07077207 */ /* 0x000fc80004000000 */
[----:B------:R-:W-:Y:S01]  /*15170*/  ISETP.NE.U32.AND P2, PT, R7, RZ, PT ;  /* 0x000000ff0700720c */ /* 0x000fe20003f45070 */
[----:B------:R-:W-:Y:S02]  /*15180*/  VIADD R7, R3, UR4 ;  /* 0x0000000403077c36 */ /* 0x000fe40008000000 */
[----:B------:R-:W2:Y:S01]  /*15190*/  LDL.LU R3, [R1+0x698] ;  /* 0x0006980001037983 */ /* 0x000ea20000300800 */
[----:B------:R-:W-:-:S05]  /*151a0*/  IADD3 R159, P1, R159, R2, RZ ;  /* 0x000000029f9f7210 */ /* 0x000fca0007f3e0ff */
[----:B------:R-:W-:Y:S01]  /*151b0*/  IMAD.X R158, R158, 0x1, R0, P1 ;  /* 0x000000019e9e7824 */ /* 0x000fe200008e0600 */
[----:B------:R-:W-:-:S03]  /*151c0*/  MOV R10, R159 ;  /* 0x0000009f000a7202 */ /* 0x000fc60000000f00 */
[----:B------:R-:W-:Y:S01]  /*151d0*/  IMAD.MOV.U32 R11, RZ, RZ, R158 ;  /* 0x000000ffff0b7224 */ /* 0x000fe200078e009e */
[----:B------:R-:W-:Y:S02]  /*151e0*/  ISETP.GT.AND P1, PT, R5, 0x5, PT ;  /* 0x000000050500780c */ /* 0x000fe40003f24270 */
[-C--:B------:R-:W-:Y:S02]  /*151f0*/  IADD3 R161, P3, R161, R2.reuse, RZ ;  /* 0x00000002a1a17210 */ /* 0x080fe40007f7e0ff */
[----:B------:R1:W-:Y:S01]  /*15200*/  LDGSTS.E [R7], desc[UR16][R10.64], P2 ;  /* 0x000000000a077fae */ /* 0x0003e20009121850 */
[----:B------:R-:W-:Y:S02]  /*15210*/  IADD3 R163, P4, R163, R2, RZ ;  /* 0x00000002a3a37210 */ /* 0x000fe40007f9e0ff */
[----:B------:R-:W-:Y:S01]  /*15220*/  IMAD.X R160, R160, 0x1, R0, P3 ;  /* 0x00000001a0a07824 */ /* 0x000fe200018e0600 */
[----:B-1----:R-:W-:-:S04]  /*15230*/  SEL R10, RZ, 0x4, !P1 ;  /* 0x00000004ff0a7807 */ /* 0x002fc80004800000 */
[----:B------:R-:W-:Y:S01]  /*15240*/  SEL R10, R10, RZ, !P0 ;  /* 0x000000ff0a0a7207 */ /* 0x000fe20004000000 */
[----:B------:R-:W-:-:S03]  /*15250*/  IMAD.MOV.U32 R11, RZ, RZ, R160 ;  /* 0x000000ffff0b7224 */ /* 0x000fc600078e00a0 */
[----:B------:R-:W-:Y:S02]  /*15260*/  ISETP.NE.U32.AND P1, PT, R10, RZ, PT ;  /* 0x000000ff0a00720c */ /* 0x000fe40003f25070 */
[----:B------:R-:W-:Y:S01]  /*15270*/  MOV R10, R161 ;  /* 0x000000a1000a7202 */ /* 0x000fe20000000f00 */
[----:B------:R-:W-:-:S04]  /*15280*/  IMAD.X R162, R162, 0x1, R0, P4 ;  /* 0x00000001a2a27824 */ /* 0x000fc800020e0600 */
[----:B------:R1:W-:Y:S01]  /*15290*/  LDGSTS.E [R7+0x8000], desc[UR16][R10.64], P2 ;  /* 0x080000000a077fae */ /* 0x0003e20009121850 */
[----:B------:R-:W-:Y:S02]  /*152a0*/  ISETP.GT.AND P2, PT, R5, 0x6, PT ;  /* 0x000000060500780c */ /* 0x000fe40003f44270 */
[----:B------:R-:W-:Y:S01]  /*152b0*/  IADD3 R165, P3, R165, R2, RZ ;  /* 0x00000002a5a57210 */ /* 0x000fe20007f7e0ff */
[----:B-1----:R-:W-:Y:S02]  /*152c0*/  IMAD.MOV.U32 R10, RZ, RZ, R163 ;  /* 0x000000ffff0a7224 */ /* 0x002fe400078e00a3 */
[----:B------:R-:W-:-:S05]  /*152d0*/  IMAD.MOV.U32 R11, RZ, RZ, R162 ;  /* 0x000000ffff0b7224 */ /* 0x000fca00078e00a2 */
[----:B------:R1:W-:Y:S01]  /*152e0*/  LDGSTS.E [R7+0x4], desc[UR16][R10.64], P1 ;  /* 0x000040000a077fae */ /* 0x0003e20008921850 */
[----:B------:R-:W-:Y:S02]  /*152f0*/  IADD3.X R164, R164, R0, RZ, P3, !PT ;  /* 0x00000000a4a47210 */ /* 0x000fe40001ffe4ff */
[----:B------:R-:W-:Y:S02]  /*15300*/  IADD3 R167, P4, R167, R2, RZ ;  /* 0x00000002a7a77210 */ /* 0x000fe40007f9e0ff */
[----:B-1----:R-:W-:-:S04]  /*15310*/  SEL R10, RZ, 0x4, !P2 ;  /* 0x00000004ff0a7807 */ /* 0x002fc80005000000 */
[----:B------:R-:W-:Y:S01]  /*15320*/  SEL R10, R10, RZ, !P0 ;  /* 0x000000ff0a0a7207 */ /* 0x000fe20004000000 */
[----:B------:R-:W-:-:S03]  /*15330*/  IMAD.MOV.U32 R11, RZ, RZ, R164 ;  /* 0x000000ffff0b7224 */ /* 0x000fc600078e00a4 */
[----:B------:R-:W-:Y:S01]  /*15340*/  ISETP.NE.U32.AND P2, PT, R10, RZ, PT ;  /* 0x000000ff0a00720c */ /* 0x000fe20003f45070 */
[----:B------:R-:W-:Y:S02]  /*15350*/  IMAD.MOV.U32 R10, RZ, RZ, R165 ;  /* 0x000000ffff0a7224 */ /* 0x000fe400078e00a5 */
[----:B------:R-:W-:-:S03]  /*15360*/  IMAD.X R166, R166, 0x1, R0, P4 ;  /* 0x00000001a6a67824 */ /* 0x000fc600020e0600 */
[----:B------:R1:W-:Y:S01]  /*15370*/  LDGSTS.E [R7+0x8004], desc[UR16][R10.64], P1 ;  /* 0x080040000a077fae */ /* 0x0003e20008921850 */
[----:B------:R-:W-:Y:S02]  /*15380*/  ISETP.GT.AND P1, PT, R5, 0x7, PT ;  /* 0x000000070500780c */ /* 0x000fe40003f24270 */
[----:B------:R-:W-:Y:S02]  /*15390*/  IADD3 R169, P3, R169, R2, RZ ;  /* 0x00000002a9a97210 */ /* 0x000fe40007f7e0ff */
[----:B-1----:R-:W-:Y:S01]  /*153a0*/  MOV R10, R167 ;  /* 0x000000a7000a7202 */ /* 0x002fe20000000f00 */
[----:B------:R-:W-:-:S05]  /*153b0*/  IMAD.MOV.U32 R11, RZ, RZ, R166 ;  /* 0x000000ffff0b7224 */ /* 0x000fca00078e00a6 */
[----:B------:R1:W-:Y:S01]  /*153c0*/  LDGSTS.E [R7+0x8], desc[UR16][R10.64], P2 ;  /* 0x000080000a077fae */ /* 0x0003e20009121850 */
[----:B------:R-:W-:Y:S01]  /*153d0*/  IMAD.X R168, R168, 0x1, R0, P3 ;  /* 0x00000001a8a87824 */ /* 0x000fe200018e0600 */
[----:B------:R-:W-:Y:S02]  /*153e0*/  IADD3 R171, P4, R171, R2, RZ ;  /* 0x00000002abab7210 */ /* 0x000fe40007f9e0ff */
        /* <DEDUP_REMOVED lines=13> */
[----:B-1----:R-:W-:-:S04]  /*154c0*/  SEL R10, RZ, 0x4, !P2 ;  /* 0x00000004ff0a7807 */ /* 0x002fc80005000000 */
[----:B------:R-:W-:Y:S01]  /*154d0*/  SEL R10, R10, RZ, !P0 ;  /* 0x000000ff0a0a7207 */ /* 0x000fe20004000000 */
[----:B------:R-:W-:-:S03]  /*154e0*/  IMAD.MOV.U32 R11, RZ, RZ, R172 ;  /* 0x000000ffff0b7224 */ /* 0x000fc600078e00ac */
[----:B------:R-:W-:Y:S01]  /*154f0*/  ISETP.NE.U32.AND P2, PT, R10, RZ, PT ;  /* 0x000000ff0a00720c */ /* 0x000fe20003f45070 */
[----:B------:R-:W-:-:S05]  /*15500*/  IMAD.MOV.U32 R10, RZ, RZ, R173 ;  /* 0x000000ffff0a7224 */ /* 0x000fca00078e00ad */
[----:B------:R1:W-:Y:S01]  /*15510*/  LDGSTS.E [R7+0x800c], desc[UR16][R10.64], P1 ;  /* 0x0800c0000a077fae */ /* 0x0003e20008921850 */
[----:B------:R-:W-:Y:S02]  /*15520*/  ISETP.GT.AND P1, PT, R5, 0x25, PT ;  /* 0x000000250500780c */ /* 0x000fe40003f24270 */
[----:B---3--:R-:W-:-:S05]  /*15530*/  IADD3 R12, P4, R12, R2, RZ ;  /* 0x000000020c0c7210 */ /* 0x008fca0007f9e0ff */
[----:B------:R-:W-:Y:S01]  /*15540*/  IMAD.X R13, R13, 0x1, R0, P4 ;  /* 0x000000010d0d7824 */ /* 0x000fe200020e0600 */
[----:B-1----:R-:W-:-:S03]  /*15550*/  MOV R10, R12 ;  /* 0x0000000c000a7202 */ /* 0x002fc60000000f00 */
[----:B------:R-:W-:-:S05]  /*15560*/  IMAD.MOV.U32 R11, RZ, RZ, R13 ;  /* 0x000000ffff0b7224 */ /* 0x000fca00078e000d */
[----:B------:R1:W-:Y:S01]  /*15570*/  LDGSTS.E [R7+0x10000], desc[UR16][R10.64], P2 ;  /* 0x100000000a077fae */ /* 0x0003e20009121850 */
[----:B----4-:R-:W-:Y:S02]  /*15580*/  IADD3 R8, P3, R8, R2, RZ ;  /* 0x0000000208087210 */ /* 0x010fe40007f7e0ff */
[----:B-1----:R-:W-:-:S04]  /*15590*/  SEL R10, RZ, 0x4, !P1 ;  /* 0x00000004ff0a7807 */ /* 0x002fc80004800000 */
[----:B------:R-:W-:Y:S01]  /*155a0*/  SEL R10, R10, RZ, !P0 ;  /* 0x000000ff0a0a7207 */ /* 0x000fe20004000000 */
[----:B------:R-:W-:-:S03]  /*155b0*/  IMAD.X R9, R9, 0x1, R0, P3 ;  /* 0x0000000109097824 */ /* 0x000fc600018e0600 */
[----:B------:R-:W-:Y:S01]  /*155c0*/  ISETP.NE.U32.AND P1, PT, R10, RZ, PT ;  /* 0x000000ff0a00720c */ /* 0x000fe20003f25070 */
[----:B------:R-:W-:Y:S01]  /*155d0*/  IMAD.MOV.U32 R11, RZ, RZ, R9 ;  /* 0x000000ffff0b7224 */ /* 0x000fe200078e0009 */
[----:B--2---:R-:W-:Y:S02]  /*155e0*/  IADD3 R3, P4, R3, R2, RZ ;  /* 0x0000000203037210 */ /* 0x004fe40007f9e0ff */
[----:B------:R-:W-:Y:S01]  /*155f0*/  MOV R10, R8 ;  /* 0x00000008000a7202 */ /* 0x000fe20000000f00 */
[----:B------:R-:W-:Y:S02]  /*15600*/  STL [R1+0x688], R12 ;  /* 0x0006880c01007387 */ /* 0x000fe40000100800 */
[----:B------:R-:W-:Y:S02]  /*15610*/  IMAD.X R6, R6, 0x1, R0, P4 ;  /* 0x0000000106067824 */ /* 0x000fe400020e0600 */
[----:B------:R1:W-:Y:S04]  /*15620*/  STL [R1+0x684], R13 ;  /* 0x0006840d01007387 */ /* 0x0003e80000100800 */
[----:B------:R2:W-:Y:S01]  /*15630*/  LDGSTS.E [R7+0x18000], desc[UR16][R10.64], P2 ;  /* 0x180000000a077fae */ /* 0x0005e20009121850 */
[----:B------:R-:W-:-:S03]  /*15640*/  ISETP.GT.AND P2, PT, R5, 0x26, PT ;  /* 0x000000260500780c */ /* 0x000fc60003f44270 */
[----:B------:R-:W3:Y:S04]  /*15650*/  LDL.LU R150, [R1+0x6a8] ;  /* 0x0006a80001967983 */ /* 0x000ee80000300800 */
[----:B------:R-:W-:Y:S01]  /*15660*/  STL [R1+0x690], R8 ;  /* 0x0006900801007387 */ /* 0x000fe20000100800 */
[----:B--2---:R-:W-:Y:S02]  /*15670*/  IMAD.MOV.U32 R10, RZ, RZ, R3 ;  /* 0x000000ffff0a7224 */ /* 0x004fe400078e0003 */
[----:B------:R-:W-:Y:S01]  /*15680*/  IMAD.MOV.U32 R11, RZ, RZ, R6 ;  /* 0x000000ffff0b7224 */ /* 0x000fe200078e0006 */
[----:B------:R2:W-:Y:S04]  /*15690*/  STL [R1+0x68c], R9 ;  /* 0x00068c0901007387 */ /* 0x0005e80000100800 */
[----:B------:R-:W-:Y:S04]  /*156a0*/  STL [R1+0x698], R3 ;  /* 0x0006980301007387 */ /* 0x000fe80000100800 */
[----:B------:R-:W4:Y:S04]  /*156b0*/  LDL.LU R151, [R1+0x6a4] ;  /* 0x0006a40001977983 */ /* 0x000f280000300800 */
[----:B------:R2:W-:Y:S04]  /*156c0*/  STL [R1+0x694], R6 ;  /* 0x0006940601007387 */ /* 0x0005e80000100800 */
[----:B------:R2:W-:Y:S04]  /*156d0*/  LDGSTS.E [R7+0x10004], desc[UR16][R10.64], P1 ;  /* 0x100040000a077fae */ /* 0x0005e80008921850 */
[----:B-1----:R-:W4:Y:S04]  /*156e0*/  LDL.LU R13, [R1+0x6ac] ;  /* 0x0006ac00010d7983 */ /* 0x002f280000300800 */
[----:B------:R-:W4:Y:S01]  /*156f0*/  LDL.LU R12, [R1+0x6b0] ;  /* 0x0006b000010c7983 */ /* 0x000f220000300800 */
[----:B--2---:R-:W-:-:S03]  /*15700*/  SEL R10, RZ, 0x4, !P2 ;  /* 0x00000004ff0a7807 */ /* 0x004fc60005000000 */
[----:B------:R-:W2:Y:S01]  /*15710*/  LDL.LU R9, [R1+0x6b4] ;  /* 0x0006b40001097983 */ /* 0x000ea20000300800 */
[----:B------:R-:W-:-:S03]  /*15720*/  SEL R10, R10, RZ, !P0 ;  /* 0x000000ff0a0a7207 */ /* 0x000fc60004000000 */
[----:B------:R-:W2:Y:S04]  /*15730*/  LDL.LU R8, [R1+0x6b8] ;  /* 0x0006b80001087983 */ /* 0x000ea80000300800 */
[----:B------:R-:W2:Y:S04]  /*15740*/  LDL.LU R6, [R1+0x6bc] ;  /* 0x0006bc0001067983 */ /* 0x000ea80000300800 */
[----:B------:R-:W2:Y:S01]  /*15750*/  LDL.LU R3, [R1+0x6c0] ;  /* 0x0006c00001037983 */ /* 0x000ea20000300800 */
[----:B------:R-:W-:-:S03]  /*15760*/  ISETP.NE.U32.AND P2, PT, R10, RZ, PT ;  /* 0x000000ff0a00720c */ /* 0x000fc60003f45070 */
[----:B------:R-:W2:Y:S04]  /*15770*/  LDL.LU R11, [R1+0x6a0] ;  /* 0x0006a000010b7983 */ /* 0x000ea80000300800 */
[----:B------:R-:W2:Y:S01]  /*15780*/  LDL.LU R10, [R1+0x69c] ;  /* 0x00069c00010a7983 */ /* 0x000ea20000300800 */
[----:B---3--:R-:W-:-:S05]  /*15790*/  IADD3 R150, P4, R150, R2, RZ ;  /* 0x0000000296967210 */ /* 0x008fca0007f9e0ff */
[----:B----4-:R-:W-:Y:S01]  /*157a0*/  IMAD.X R151, R151, 0x1, R0, P4 ;  /* 0x0000000197977824 */ /* 0x010fe200020e0600 */
[----:B--2---:R-:W-:-:S04]  /*157b0*/  IADD3 R11, P3, R11, R2, RZ ;  /* 0x000000020b0b7210 */ /* 0x004fc80007f7e0ff */
[----:B------:R-:W-:Y:S01]  /*157c0*/  IADD3.X R10, R10, R0, RZ, P3, !PT ;  /* 0x000000000a0a7210 */ /* 0x000fe20001ffe4ff */
        /* <DEDUP_REMOVED lines=28> */
[----:B------:R-:W-:Y:S01]  /*15990*/  IADD3 R3, P3, R3, R2, RZ ;  /* 0x0000000203037210 */ /* 0x000fe20007f7e0ff */
[----:B------:R-:W-:-:S03]  /*159a0*/  IMAD.MOV.U32 R10, RZ, RZ, R8 ;  /* 0x000000ffff0a7224 */ /* 0x000fc600078e0008 */
[----:B------:R-:W-:Y:S01]  /*159b0*/  IADD3.X R6, R6, R0, RZ, P3, !PT ;  /* 0x0000000006067210 */ /* 0x000fe20001ffe4ff */
[----:B------:R1:W-:Y:S04]  /*159c0*/  STL [R1+0x6c0], R3 ;  /* 0x0006c00301007387 */ /* 0x0003e80000100800 */
[----:B------:R2:W-:Y:S04]  /*159d0*/  STL [R1+0x6bc], R6 ;  /* 0x0006bc0601007387 */ /* 0x0005e80000100800 */
[----:B------:R-:W3:Y:S04]  /*159e0*/  LDL.LU R13, [R1+0x6c4] ;  /* 0x0006c400010d7983 */ /* 0x000ee80000300800 */
[----:B------:R4:W-:Y:S04]  /*159f0*/  LDGSTS.E [R7+0x1000c], desc[UR16][R10.64], P1 ;  /* 0x1000c0000a077fae */ /* 0x0009e80008921850 */
[----:B------:R-:W3:Y:S01]  /*15a00*/  LDL.LU R12, [R1+0x6c8] ;  /* 0x0006c800010c7983 */ /* 0x000ee20000300800 */
[----:B----4-:R-:W-:Y:S01]  /*15a10*/  IMAD.MOV.U32 R10, RZ, RZ, R3 ;  /* 0x000000ffff0a7224 */ /* 0x010fe200078e0003 */
[----:B------:R-:W-:Y:S01]  /*15a20*/  MOV R11, R6 ;  /* 0x00000006000b7202 */ /* 0x000fe20000000f00 */
[C---:B-1----:R-:W-:Y:S01]  /*15a30*/  IMAD.SHL.U32 R3, R9.reuse, 0x10, RZ ;  /* 0x0000001009037824 */ /* 0x042fe200078e00ff */
[----:B------:R-:W-:-:S03]  /*15a40*/  LOP3.LUT R9, R9, 0xff, RZ, 0xc0, !PT ;  /* 0x000000ff09097812 */ /* 0x000fc600078ec0ff */
[----:B------:R1:W-:Y:S01]  /*15a50*/  LDGSTS.E [R7+0x1800c], desc[UR16][R10.64], P1 ;  /* 0x1800c0000a077fae */ /* 0x0003e20008921850 */
[----:B------:R-:W-:Y:S02]  /*15a60*/  LOP3.LUT R3, R3, 0x70, RZ, 0xc0, !PT ;  /* 0x0000007003037812 */ /* 0x000fe400078ec0ff */
[----:B------:R-:W-:-:S03]  /*15a70*/  ISETP.GT.AND P1, PT, R5, 0x8, PT ;  /* 0x000000080500780c */ /* 0x000fc60003f24270 */
[----:B------:R-:W-:Y:S02]  /*15a80*/  IMAD R3, R9, 0x80, R3 ;  /* 0x0000008009037824 */ /* 0x000fe400078e0203 */
[----:B------:R-:W4:Y:S01]  /*15a90*/  LDL.LU R9, [R1+0x6cc] ;  /* 0x0006cc0001097983 */ /* 0x000f220000300800 */
[----:B-1----:R-:W-:-:S03]  /*15aa0*/  SEL R7, RZ, 0x4, !P1 ;  /* 0x00000004ff077807 */ /* 0x002fc60004800000 */
[----:B------:R-:W4:Y:S01]  /*15ab0*/  LDL.LU R8, [R1+0x6d0] ;  /* 0x0006d00001087983 */ /* 0x000f220000300800 */
[----:B------:R-:W-:Y:S02]  /*15ac0*/  LOP3.LUT R3, R3, 0x20, RZ, 0x3c, !PT ;  /* 0x0000002003037812 */ /* 0x000fe400078e3cff */
[----:B------:R-:W-:Y:S01]  /*15ad0*/  SEL R7, R7, RZ, !P0 ;  /* 0x000000ff07077207 */ /* 0x000fe20004000000 */
[----:B--2---:R-:W2:Y:S03]  /*15ae0*/  LDL.LU R6, [R1+0x6d4] ;  /* 0x0006d40001067983 */ /* 0x004ea60000300800 */
[----:B------:R-:W-:Y:S02]  /*15af0*/  ISETP.NE.U32.AND P2, PT, R7, RZ, PT ;  /* 0x000000ff0700720c */ /* 0x000fe40003f45070 */
[----:B------:R-:W-:Y:S02]  /*15b00*/  IADD3 R7, R3, UR4, RZ ;  /* 0x0000000403077c10 */ /* 0x000fe4000fffe0ff */
[----:B------:R-:W2:Y:S01]  /*15b10*/  LDL.LU R3, [R1+0x6d8] ;  /* 0x0006d80001037983 */ /* 0x000ea20000300800 */
[----:B------:R-:W-:-:S05]  /*15b20*/  IADD3 R175, P1, R175, R2, RZ ;  /* 0x00000002afaf7210 */ /* 0x000fca0007f3e0ff */
[----:B------:R-:W-:Y:S02]  /*15b30*/  IMAD.X R174, R174, 0x1, R0, P1 ;  /* 0x00000001aeae7824 */ /* 0x000fe400008e0600 */
[----:B------:R-:W-:Y:S02]  /*15b40*/  IMAD.MOV.U32 R10, RZ, RZ, R175 ;  /* 0x000000ffff0a7224 */ /* 0x000fe400078e00af */
[----:B------:R-:W-:Y:S01]  /*15b50*/  IMAD.MOV.U32 R11, RZ, RZ, R174 ;  /* 0x000000ffff0b7224 */ /* 0x000fe200078e00ae */
[----:B------:R-:W-:Y:S02]  /*15b60*/  ISETP.GT.AND P1, PT, R5, 0x9, PT ;  /* 0x000000090500780c */ /* 0x000fe40003f24270 */
[-C--:B------:R-:W-:Y:S02]  /*15b70*/  IADD3 R177, P3, R177, R2.reuse, RZ ;  /* 0x00000002b1b17210 */ /* 0x080fe40007f7e0ff */
[----:B------:R1:W-:Y:S01]  /*15b80*/  LDGSTS.E [R7], desc[UR16][R10.64], P2 ;  /* 0x000000000a077fae */ /* 0x0003e20009121850 */
[----:B------:R-:W-:-:S02]  /*15b90*/  IADD3 R179, P4, R179, R2, RZ ;  /* 0x00000002b3b37210 */ /* 0x000fc40007f9e0ff */
[----:B------:R-:W-:Y:S01]  /*15ba0*/  IMAD.X R176, R176, 0x1, R0, P3 ;  /* 0x00000001b0b07824 */ /* 0x000fe200018e0600 */
[----:B-1----:R-:W-:-:S04]  /*15bb0*/  SEL R10, RZ, 0x4, !P1 ;  /* 0x00000004ff0a7807 */ /* 0x002fc80004800000 */
[----:B------:R-:W-:Y:S01]  /*15bc0*/  SEL R10, R10, RZ, !P0 ;  /* 0x000000ff0a0a7207 */ /* 0x000fe20004000000 */
[----:B------:R-:W-:-:S03]  /*15bd0*/  IMAD.MOV.U32 R11, RZ, RZ, R176 ;  /* 0x000000ffff0b7224 */ /* 0x000fc600078e00b0 */
[----:B------:R-:W-:Y:S01]  /*15be0*/  ISETP.NE.U32.AND P1, PT, R10, RZ, PT ;  /* 0x000000ff0a00720c */ /* 0x000fe20003f25070 */
[----:B------:R-:W-:Y:S01]  /*15bf0*/  IMAD.MOV.U32 R10, RZ, RZ, R177 ;  /* 0x000000ffff0a7224 */ /* 0x000fe200078e00b1 */
[----:B------:R-:W-:-:S04]  /*15c00*/  IADD3.X R178, R178, R0, RZ, P4, !PT ;  /* 0x00000000b2b27210 */ /* 0x000fc800027fe4ff */
[----:B------:R1:W-:Y:S01]  /*15c10*/  LDGSTS.E [R7+0x8000], desc[UR16][R10.64], P2 ;  /* 0x080000000a077fae */ /* 0x0003e20009121850 */
[----:B------:R-:W-:Y:S02]  /*15c20*/  ISETP.GT.AND P2, PT, R5, 0xa, PT ;  /* 0x0000000a0500780c */ /* 0x000fe40003f44270 */
[----:B------:R-:W-:Y:S01]  /*15c30*/  IADD3 R181, P3, R181, R2, RZ ;  /* 0x00000002b5b57210 */ /* 0x000fe20007f7e0ff */
[----:B-1----:R-:W-:Y:S01]  /*15c40*/  IMAD.MOV.U32 R10, RZ, RZ, R179 ;  /* 0x000000ffff0a7224 */ /* 0x002fe200078e00b3 */
[----:B------:R-:W-:-:S05]  /*15c50*/  MOV R11, R178 ;  /* 0x000000b2000b7202 */ /* 0x000fca0000000f00 */
[----:B------:R1:W-:Y:S01]  /*15c60*/  LDGSTS.E [R7+0x4], desc[UR16][R10.64], P1 ;  /* 0x000040000a077fae */ /* 0x0003e20008921850 */
[----:B------:R-:W-:Y:S01]  /*15c70*/  IMAD.X R180, R180, 0x1, R0, P3 ;  /* 0x00000001b4b47824 */ /* 0x000fe200018e0600 */
[----:B------:R-:W-:Y:S02]  /*15c80*/  IADD3 R183, P4, R183, R2, RZ ;  /* 0x00000002b7b77210 */ /* 0x000fe40007f9e0ff */
[----:B-1----:R-:W-:-:S04]  /*15c90*/  SEL R10, RZ, 0x4, !P2 ;  /* 0x00000004ff0a7807 */ /* 0x002fc80005000000 */
[----:B------:R-:W-:Y:S02]  /*15ca0*/  SEL R10, R10, RZ, !P0 ;  /* 0x000000ff0a0a7207 */ /* 0x000fe40004000000 */
[----:B------:R-:W-:Y:S02]  /*15cb0*/  MOV R11, R180 ;  /* 0x000000b4000b7202 */ /* 0x000fe40000000f00 */
[----:B------:R-:W-:Y:S01]  /*15cc0*/  ISETP.NE.U32.AND P2, PT, R10, RZ, PT ;  /* 0x000000ff0a00720c */ /* 0x000fe20003f45070 */
[----:B------:R-:W-:Y:S02]  /*15cd0*/  IMAD.MOV.U32 R10, RZ, RZ, R181 ;  /* 0x000000ffff0a7224 */ /* 0x000fe400078e00b5 */
[----:B------:R-:W-:-:S03]  /*15ce0*/  IMAD.X R182, R182, 0x1, R0, P4 ;  /* 0x00000001b6b67824 */ /* 0x000fc600020e0600 */
[----:B------:R1:W-:Y:S01]  /*15cf0*/  LDGSTS.E [R7+0x8004], desc[UR16][R10.64], P1 ;  /* 0x080040000a077fae */ /* 0x0003e20008921850 */
[----:B------:R-:W-:Y:S02]  /*15d00*/  ISETP.GT.AND P1, PT, R5, 0xb, PT ;  /* 0x0000000b0500780c */ /* 0x000fe40003f24270 */
[----:B------:R-:W-:Y:S01]  /*15d10*/  IADD3 R185, P3, R185, R2, RZ ;  /* 0x00000002b9b97210 */ /* 0x000fe20007f7e0ff */
[----:B-1----:R-:W-:Y:S02]  /*15d20*/  IMAD.MOV.U32 R10, RZ, RZ, R183 ;  /* 0x000000ffff0a7224 */ /* 0x002fe400078e00b7 */
[----:B------:R-:W-:-:S05]  /*15d30*/  IMAD.MOV.U32 R11, RZ, RZ, R182 ;  /* 0x000000ffff0b7224 */ /* 0x000fca00078e00b6 */
[----:B------:R1:W-:Y:S01]  /*15d40*/  LDGSTS.E [R7+0x8], desc[UR16][R10.64], P2 ;  /* 0x000080000a077fae */ /* 0x0003e20009121850 */
[----:B------:R-:W-:Y:S01]  /*15d50*/  IMAD.X R184, R184, 0x1, R0, P3 ;  /* 0x00000001b8b87824 */ /* 0x000fe200018e0600 */
[----:B------:R-:W-:Y:S02]  /*15d60*/  IADD3 R187, P4, R187, R2, RZ ;  /* 0x00000002bbbb7210 */ /* 0x000fe40007f9e0ff */
        /* <DEDUP_REMOVED lines=13> */
[----:B-1----:R-:W-:-:S04]  /*15e40*/  SEL R10, RZ, 0x4, !P2 ;  /* 0x00000004ff0a7807 */ /* 0x002fc80005000000 */
[----:B------:R-:W-:Y:S02]  /*15e50*/  SEL R10, R10, RZ, !P0 ;  /* 0x000000ff0a0a7207 */ /* 0x000fe40004000000 */
[----:B------:R-:W-:Y:S02]  /*15e60*/  MOV R11, R188 ;  /* 0x000000bc000b7202 */ /* 0x000fe40000000f00 */
[----:B------:R-:W-:Y:S01]  /*15e70*/  ISETP.NE.U32.AND P2, PT, R10, RZ, PT ;  /* 0x000000ff0a00720c */ /* 0x000fe20003f45070 */
[----:B------:R-:W-:-:S05]  /*15e80*/  IMAD.MOV.U32 R10, RZ, RZ, R189 ;  /* 0x000000ffff0a7224 */ /* 0x000fca00078e00bd */
[----:B------:R1:W-:Y:S01]  /*15e90*/  LDGSTS.E [R7+0x800c], desc[UR16][R10.64], P1 ;  /* 0x0800c0000a077fae */ /* 0x0003e20008921850 */
[----:B------:R-:W-:Y:S02]  /*15ea0*/  ISETP.GT.AND P1, PT, R5, 0x29, PT ;  /* 0x000000290500780c */ /* 0x000fe40003f24270 */
[----:B---3--:R-:W-:-:S05]  /*15eb0*/  IADD3 R12, P4, R12, R2, RZ ;  /* 0x000000020c0c7210 */ /* 0x008fca0007f9e0ff */
[----:B------:R-:W-:Y:S02]  /*15ec0*/  IMAD.X R13, R13, 0x1, R0, P4 ;  /* 0x000000010d0d7824 */ /* 0x000fe400020e0600 */
[----:B-1----:R-:W-:Y:S02]  /*15ed0*/  IMAD.MOV.U32 R10, RZ, RZ, R12 ;  /* 0x000000ffff0a7224 */ /* 0x002fe400078e000c */
[----:B------:R-:W-:-:S05]  /*15ee0*/  IMAD.MOV.U32 R11, RZ, RZ, R13 ;  /* 0x000000ffff0b7224 */ /* 0x000fca00078e000d */
[----:B------:R1:W-:Y:S02]  /*15ef0*/  LDGSTS.E [R7+0x10000], desc[UR16][R10.64], P2 ;  /* 0x100000000a077fae */ /* 0x0003e40009121850 */
[----:B-1----:R-:W-:Y:S02]  /*15f00*/  SEL R10, RZ, 0x4, !P1 ;  /* 0x00000004ff0a7807 */ /* 0x002fe40004800000 */
[----:B----4-:R-:W-:Y:S02]  /*15f10*/  IADD3 R8, P3, R8, R2, RZ ;  /* 0x0000000208087210 */ /* 0x010fe40007f7e0ff */
[----:B------:R-:W-:-:S03]  /*15f20*/  SEL R10, R10, RZ, !P0 ;  /* 0x000000ff0a0a7207 */ /* 0x000fc60004000000 */
[----:B------:R-:W-:Y:S01]  /*15f30*/  IMAD.X R9, R9, 0x1, R0, P3 ;  /* 0x0000000109097824 */ /* 0x000fe200018e0600 */
[----:B------:R-:W-:Y:S01]  /*15f40*/  ISETP.NE.U32.AND P1, PT, R10, RZ, PT ;  /* 0x000000ff0a00720c */ /* 0x000fe20003f25070 */
[----:B------:R-:W-:Y:S01]  /*15f50*/  IMAD.MOV.U32 R10, RZ, RZ, R8 ;  /* 0x000000ffff0a7224 */ /* 0x000fe200078e0008 */
[----:B--2---:R-:W-:Y:S01]  /*15f60*/  IADD3 R3, P4, R3, R2, RZ ;  /* 0x0000000203037210 */ /* 0x004fe20007f9e0ff */
[----:B------:R-:W-:Y:S01]  /*15f70*/  IMAD.MOV.U32 R11, RZ, RZ, R9 ;  /* 0x000000ffff0b7224 */ /* 0x000fe200078e0009 */
[----:B------:R-:W-:Y:S02]  /*15f80*/  STL [R1+0x6c8], R12 ;  /* 0x0006c80c01007387 */ /* 0x000fe40000100800 */
[----:B------:R-:W-:Y:S02]  /*15f90*/  IADD3.X R6, R6, R0, RZ, P4, !PT ;  /* 0x0000000006067210 */ /* 0x000fe400027fe4ff */
[----:B------:R1:W-:Y:S04]  /*15fa0*/  STL [R1+0x6c4], R13 ;  /* 0x0006c40d01007387 */ /* 0x0003e80000100800 */
[----:B------:R-:W2:Y:S04]  /*15fb0*/  LDL.LU R150, [R1+0x6e8] ;  /* 0x0006e80001967983 */ /* 0x000ea80000300800 */
[----:B------:R3:W-:Y:S01]  /*15fc0*/  LDGSTS.E [R7+0x18000], desc[UR16][R10.64], P2 ;  /* 0x180000000a077fae */ /* 0x0007e20009121850 */
[----:B------:R-:W-:-:S03]  /*15fd0*/  ISETP.GT.AND P2, PT, R5, 0x2a, PT ;  /* 0x0000002a0500780c */ /* 0x000fc60003f44270 */
[----:B------:R-:W-:Y:S04]  /*15fe0*/  STL [R1+0x6d0], R8 ;  /* 0x0006d00801007387 */ /* 0x000fe80000100800 */
[----:B------:R4:W-:Y:S01]  /*15ff0*/  STL [R1+0x6cc], R9 ;  /* 0x0006cc0901007387 */ /* 0x0009e20000100800 */
[----:B---3--:R-:W-:Y:S01]  /*16000*/  IMAD.MOV.U32 R10, RZ, RZ, R3 ;  /* 0x000000ffff0a7224 */ /* 0x008fe200078e0003 */
[----:B------:R-:W-:Y:S02]  /*16010*/  MOV R11, R6 ;  /* 0x00000006000b7202 */ /* 0x000fe40000000f00 */
[----:B------:R-:W-:Y:S04]  /*16020*/  STL [R1+0x6d8], R3 ;  /* 0x0006d80301007387 */ /* 0x000fe80000100800 */
[----:B------:R-:W3:Y:S04]  /*16030*/  LDL.LU R151, [R1+0x6e4] ;  /* 0x0006e40001977983 */ /* 0x000ee80000300800 */
[----:B------:R4:W-:Y:S04]  /*16040*/  STL [R1+0x6d4], R6 ;  /* 0x0006d40601007387 */ /* 0x0009e80000100800 */
[----:B-1----:R-:W3:Y:S04]  /*16050*/  LDL.LU R13, [R1+0x6ec] ;  /* 0x0006ec00010d7983 */ /* 0x002ee80000300800 */
[----:B------:R1:W-:Y:S04]  /*16060*/  LDGSTS.E [R7+0x10004], desc[UR16][R10.64], P1 ;  /* 0x100040000a077fae */ /* 0x0003e80008921850 */
[----:B------:R-:W3:Y:S04]  /*16070*/  LDL.LU R12, [R1+0x6f0] ;  /* 0x0006f000010c7983 */ /* 0x000ee80000300800 */
[----:B----4-:R-:W4:Y:S01]  /*16080*/  LDL.LU R9, [R1+0x6f4] ;  /* 0x0006f40001097983 */ /* 0x010f220000300800 */
[----:B-1----:R-:W-:-:S03]  /*16090*/  SEL R10, RZ, 0x4, !P2 ;  /* 0x00000004ff0a7807 */ /* 0x002fc60005000000 */
[----:B------:R-:W4:Y:S01]  /*160a0*/  LDL.LU R8, [R1+0x6f8] ;  /* 0x0006f80001087983 */ /* 0x000f220000300800 */
[----:B------:R-:W-:-:S03]  /*160b0*/  SEL R10, R10, RZ, !P0 ;  /* 0x000000ff0a0a7207 */ /* 0x000fc60004000000 */
[----:B------:R-:W4:Y:S04]  /*160c0*/  LDL.LU R6, [R1+0x6fc] ;  /* 0x0006fc0001067983 */ /* 0x000f280000300800 */
[----:B------:R-:W4:Y:S04]  /*160d0*/  LDL.LU R3, [R1+0x700] ;  /* 0x0007000001037983 */ /* 0x000f280000300800 */
[----:B------:R-:W4:Y:S01]  /*160e0*/  LDL.LU R11, [R1+0x6e0] ;  /* 0x0006e000010b7983 */ /* 0x000f220000300800 */
[----:B------:R-:W-:-:S03]  /*160f0*/  ISETP.NE.U32.AND P2, PT, R10, RZ, PT ;  /* 0x000000ff0a00720c */ /* 0x000fc60003f45070 */
[----:B------:R-:W4:Y:S01]  /*16100*/  LDL.LU R10, [R1+0x6dc] ;  /* 0x0006dc00010a7983 */ /* 0x000f220000300800 */
[----:B--2---:R-:W-:-:S05]  /*16110*/  IADD3 R150, P4, R150, R2, RZ ;  /* 0x0000000296967210 */ /* 0x004fca0007f9e0ff */
[----:B---3--:R-:W-:Y:S01]  /*16120*/  IMAD.X R151, R151, 0x1, R0, P4 ;  /* 0x0000000197977824 */ /* 0x008fe200020e0600 */
[----:B----4-:R-:W-:-:S05]  /*16130*/  IADD3 R11, P3, R11, R2, RZ ;  /* 0x000000020b0b7210 */ /* 0x010fca0007f7e0ff */
        /* <DEDUP_REMOVED lines=14> */
[----:B------:R-:W-:Y:S01]  /*16220*/  SEL R10, R10, RZ, !P0 ;  /* 0x000000ff0a0a7207 */ /* 0x000fe20004000000 */
[----:B------:R-:W-:-:S03]  /*16230*/  IMAD.MOV.U32 R11, RZ, RZ, R13 ;  /* 0x000000ffff0b7224 */ /* 0x000fc600078e000d */
[----:B------:R-:W-:Y:S01]  /*16240*/  ISETP.NE.U32.AND P1, PT, R10, RZ, PT ;  /* 0x000000ff0a00720c */ /* 0x000fe20003f25070 */
[----:B------:R-:W-:-:S05]  /*16250*/  IMAD.MOV.U32 R10, RZ, RZ, R12 ;  /* 0x000000ffff0a7224 */ /* 0x000fca00078e000c */
[----:B------:R1:W-:Y:S01]  /*16260*/  LDGSTS.E [R7+0x18008], desc[UR16][R10.64], P2 ;  /* 0x180080000a077fae */ /* 0x0003e20009121850 */
[----:B------:R-:W-:-:S03]  /*16270*/  IADD3 R8, P2, R8, R2, RZ ;  /* 0x0000000208087210 */ /* 0x000fc60007f5e0ff */
[----:B------:R-:W-:Y:S01]  /*16280*/  STL [R1+0x6e8], R150 ;  /* 0x0006e89601007387 */ /* 0x000fe20000100800 */
[----:B------:R-:W-:-:S03]  /*16290*/  IADD3.X R9, R9, R0, RZ, P2, !PT ;  /* 0x0000000009097210 */ /* 0x000fc600017fe4ff */
        /* <DEDUP_REMOVED lines=8> */
[----:B------:R-:W-:-:S04]  /*16320*/  IMAD.MOV.U32 R10, RZ, RZ, R8 ;  /* 0x000000ffff0a7224 */ /* 0x000fc800078e0008 */
[----:B------:R-:W-:Y:S01]  /*16330*/  IMAD.X R6, R6, 0x1, R0, P3 ;  /* 0x0000000106067824 */ /* 0x000fe200018e0600 */
[----:B------:R1:W-:Y:S04]  /*16340*/  STL [R1+0x700], R3 ;  /* 0x0007000301007387 */ /* 0x0003e80000100800 */
[----:B------:R2:W-:Y:S04]  /*16350*/  STL [R1+0x6fc], R6 ;  /* 0x0006fc0601007387 */ /* 0x0005e80000100800 */
[----:B------:R3:W-:Y:S04]  /*16360*/  LDGSTS.E [R7+0x1000c], desc[UR16][R10.64], P1 ;  /* 0x1000c0000a077fae */ /* 0x0007e80008921850 */
[----:B------:R-:W4:Y:S04]  /*16370*/  LDL.LU R13, [R1+0x704] ;  /* 0x00070400010d7983 */ /* 0x000f280000300800 */
[----:B------:R-:W4:Y:S01]  /*16380*/  LDL.LU R12, [R1+0x708] ;  /* 0x00070800010c7983 */ /* 0x000f220000300800 */
[----:B---3--:R-:W-:Y:S01]  /*16390*/  MOV R10, R3 ;  /* 0x00000003000a7202 */ /* 0x008fe20000000f00 */
[----:B------:R-:W-:-:S02]  /*163a0*/  IMAD.MOV.U32 R11, RZ, RZ, R6 ;  /* 0x000000ffff0b7224 */ /* 0x000fc400078e0006 */
[C---:B-1----:R-:W-:Y:S01]  /*163b0*/  IMAD.SHL.U32 R3, R9.reuse, 0x10, RZ ;  /* 0x0000001009037824 */ /* 0x042fe200078e00ff */
[----:B------:R-:W-:Y:S02]  /*163c0*/  LOP3.LUT R9, R9, 0xff, RZ, 0xc0, !PT ;  /* 0x000000ff09097812 */ /* 0x000fe400078ec0ff */
[----:B------:R1:W-:Y:S01]  /*163d0*/  LDGSTS.E [R7+0x1800c], desc[UR16][R10.64], P1 ;  /* 0x1800c0000a077fae */ /* 0x0003e20008921850 */
[----:B------:R-:W-:Y:S02]  /*163e0*/  ISETP.GT.AND P1, PT, R5, 0xc, PT ;  /* 0x0000000c0500780c */ /* 0x000fe40003f24270 */
[----:B------:R-:W-:-:S05]  /*163f0*/  LOP3.LUT R3, R3, 0x70, RZ, 0xc0, !PT ;  /* 0x0000007003037812 */ /* 0x000fca00078ec0ff */
[----:B------:R-:W-:Y:S02]  /*16400*/  IMAD R3, R9, 0x80, R3 ;  /* 0x0000008009037824 */ /* 0x000fe400078e0203 */
[----:B------:R-:W3:Y:S01]  /*16410*/  LDL.LU R9, [R1+0x70c] ;  /* 0x00070c0001097983 */ /* 0x000ee20000300800 */
[----:B-1----:R-:W-:Y:S02]  /*16420*/  SEL R7, RZ, 0x4, !P1 ;  /* 0x00000004ff077807 */ /* 0x002fe40004800000 */
[----:B------:R-:W-:Y:S01]  /*16430*/  LOP3.LUT R3, R3, 0x30, RZ, 0x3c, !PT ;  /* 0x0000003003037812 */ /* 0x000fe200078e3cff */
[----:B------:R-:W3:Y:S01]  /*16440*/  LDL.LU R8, [R1+0x710] ;  /* 0x0007100001087983 */ /* 0x000ee20000300800 */
[----:B------:R-:W-:-:S03]  /*16450*/  SEL R7, R7, RZ, !P0 ;  /* 0x000000ff07077207 */ /* 0x000fc60004000000 */
[----:B--2---:R-:W2:Y:S01]  /*16460*/  LDL.LU R6, [R1+0x714] ;  /* 0x0007140001067983 */ /* 0x004ea20000300800 */
[----:B------:R-:W-:Y:S01]  /*16470*/  ISETP.NE.U32.AND P2, PT, R7, RZ, PT ;  /* 0x000000ff0700720c */ /* 0x000fe20003f45070 */
[----:B------:R-:W-:Y:S02]  /*16480*/  VIADD R7, R3, UR4 ;  /* 0x0000000403077c36 */ /* 0x000fe40008000000 */
[----:B------:R-:W2:Y:S01]  /*16490*/  LDL.LU R3, [R1+0x718] ;  /* 0x0007180001037983 */ /* 0x000ea20000300800 */
[----:B------:R-:W-:-:S04]  /*164a0*/  IADD3 R191, P1, R191, R2, RZ ;  /* 0x00000002bfbf7210 */ /* 0x000fc80007f3e0ff */
[----:B------:R-:W-:Y:S01]  /*164b0*/  IADD3.X R190, R190, R0, RZ, P1, !PT ;  /* 0x00000000bebe7210 */ /* 0x000fe20000ffe4ff */
[----:B------:R-:W-:Y:S01]  /*164c0*/  IMAD.MOV.U32 R10, RZ, RZ, R191 ;  /* 0x000000ffff0a7224 */ /* 0x000fe200078e00bf */
[----:B------:R-:W-:-:S03]  /*164d0*/  ISETP.GT.AND P1, PT, R5, 0xd, PT ;  /* 0x0000000d0500780c */ /* 0x000fc60003f24270 */
[----:B------:R-:W-:Y:S01]  /*164e0*/  IMAD.MOV.U32 R11, RZ, RZ, R190 ;  /* 0x000000ffff0b7224 */ /* 0x000fe200078e00be */
[----:B------:R-:W-:-:S04]  /*164f0*/  IADD3 R193, P3, R193, R2, RZ ;  /* 0x00000002c1c17210 */ /* 0x000fc80007f7e0ff */
[----:B------:R1:W-:Y:S01]  /*16500*/  LDGSTS.E [R7], desc[UR16][R10.64], P2 ;  /* 0x000000000a077fae */ /* 0x0003e20009121850 */
        /* <DEDUP_REMOVED lines=49> */
[----:B------:R-:W-:Y:S02]  /*16820*/  ISETP.GT.AND P1, PT, R5, 0x2d, PT ;  /* 0x0000002d0500780c */ /* 0x000fe40003f24270 */
[----:B----4-:R-:W-:-:S05]  /*16830*/  IADD3 R12, P4, R12, R2, RZ ;  /* 0x000000020c0c7210 */ /* 0x010fca0007f9e0ff */
[----:B------:R-:W-:Y:S02]  /*16840*/  IMAD.X R13, R13, 0x1, R0, P4 ;  /* 0x000000010d0d7824 */ /* 0x000fe400020e0600 */
[----:B-1----:R-:W-:Y:S02]  /*16850*/  IMAD.MOV.U32 R10, RZ, RZ, R12 ;  /* 0x000000ffff0a7224 */ /* 0x002fe400078e000c */
[----:B------:R-:W-:-:S05]  /*16860*/  IMAD.MOV.U32 R11, RZ, RZ, R13 ;  /* 0x000000ffff0b7224 */ /* 0x000fca00078e000d */
[----:B------:R1:W-:Y:S02]  /*16870*/  LDGSTS.E [R7+0x10000], desc[UR16][R10.64], P2 ;  /* 0x100000000a077fae */ /* 0x0003e40009121850 */
[----:B-1----:R-:W-:Y:S02]  /*16880*/  SEL R10, RZ, 0x4, !P1 ;  /* 0x00000004ff0a7807 */ /* 0x002fe40004800000 */
[----:B---3--:R-:W-:Y:S02]  /*16890*/  IADD3 R8, P3, R8, R2, RZ ;  /* 0x0000000208087210 */ /* 0x008fe40007f7e0ff */
[----:B------:R-:W-:Y:S02]  /*168a0*/  SEL R10, R10, RZ, !P0 ;  /* 0x000000ff0a0a7207 */ /* 0x000fe40004000000 */
[----:B------:R-:W-:Y:S02]  /*168b0*/  IADD3.X R9, R9, R0, RZ, P3, !PT ;  /* 0x0000000009097210 */ /* 0x000fe40001ffe4ff */
[----:B--2---:R-:W-:-:S02]  /*168c0*/  IADD3 R3, P4, R3, R2, RZ ;  /* 0x0000000203037210 */ /* 0x004fc40007f9e0ff */
[----:B------:R-:W-:Y:S01]  /*168d0*/  ISETP.NE.U32.AND P1, PT, R10, RZ, PT ;  /* 0x000000ff0a00720c */ /* 0x000fe20003f25070 */
[----:B------:R-:W-:Y:S02]  /*168e0*/  IMAD.MOV.U32 R10, RZ, RZ, R8 ;  /* 0x000000ffff0a7224 */ /* 0x000fe400078e0008 */
[----:B------:R-:W-:Y:S01]  /*168f0*/  IMAD.MOV.U32 R11, RZ, RZ, R9 ;  /* 0x000000ffff0b7224 */ /* 0x000fe200078e0009 */
[----:B------:R-:W-:Y:S01]  /*16900*/  STL [R1+0x708], R12 ;  /* 0x0007080c01007387 */ /* 0x000fe20000100800 */
[----:B------:R-:W-:-:S03]  /*16910*/  IMAD.X R6, R6, 0x1, R0, P4 ;  /* 0x0000000106067824 */ /* 0x000fc600020e0600 */
[----:B------:R1:W-:Y:S04]  /*16920*/  STL [R1+0x704], R13 ;  /* 0x0007040d01007387 */ /* 0x0003e80000100800 */
[----:B------:R-:W2:Y:S04]  /*16930*/  LDL.LU R150, [R1+0x728] ;  /* 0x0007280001967983 */ /* 0x000ea80000300800 */
[----:B------:R3:W-:Y:S01]  /*16940*/  LDGSTS.E [R7+0x18000], desc[UR16][R10.64], P2 ;  /* 0x180000000a077fae */ /* 0x0007e20009121850 */
[----:B------:R-:W-:-:S03]  /*16950*/  ISETP.GT.AND P2, PT, R5, 0x2e, PT ;  /* 0x0000002e0500780c */ /* 0x000fc60003f44270 */
[----:B------:R-:W-:Y:S04]  /*16960*/  STL [R1+0x710], R8 ;  /* 0x0007100801007387 */ /* 0x000fe80000100800 */
[----:B------:R4:W-:Y:S01]  /*16970*/  STL [R1+0x70c], R9 ;  /* 0x00070c0901007387 */ /* 0x0009e20000100800 */
[----:B---3--:R-:W-:Y:S01]  /*16980*/  MOV R10, R3 ;  /* 0x00000003000a7202 */ /* 0x008fe20000000f00 */
[----:B------:R-:W-:Y:S02]  /*16990*/  IMAD.MOV.U32 R11, RZ, RZ, R6 ;  /* 0x000000ffff0b7224 */ /* 0x000fe400078e0006 */
        /* <DEDUP_REMOVED lines=42> */
[----:B-1----:R-:W-:-:S03]  /*16c40*/  MOV R11, R9 ;  /* 0x00000009000b7202 */ /* 0x002fc60000000f00 */
        /* <DEDUP_REMOVED lines=9> */
[----:B------:R-:W3:Y:S04]  /*16ce0*/  LDL.LU R13, [R1+0x744] ;  /* 0x00074400010d7983 */ /* 0x000ee80000300800 */
[----:B------:R4:W-:Y:S04]  /*16cf0*/  LDGSTS.E [R7+0x1000c], desc[UR16][R10.64], P1 ;  /* 0x1000c0000a077fae */ /* 0x0009e80008921850 */
[----:B------:R-:W3:Y:S01]  /*16d00*/  LDL.LU R12, [R1+0x748] ;  /* 0x00074800010c7983 */ /* 0x000ee20000300800 */
[----:B----4-:R-:W-:-:S02]  /*16d10*/  IMAD.MOV.U32 R10, RZ, RZ, R3 ;  /* 0x000000ffff0a7224 */ /* 0x010fc400078e0003 */
[----:B------:R-:W-:Y:S02]  /*16d20*/  IMAD.MOV.U32 R11, RZ, RZ, R6 ;  /* 0x000000ffff0b7224 */ /* 0x000fe400078e0006 */
[C---:B-1----:R-:W-:Y:S01]  /*16d30*/  IMAD.SHL.U32 R3, R9.reuse, 0x10, RZ ;  /* 0x0000001009037824 */ /* 0x042fe200078e00ff */
[----:B------:R-:W-:Y:S02]  /*16d40*/  LOP3.LUT R9, R9, 0xff, RZ, 0xc0, !PT ;  /* 0x000000ff09097812 */ /* 0x000fe400078ec0ff */
[----:B------:R1:W-:Y:S01]  /*16d50*/  LDGSTS.E [R7+0x1800c], desc[UR16][R10.64], P1 ;  /* 0x1800c0000a077fae */ /* 0x0003e20008921850 */
[----:B------:R-:W-:Y:S02]  /*16d60*/  ISETP.GT.AND P1, PT, R5, 0x10, PT ;  /* 0x000000100500780c */ /* 0x000fe40003f24270 */
[----:B------:R-:W-:-:S04]  /*16d70*/  LOP3.LUT R3, R3, 0x70, RZ, 0xc0, !PT ;  /* 0x0000007003037812 */ /* 0x000fc800078ec0ff */
[----:B------:R-:W-:Y:S02]  /*16d80*/  LEA R3, R9, R3, 0x7 ;  /* 0x0000000309037211 */ /* 0x000fe400078e38ff */
[----:B------:R-:W4:Y:S01]  /*16d90*/  LDL.LU R9, [R1+0x74c] ;  /* 0x00074c0001097983 */ /* 0x000f220000300800 */
[----:B-1----:R-:W-:-:S03]  /*16da0*/  SEL R7, RZ, 0x4, !P1 ;  /* 0x00000004ff077807 */ /* 0x002fc60004800000 */
[----:B------:R-:W4:Y:S01]  /*16db0*/  LDL.LU R8, [R1+0x750] ;  /* 0x0007500001087983 */ /* 0x000f220000300800 */
[----:B------:R-:W-:Y:S02]  /*16dc0*/  LOP3.LUT R3, R3, 0x40, RZ, 0x3c, !PT ;  /* 0x0000004003037812 */ /* 0x000fe400078e3cff */
[----:B------:R-:W-:Y:S01]  /*16dd0*/  SEL R7, R7, RZ, !P0 ;  /* 0x000000ff07077207 */ /* 0x000fe20004000000 */
[----:B--2---:R-:W2:Y:S03]  /*16de0*/  LDL.LU R6, [R1+0x754] ;  /* 0x0007540001067983 */ /* 0x004ea60000300800 */
[----:B------:R-:W-:Y:S01]  /*16df0*/  ISETP.NE.U32.AND P2, PT, R7, RZ, PT ;  /* 0x000000ff0700720c */ /* 0x000fe20003f45070 */
[----:B------:R-:W-:Y:S02]  /*16e00*/  VIADD R7, R3, UR4 ;  /* 0x0000000403077c36 */ /* 0x000fe40008000000 */
[----:B------:R-:W2:Y:S01]  /*16e10*/  LDL.LU R3, [R1+0x758] ;  /* 0x0007580001037983 */ /* 0x000ea20000300800 */
[----:B------:R-:W-:-:S05]  /*16e20*/  IADD3 R207, P1, R207, R2, RZ ;  /* 0x00000002cfcf7210 */ /* 0x000fca0007f3e0ff */
[----:B------:R-:W-:Y:S02]  /*16e30*/  IMAD.X R206, R206, 0x1, R0, P1 ;  /* 0x00000001cece7824 */ /* 0x000fe400008e0600 */
[----:B------:R-:W-:Y:S01]  /*16e40*/  IMAD.MOV.U32 R10, RZ, RZ, R207 ;  /* 0x000000ffff0a7224 */ /* 0x000fe200078e00cf */
[----:B------:R-:W-:Y:S02]  /*16e50*/  ISETP.GT.AND P1, PT, R5, 0x11, PT ;  /* 0x000000110500780c */ /* 0x000fe40003f24270 */
[----:B------:R-:W-:Y:S02]  /*16e60*/  MOV R11, R206 ;  /* 0x000000ce000b7202 */ /* 0x000fe40000000f00 */
[----:B------:R-:W-:-:S03]  /*16e70*/  IADD3 R209, P3, R209, R2, RZ ;  /* 0x00000002d1d17210 */ /* 0x000fc60007f7e0ff */
[----:B------:R1:W-:Y:S02]  /*16e80*/  LDGSTS.E [R7], desc[UR16][R10.64], P2 ;  /* 0x000000000a077fae */ /* 0x0003e40009121850 */
        /* <DEDUP_REMOVED lines=49> */
[----:B------:R-:W-:Y:S02]  /*171a0*/  ISETP.GT.AND P1, PT, R5, 0x31, PT ;  /* 0x000000310500780c */ /* 0x000fe40003f24270 */
[----:B---3--:R-:W-:-:S04]  /*171b0*/  IADD3 R12, P4, R12, R2, RZ ;  /* 0x000000020c0c7210 */ /* 0x008fc80007f9e0ff */
[----:B------:R-:W-:Y:S01]  /*171c0*/  IADD3.X R13, R13, R0, RZ, P4, !PT ;  /* 0x000000000d0d7210 */ /* 0x000fe200027fe4ff */
[----:B-1----:R-:W-:-:S03]  /*171d0*/  IMAD.MOV.U32 R10, RZ, RZ, R12 ;  /* 0x000000ffff0a7224 */ /* 0x002fc600078e000c */
[----:B------:R-:W-:-:S05]  /*171e0*/  MOV R11, R13 ;  /* 0x0000000d000b7202 */ /* 0x000fca0000000f00 */
[----:B------:R1:W-:Y:S02]  /*171f0*/  LDGSTS.E [R7+0x10000], desc[UR16][R10.64], P2 ;  /* 0x100000000a077fae */ /* 0x0003e40009121850 */
[----:B-1----:R-:W-:Y:S02]  /*17200*/  SEL R10, RZ, 0x4, !P1 ;  /* 0x00000004ff0a7807 */ /* 0x002fe40004800000 */
[----:B----4-:R-:W-:Y:S02]  /*17210*/  IADD3 R8, P3, R8, R2, RZ ;  /* 0x0000000208087210 */ /* 0x010fe40007f7e0ff */
[----:B------:R-:W-:-:S03]  /*17220*/  SEL R10, R10, RZ, !P0 ;  /* 0x000000ff0a0a7207 */ /* 0x000fc60004000000 */
[----:B------:R-:W-:Y:S01]  /*17230*/  IMAD.X R9, R9, 0x1, R0, P3 ;  /* 0x0000000109097824 */ /* 0x000fe200018e0600 */
[----:B------:R-:W-:Y:S01]  /*17240*/  ISETP.NE.U32.AND P1, PT, R10, RZ, PT ;  /* 0x000000ff0a00720c */ /* 0x000fe20003f25070 */
[----:B------:R-:W-:Y:S01]  /*17250*/  IMAD.MOV.U32 R10, RZ, RZ, R8 ;  /* 0x000000ffff0a7224 */ /* 0x000fe200078e0008 */
[----:B--2---:R-:W-:Y:S02]  /*17260*/  IADD3 R3, P4, R3, R2, RZ ;  /* 0x0000000203037210 */ /* 0x004fe40007f9e0ff */
[----:B------:R-:W-:Y:S01]  /*17270*/  MOV R11, R9 ;  /* 0x00000009000b7202 */ /* 0x000fe20000000f00 */
[----:B------:R-:W-:Y:S02]  /*17280*/  STL [R1+0x748], R12 ;  /* 0x0007480c01007387 */ /* 0x000fe40000100800 */
[----:B------:R-:W-:Y:S02]  /*17290*/  IMAD.X R6, R6, 0x1, R0, P4 ;  /* 0x0000000106067824 */ /* 0x000fe400020e0600 */
[----:B------:R1:W-:Y:S04]  /*172a0*/  STL [R1+0x744], R13 ;  /* 0x0007440d01007387 */ /* 0x0003e80000100800 */
[----:B------:R-:W2:Y:S04]  /*172b0*/  LDL.LU R150, [R1+0x768] ;  /* 0x0007680001967983 */ /* 0x000ea80000300800 */
[----:B------:R3:W-:Y:S01]  /*172c0*/  LDGSTS.E [R7+0x18000], desc[UR16][R10.64], P2 ;  /* 0x180000000a077fae */ /* 0x0007e20009121850 */
[----:B------:R-:W-:-:S03]  /*172d0*/  ISETP.GT.AND P2, PT, R5, 0x32, PT ;  /* 0x000000320500780c */ /* 0x000fc60003f44270 */
[----:B------:R-:W-:Y:S04]  /*172e0*/  STL [R1+0x750], R8 ;  /* 0x0007500801007387 */ /* 0x000fe80000100800 */
[----:B------:R4:W-:Y:S01]  /*172f0*/  STL [R1+0x74c], R9 ;  /* 0x00074c0901007387 */ /* 0x0009e20000100800 */
[----:B---3--:R-:W-:Y:S02]  /*17300*/  IMAD.MOV.U32 R10, RZ, RZ, R3 ;  /* 0x000000ffff0a7224 */ /* 0x008fe400078e0003 */
[----:B------:R-:W-:Y:S01]  /*17310*/  IMAD.MOV.U32 R11, RZ, RZ, R6 ;  /* 0x000000ffff0b7224 */ /* 0x000fe200078e0006 */
        /* <DEDUP_REMOVED lines=15> */
[----:B--2---:R-:W-:-:S04]  /*17410*/  IADD3 R150, P4, R150, R2, RZ ;  /* 0x0000000296967210 */ /* 0x004fc80007f9e0ff */
[----:B---3--:R-:W-:Y:S02]  /*17420*/  IADD3.X R151, R151, R0, RZ, P4, !PT ;  /* 0x0000000097977210 */ /* 0x008fe400027fe4ff */
        /* <DEDUP_REMOVED lines=178> */
[----:B------:R-:W-:Y:S01]  /*17f50*/  STL [R1+0x7ac], R13 ;  /* 0x0007ac0d01007387 */ /* 0x000fe20000100800 */
[----:B------:R-:W-:-:S03]  /*17f60*/  IADD3 R3, P3, R3, R2, RZ ;  /* 0x0000000203037210 */ /* 0x000fc60007f7e0ff */
[----:B------:R-:W-:Y:S04]  /*17f70*/  STL [R1+0x7b8], R8 ;  /* 0x0007b80801007387 */ /* 0x000fe80000100800 */
[----:B------:R1:W-:Y:S01]  /*17f80*/  STL [R1+0x7b4], R9 ;  /* 0x0007b40901007387 */ /* 0x0003e20000100800 */
[----:B------:R-:W-:Y:S01]  /*17f90*/  IADD3.X R6, R6, R0, RZ, P3, !PT ;  /* 0x0000000006067210 */ /* 0x000fe20001ffe4ff */
[----:B-1----:R-:W1:Y:S02]  /*17fa0*/  S2R R9, SR_TID.X ;  /* 0x0000000000097919 */ /* 0x002e640000002100 */
[----:B------:R1:W-:Y:S04]  /*17fb0*/  STL [R1+0x7c0], R3 ;  /* 0x0007c00301007387 */ /* 0x0003e80000100800 */
[----:B------:R2:W-:Y:S04]  /*17fc0*/  STL [R1+0x7bc], R6 ;  /* 0x0007bc0601007387 */ /* 0x0005e80000100800 */
[----:B------:R-:W3:Y:S01]  /*17fd0*/  LDL.LU R150, [R1+0x600] ;  /* 0x0006000001967983 */ /* 0x000ee20000300800 */
[----:B------:R-:W-:-:S03]  /*17fe0*/  IMAD.MOV.U32 R10, RZ, RZ, R8 ;  /* 0x000000ffff0a7224 */ /* 0x000fc600078e0008 */
[----:B------:R-:W4:Y:S04]  /*17ff0*/  LDL.LU R13, [R1+0x7c4] ;  /* 0x0007c400010d7983 */ /* 0x000f280000300800 */
[----:B------:R-:W4:Y:S04]  /*18000*/  LDL.LU R8, [R1+0x7c8] ;  /* 0x0007c80001087983 */ /* 0x000f280000300800 */
[----:B------:R2:W-:Y:S04]  /*18010*/  LDGSTS.E [R7+0x1000c], desc[UR16][R10.64], P1 ;  /* 0x1000c0000a077fae */ /* 0x0005e80008921850 */
[----:B------:R-:W4:Y:S01]  /*18020*/  LDL.LU R12, [R1+0x7cc] ;  /* 0x0007cc00010c7983 */ /* 0x000f220000300800 */
[----:B--2---:R-:W-:Y:S01]  /*18030*/  IMAD.MOV.U32 R10, RZ, RZ, R3 ;  /* 0x000000ffff0a7224 */ /* 0x004fe200078e0003 */
[----:B------:R-:W-:Y:S01]  /*18040*/  MOV R11, R6 ;  /* 0x00000006000b7202 */ /* 0x000fe20000000f00 */
[C---:B-1----:R-:W-:Y:S01]  /*18050*/  IMAD.SHL.U32 R3, R9.reuse, 0x10, RZ ;  /* 0x0000001009037824 */ /* 0x042fe200078e00ff */
[----:B------:R-:W-:-:S03]  /*18060*/  LOP3.LUT R9, R9, 0xff, RZ, 0xc0, !PT ;  /* 0x000000ff09097812 */ /* 0x000fc600078ec0ff */
[----:B------:R1:W-:Y:S01]  /*18070*/  LDGSTS.E [R7+0x1800c], desc[UR16][R10.64], P1 ;  /* 0x1800c0000a077fae */ /* 0x0003e20008921850 */
[----:B------:R-:W-:Y:S02]  /*18080*/  LOP3.LUT R3, R3, 0x70, RZ, 0xc0, !PT ;  /* 0x0000007003037812 */ /* 0x000fe400078ec0ff */
[----:B------:R-:W-:-:S03]  /*18090*/  ISETP.GT.AND P1, PT, R5, 0x18, PT ;  /* 0x000000180500780c */ /* 0x000fc60003f24270 */
[----:B------:R-:W-:Y:S02]  /*180a0*/  IMAD R3, R9, 0x80, R3 ;  /* 0x0000008009037824 */ /* 0x000fe400078e0203 */
[----:B------:R-:W2:Y:S01]  /*180b0*/  LDL.LU R9, [R1+0x7d0] ;  /* 0x0007d00001097983 */ /* 0x000ea20000300800 */
[----:B-1----:R-:W-:-:S03]  /*180c0*/  SEL R7, RZ, 0x4, !P1 ;  /* 0x00000004ff077807 */ /* 0x002fc60004800000 */
[----:B------:R-:W2:Y:S01]  /*180d0*/  LDL.LU R6, [R1+0x7d4] ;  /* 0x0007d40001067983 */ /* 0x000ea20000300800 */
[----:B------:R-:W-:Y:S02]  /*180e0*/  LOP3.LUT R3, R3, 0x60, RZ, 0x3c, !PT ;  /* 0x0000006003037812 */ /* 0x000fe400078e3cff */
[----:B------:R-:W-:-:S04]  /*180f0*/  SEL R7, R7, RZ, !P0 ;  /* 0x000000ff07077207 */ /* 0x000fc80004000000 */
        /* <DEDUP_REMOVED lines=47> */
[----:B------:R-:W-:Y:S01]  /*183f0*/  ISETP.GT.AND P2, PT, R5, 0x38, PT ;  /* 0x000000380500780c */ /* 0x000fe20003f44270 */
[----:B-1----:R-:W-:Y:S01]  /*18400*/  IMAD.MOV.U32 R10, RZ, RZ, R251 ;  /* 0x000000ffff0a7224 */ /* 0x002fe200078e00fb */
[----:B------:R-:W-:-:S05]  /*18410*/  MOV R11, R250 ;  /* 0x000000fa000b7202 */ /* 0x000fca0000000f00 */
[----:B------:R1:W-:Y:S02]  /*18420*/  LDGSTS.E [R7+0xc], desc[UR16][R10.64], P1 ;  /* 0x0000c0000a077fae */ /* 0x0003e40008921850 */
[----:B-1----:R-:W-:-:S04]  /*18430*/  SEL R10, RZ, 0x4, !P2 ;  /* 0x00000004ff0a7807 */ /* 0x002fc80005000000 */
[----:B------:R-:W-:-:S04]  /*18440*/  SEL R10, R10, RZ, !P0 ;  /* 0x000000ff0a0a7207 */ /* 0x000fc80004000000 */
[----:B------:R-:W-:Y:S02]  /*18450*/  ISETP.NE.U32.AND P2, PT, R10, RZ, PT ;  /* 0x000000ff0a00720c */ /* 0x000fe40003f45070 */
[----:B---3--:R-:W-:-:S05]  /*18460*/  IADD3 R150, P3, R150, R2, RZ ;  /* 0x0000000296967210 */ /* 0x008fca0007f7e0ff */
[----:B------:R-:W-:Y:S01]  /*18470*/  IMAD.X R252, R252, 0x1, R0, P3 ;  /* 0x00000001fcfc7824 */ /* 0x000fe200018e0600 */
[----:B----4-:R-:W-:Y:S01]  /*18480*/  IADD3 R8, P4, R8, R2, RZ ;  /* 0x0000000208087210 */ /* 0x010fe20007f9e0ff */
[----:B------:R-:W-:-:S03]  /*18490*/  IMAD.MOV.U32 R10, RZ, RZ, R150 ;  /* 0x000000ffff0a7224 */ /* 0x000fc600078e0096 */
[----:B------:R-:W-:Y:S01]  /*184a0*/  MOV R11, R252 ;  /* 0x000000fc000b7202 */ /* 0x000fe20000000f00 */
[----:B------:R-:W-:Y:S01]  /*184b0*/  IMAD.X R13, R13, 0x1, R0, P4 ;  /* 0x000000010d0d7824 */ /* 0x000fe200020e0600 */
[----:B------:R-:W-:Y:S04]  /*184c0*/  STL [R1+0x600], R150 ;  /* 0x0006009601007387 */ /* 0x000fe80000100800 */
[----:B------:R-:W-:Y:S04]  /*184d0*/  STL [R1+0x7c8], R8 ;  /* 0x0007c80801007387 */ /* 0x000fe80000100800 */
[----:B------:R1:W-:Y:S04]  /*184e0*/  LDGSTS.E [R7+0x800c], desc[UR16][R10.64], P1 ;  /* 0x0800c0000a077fae */ /* 0x0003e80008921850 */
[----:B------:R3:W-:Y:S01]  /*184f0*/  STL [R1+0x7c4], R13 ;  /* 0x0007c40d01007387 */ /* 0x0007e20000100800 */
[----:B-1----:R-:W-:-:S02]  /*18500*/  IMAD.MOV.U32 R11, RZ, RZ, R13 ;  /* 0x000000ffff0b7224 */ /* 0x002fc400078e000d */
[----:B------:R-:W-:Y:S01]  /*18510*/  IMAD.MOV.U32 R10, RZ, RZ, R8 ;  /* 0x000000ffff0a7224 */ /* 0x000fe200078e0008 */
[----:B---3--:R-:W3:Y:S04]  /*18520*/  LDL.LU R13, [R1+0x7dc] ;  /* 0x0007dc00010d7983 */ /* 0x008ee80000300800 */
[----:B------:R-:W4:Y:S04]  /*18530*/  LDL.LU R8, [R1+0x7e0] ;  /* 0x0007e00001087983 */ /* 0x000f280000300800 */
[----:B------:R-:W3:Y:S04]  /*18540*/  LDL.LU R151, [R1+0x7e4] ;  /* 0x0007e40001977983 */ /* 0x000ee80000300800 */
[----:B------:R-:W3:Y:S01]  /*18550*/  LDL.LU R150, [R1+0x7e8] ;  /* 0x0007e80001967983 */ /* 0x000ee20000300800 */
[----:B------:R-:W-:-:S02]  /*18560*/  ISETP.GT.AND P1, PT, R5, 0x39, PT ;  /* 0x000000390500780c */ /* 0x000fc40003f24270 */
[-C--:B--2---:R-:W-:Y:S01]  /*18570*/  IADD3 R9, P3, R9, R2.reuse, RZ ;  /* 0x0000000209097210 */ /* 0x084fe20007f7e0ff */
[----:B------:R1:W-:Y:S01]  /*18580*/  LDGSTS.E [R7+0x10000], desc[UR16][R10.64], P2 ;  /* 0x100000000a077fae */ /* 0x0003e20009121850 */
[----:B------:R-:W-:-:S03]  /*18590*/  IADD3 R3, P4, R3, R2, RZ ;  /* 0x0000000203037210 */ /* 0x000fc60007f9e0ff */
[----:B------:R-:W-:Y:S01]  /*185a0*/  IMAD.X R12, R12, 0x1, R0, P3 ;  /* 0x000000010c0c7824 */ /* 0x000fe200018e0600 */
[----:B-1----:R-:W-:-:S04]  /*185b0*/  SEL R10, RZ, 0x4, !P1 ;  /* 0x00000004ff0a7807 */ /* 0x002fc80004800000 */
[----:B------:R-:W-:Y:S01]  /*185c0*/  SEL R10, R10, RZ, !P0 ;  /* 0x000000ff0a0a7207 */ /* 0x000fe20004000000 */
[----:B------:R-:W-:Y:S01]  /*185d0*/  IMAD.MOV.U32 R11, RZ, RZ, R12 ;  /* 0x000000ffff0b7224 */ /* 0x000fe200078e000c */
[----:B------:R-:W-:Y:S02]  /*185e0*/  IADD3.X R6, R6, R0, RZ, P4, !PT ;  /* 0x0000000006067210 */ /* 0x000fe400027fe4ff */
[----:B------:R-:W-:Y:S01]  /*185f0*/  ISETP.NE.U32.AND P1, PT, R10, RZ, PT ;  /* 0x000000ff0a00720c */ /* 0x000fe20003f25070 */
[----:B------:R-:W-:Y:S01]  /*18600*/  IMAD.MOV.U32 R10, RZ, RZ, R9 ;  /* 0x000000ffff0a7224 */ /* 0x000fe200078e0009 */
[----:B------:R-:W-:Y:S04]  /*18610*/  STL [R1+0x7d0], R9 ;  /* 0x0007d00901007387 */ /* 0x000fe80000100800 */
[----:B------:R1:W-:Y:S04]  /*18620*/  STL [R1+0x7cc], R12 ;  /* 0x0007cc0c01007387 */ /* 0x0003e80000100800 */
[----:B------:R2:W-:Y:S04]  /*18630*/  STL [R1+0x7d8], R3 ;  /* 0x0007d80301007387 */ /* 0x0005e80000100800 */
[----:B------:R2:W-:Y:S04]  /*18640*/  LDGSTS.E [R7+0x18000], desc[UR16][R10.64], P2 ;  /* 0x180000000a077fae */ /* 0x0005e80009121850 */
[----:B------:R2:W-:Y:S04]  /*18650*/  STL [R1+0x7d4], R6 ;  /* 0x0007d40601007387 */ /* 0x0005e80000100800 */
[----:B-1----:R-:W3:Y:S01]  /*18660*/  LDL.LU R12, [R1+0x7ec] ;  /* 0x0007ec00010c7983 */ /* 0x002ee20000300800 */
[----:B--2---:R-:W-:-:S03]  /*18670*/  IMAD.MOV.U32 R10, RZ, RZ, R3 ;  /* 0x000000ffff0a7224 */ /* 0x004fc600078e0003 */
[----:B------:R-:W2:Y:S01]  /*18680*/  LDL.LU R3, [R1+0x7f0] ;  /* 0x0007f00001037983 */ /* 0x000ea20000300800 */
[----:B------:R-:W-:Y:S02]  /*18690*/  MOV R11, R6 ;  /* 0x00000006000b7202 */ /* 0x000fe40000000f00 */
[----:B------:R-:W-:Y:S01]  /*186a0*/  ISETP.GT.AND P2, PT, R5, 0x3a, PT ;  /* 0x0000003a0500780c */ /* 0x000fe20003f44270 */
[----:B------:R-:W2:Y:S04]  /*186b0*/  LDL.LU R9, [R1+0x7f8] ;  /* 0x0007f80001097983 */ /* 0x000ea80000300800 */
[----:B------:R1:W-:Y:S04]  /*186c0*/  LDGSTS.E [R7+0x10004], desc[UR16][R10.64], P1 ;  /* 0x100040000a077fae */ /* 0x0003e80008921850 */
[----:B------:R-:W2:Y:S01]  /*186d0*/  LDL.LU R6, [R1+0x800] ;  /* 0x0008000001067983 */ /* 0x000ea20000300800 */
[----:B-1----:R-:W-:-:S04]  /*186e0*/  SEL R10, RZ, 0x4, !P2 ;  /* 0x00000004ff0a7807 */ /* 0x002fc80005000000 */
[----:B------:R-:W-:-:S04]  /*186f0*/  SEL R10, R10, RZ, !P0 ;  /* 0x000000ff0a0a7207 */ /* 0x000fc80004000000 */
[----:B------:R-:W-:Y:S02]  /*18700*/  ISETP.NE.U32.AND P2, PT, R10, RZ, PT ;  /* 0x000000ff0a00720c */ /* 0x000fe40003f45070 */
[----:B----4-:R-:W-:-:S05]  /*18710*/  IADD3 R8, P3, R8, R2, RZ ;  /* 0x0000000208087210 */ /* 0x010fca0007f7e0ff */
[--C-:B---3--:R-:W-:Y:S01]  /*18720*/  IMAD.X R13, R13, 0x1, R0.reuse, P3 ;  /* 0x000000010d0d7824 */ /* 0x108fe200018e0600 */
[----:B------:R-:W-:Y:S01]  /*18730*/  IADD3 R150, P4, R150, R2, RZ ;  /* 0x0000000296967210 */ /* 0x000fe20007f9e0ff */
[----:B------:R-:W-:Y:S03]  /*18740*/  STL [R1+0x7e0], R8 ;  /* 0x0007e00801007387 */ /* 0x000fe60000100800 */
[----:B------:R-:W-:Y:S01]  /*18750*/  MOV R11, R13 ;  /* 0x0000000d000b7202 */ /* 0x000fe20000000f00 */
[----:B------:R-:W-:Y:S01]  /*18760*/  IMAD.X R151, R151, 0x1, R0, P4 ;  /* 0x0000000197977824 */ /* 0x000fe200020e0600 */
[----:B------:R1:W-:Y:S01]  /*18770*/  STL [R1+0x7dc], R13 ;  /* 0x0007dc0d01007387 */ /* 0x0003e20000100800 */
[----:B------:R-:W-:-:S03]  /*18780*/  IMAD.MOV.U32 R10, RZ, RZ, R8 ;  /* 0x000000ffff0a7224 */ /* 0x000fc600078e0008 */
[----:B------:R-:W-:Y:S04]  /*18790*/  STL [R1+0x7e8], R150 ;  /* 0x0007e89601007387 */ /* 0x000fe80000100800 */
[----:B------:R3:W-:Y:S04]  /*187a0*/  LDGSTS.E [R7+0x18004], desc[UR16][R10.64], P1 ;  /* 0x180040000a077fae */ /* 0x0007e80008921850 */
[----:B-1----:R-:W4:Y:S04]  /*187b0*/  LDL.LU R13, [R1+0x7f4] ;  /* 0x0007f400010d7983 */ /* 0x002f280000300800 */
[----:B------:R1:W-:Y:S04]  /*187c0*/  STL [R1+0x7e4], R151 ;  /* 0x0007e49701007387 */ /* 0x0003e80000100800 */
[----:B------:R-:W4:Y:S01]  /*187d0*/  LDL.LU R8, [R1+0x7fc] ;  /* 0x0007fc0001087983 */ /* 0x000f220000300800 */
[----:B---3--:R-:W-:-:S02]  /*187e0*/  IMAD.MOV.U32 R10, RZ, RZ, R150 ;  /* 0x000000ffff0a7224 */ /* 0x008fc400078e0096 */
[----:B------:R-:W-:Y:S01]  /*187f0*/  IMAD.MOV.U32 R11, RZ, RZ, R151 ;  /* 0x000000ffff0b7224 */ /* 0x000fe200078e0097 */
[----:B------:R-:W-:-:S04]  /*18800*/  ISETP.GT.AND P1, PT, R5, 0x3b, PT ;  /* 0x0000003b0500780c */ /* 0x000fc80003f24270 */
[----:B------:R3:W-:Y:S02]  /*18810*/  LDGSTS.E [R7+0x10008], desc[UR16][R10.64], P2 ;  /* 0x100080000a077fae */ /* 0x0007e40009121850 */
[----:B---3--:R-:W-:Y:S02]  /*18820*/  SEL R10, RZ, 0x4, !P1 ;  /* 0x00000004ff0a7807 */ /* 0x008fe40004800000 */
[----:B--2---:R-:W-:Y:S02]  /*18830*/  IADD3 R3, P3, R3, R2, RZ ;  /* 0x0000000203037210 */ /* 0x004fe40007f7e0ff */
[----:B------:R-:W-:-:S03]  /*18840*/  SEL R10, R10, RZ, !P0 ;  /* 0x000000ff0a0a7207 */ /* 0x000fc60004000000 */
[----:B------:R-:W-:Y:S01]  /*18850*/  IMAD.X R12, R12, 0x1, R0, P3 ;  /* 0x000000010c0c7824 */ /* 0x000fe200018e0600 */
[----:B------:R-:W-:Y:S01]  /*18860*/  STL [R1+0x7f0], R3 ;  /* 0x0007f00301007387 */ /* 0x000fe20000100800 */
[----:B------:R-:W-:Y:S02]  /*18870*/  ISETP.NE.U32.AND P1, PT, R10, RZ, PT ;  /* 0x000000ff0a00720c */ /* 0x000fe40003f25070 */
[----:B------:R-:W-:Y:S01]  /*18880*/  IMAD.MOV.U32 R11, RZ, RZ, R12 ;  /* 0x000000ffff0b7224 */ /* 0x000fe200078e000c */
[----:B------:R2:W-:Y:S01]  /*18890*/  STL [R1+0x7ec], R12 ;  /* 0x0007ec0c01007387 */ /* 0x0005e20000100800 */
[----:B------:R-:W-:Y:S01]  /*188a0*/  MOV R10, R3 ;  /* 0x00000003000a7202 */ /* 0x000fe20000000f00 */
[----:B-1----:R-:W1:Y:S01]  /*188b0*/  S2R R151, SR_TID.X ;  /* 0x0000000000977919 */ /* 0x002e620000002100 */
[----:B------:R-:W-:-:S03]  /*188c0*/  IADD3 R6, P3, R6, R2, RZ ;  /* 0x0000000206067210 */ /* 0x000fc60007f7e0ff */
[----:B------:R3:W-:Y:S04]  /*188d0*/  LDGSTS.E [R7+0x18008], desc[UR16][R10.64], P2 ;  /* 0x180080000a077fae */ /* 0x0007e80009121850 */
[----:B--2---:R-:W2:Y:S04]  /*188e0*/  LDL.LU R12, [R1+0x604] ;  /* 0x00060400010c7983 */ /* 0x004ea80000300800 */
[----:B------:R-:W2:Y:S01]  /*188f0*/  LDL.LU R3, [R1+0x608] ;  /* 0x0006080001037983 */ /* 0x000ea20000300800 */
[----:B------:R-:W-:-:S04]  /*18900*/  IADD3 R9, P2, R9, R2, RZ ;  /* 0x0000000209097210 */ /* 0x000fc80007f5e0ff */
[----:B---3--:R-:W-:Y:S01]  /*18910*/  MOV R10, R9 ;  /* 0x00000009000a7202 */ /* 0x008fe20000000f00 */
[----:B------:R-:W-:Y:S01]  /*18920*/  STL [R1+0x7f8], R9 ;  /* 0x0007f80901007387 */ /* 0x000fe20000100800 */
[C---:B-1----:R-:W-:Y:S02]  /*18930*/  SHF.L.U32 R150, R151.reuse, 0x4, RZ ;  /* 0x0000000497967819 */ /* 0x042fe400000006ff */
[----:B------:R-:W-:Y:S02]  /*18940*/  LOP3.LUT R151, R151, 0xff, RZ, 0xc0, !PT ;  /* 0x000000ff97977812 */ /* 0x000fe400078ec0ff */
[----:B------:R-:W-:-:S05]  /*18950*/  LOP3.LUT R150, R150, 0x70, RZ, 0xc0, !PT ;  /* 0x0000007096967812 */ /* 0x000fca00078ec0ff */
[----:B------:R-:W-:-:S05]  /*18960*/  IMAD R150, R151, 0x80, R150 ;  /* 0x0000008097967824 */ /* 0x000fca00078e0296 */
[----:B------:R-:W-:Y:S01]  /*18970*/  LOP3.LUT R150, R150, 0x70, RZ, 0x3c, !PT ;  /* 0x0000007096967812 */ /* 0x000fe200078e3cff */
[----:B----4-:R-:W-:-:S04]  /*18980*/  IMAD.X R13, R13, 0x1, R0, P2 ;  /* 0x000000010d0d7824 */ /* 0x010fc800010e0600 */
[----:B------:R-:W-:Y:S01]  /*18990*/  IMAD.MOV.U32 R11, RZ, RZ, R13 ;  /* 0x000000ffff0b7224 */ /* 0x000fe200078e000d */
[----:B------:R1:W-:Y:S01]  /*189a0*/  STL [R1+0x7f4], R13 ;  /* 0x0007f40d01007387 */ /* 0x0003e20000100800 */
[----:B------:R-:W-:-:S03]  /*189b0*/  IMAD.X R8, R8, 0x1, R0, P3 ;  /* 0x0000000108087824 */ /* 0x000fc600018e0600 */
[----:B------:R-:W-:Y:S04]  /*189c0*/  STL [R1+0x800], R6 ;  /* 0x0008000601007387 */ /* 0x000fe80000100800 */
[----:B------:R3:W-:Y:S04]  /*189d0*/  STL [R1+0x7fc], R8 ;  /* 0x0007fc0801007387 */ /* 0x0007e80000100800 */
[----:B-1----:R-:W4:Y:S04]  /*189e0*/  LDL.LU R13, [R1+0x60c] ;  /* 0x00060c00010d7983 */ /* 0x002f280000300800 */
[----:B------:R1:W-:Y:S04]  /*189f0*/  LDGSTS.E [R7+0x1000c], desc[UR16][R10.64], P1 ;  /* 0x1000c0000a077fae */ /* 0x0003e80008921850 */
[----:B------:R-:W4:Y:S01]  /*18a00*/  LDL.LU R9, [R1+0x610] ;  /* 0x0006100001097983 */ /* 0x000f220000300800 */
[----:B-1----:R-:W-:-:S02]  /*18a10*/  IMAD.MOV.U32 R11, RZ, RZ, R8 ;  /* 0x000000ffff0b7224 */ /* 0x002fc400078e0008 */
[----:B------:R-:W-:Y:S01]  /*18a20*/  IMAD.MOV.U32 R10, RZ, RZ, R6 ;  /* 0x000000ffff0a7224 */ /* 0x000fe200078e0006 */
[----:B---3--:R-:W3:Y:S04]  /*18a30*/  LDL.LU R8, [R1+0x614] ;  /* 0x0006140001087983 */ /* 0x008ee80000300800 */
[----:B------:R-:W3:Y:S04]  /*18a40*/  LDL.LU R6, [R1+0x618] ;  /* 0x0006180001067983 */ /* 0x000ee80000300800 */
[----:B------:R1:W-:Y:S01]  /*18a50*/  LDGSTS.E [R7+0x1800c], desc[UR16][R10.64], P1 ;  /* 0x1800c0000a077fae */ /* 0x0003e20008921850 */
[----:B------:R-:W-:-:S04]  /*18a60*/  ISETP.GT.AND P1, PT, R5, 0x1c, PT ;  /* 0x0000001c0500780c */ /* 0x000fc80003f24270 */
[----:B-1----:R-:W-:Y:S02]  /*18a70*/  SEL R7, RZ, 0x4, !P1 ;  /* 0x00000004ff077807 */ /* 0x002fe40004800000 */
[----:B--2---:R-:W-:Y:S02]  /*18a80*/  IADD3 R3, P1, R3, R2, RZ ;  /* 0x0000000203037210 */ /* 0x004fe40007f3e0ff */
[----:B------:R-:W-:-:S03]  /*18a90*/  SEL R7, R7, RZ, !P0 ;  /* 0x000000ff07077207 */ /* 0x000fc60004000000 */
[----:B------:R-:W-:Y:S01]  /*18aa0*/  IMAD.X R12, R12, 0x1, R0, P1 ;  /* 0x000000010c0c7824 */ /* 0x000fe200008e0600 */
[----:B------:R-:W-:Y:S01]  /*18ab0*/  STL [R1+0x608], R3 ;  /* 0x0006080301007387 */ /* 0x000fe20000100800 */
[----:B------:R-:W-:Y:S01]  /*18ac0*/  ISETP.NE.U32.AND P2, PT, R7, RZ, PT ;  /* 0x000000ff0700720c */ /* 0x000fe20003f45070 */
[----:B------:R-:W-:Y:S02]  /*18ad0*/  VIADD R7, R150, UR4 ;  /* 0x0000000496077c36 */ /* 0x000fe40008000000 */
[----:B------:R1:W-:Y:S01]  /*18ae0*/  STL [R1+0x604], R12 ;  /* 0x0006040c01007387 */ /* 0x0003e20000100800 */
[----:B------:R-:W-:Y:S01]  /*18af0*/  IMAD.MOV.U32 R11, RZ, RZ, R12 ;  /* 0x000000ffff0b7224 */ /* 0x000fe200078e000c */
[----:B------:R-:W-:Y:S02]  /*18b00*/  MOV R10, R3 ;  /* 0x00000003000a7202 */ /* 0x000fe40000000f00 */
[----:B------:R-:W2:Y:S04]  /*18b10*/  LDL.LU R151, [R1+0x61c] ;  /* 0x00061c0001977983 */ /* 0x000ea80000300800 */
[----:B------:R-:W2:Y:S04]  /*18b20*/  LDL.LU R150, [R1+0x620] ;  /* 0x0006200001967983 */ /* 0x000ea80000300800 */
[----:B-1----:R-:W2:Y:S04]  /*18b30*/  LDL.LU R12, [R1+0x624] ;  /* 0x00062400010c7983 */ /* 0x002ea80000300800 */
[----:B------:R-:W2:Y:S01]  /*18b40*/  LDL.LU R3, [R1+0x628] ;  /* 0x0006280001037983 */ /* 0x000ea20000300800 */
[----:B------:R-:W-:-:S03]  /*18b50*/  ISETP.GT.AND P1, PT, R5, 0x1d, PT ;  /* 0x0000001d0500780c */ /* 0x000fc60003f24270 */
[----:B------:R1:W-:Y:S02]  /*18b60*/  LDGSTS.E [R7], desc[UR16][R10.64], P2 ;  /* 0x000000000a077fae */ /* 0x0003e40009121850 */
[----:B-1----:R-:W-:-:S04]  /*18b70*/  SEL R10, RZ, 0x4, !P1 ;  /* 0x00000004ff0a7807 */ /* 0x002fc80004800000 */
[----:B------:R-:W-:-:S04]  /*18b80*/  SEL R10, R10, RZ, !P0 ;  /* 0x000000ff0a0a7207 */ /* 0x000fc80004000000 */
[----:B------:R-:W-:Y:S02]  /*18b90*/  ISETP.NE.U32.AND P1, PT, R10, RZ, PT ;  /* 0x000000ff0a00720c */ /* 0x000fe40003f25070 */
[----:B----4-:R-:W-:-:S05]  /*18ba0*/  IADD3 R9, P3, R9, R2, RZ ;  /* 0x0000000209097210 */ /* 0x010fca0007f7e0ff */
[--C-:B------:R-:W-:Y:S01]  /*18bb0*/  IMAD.X R13, R13, 0x1, R0.reuse, P3 ;  /* 0x000000010d0d7824 */ /* 0x100fe200018e0600 */
[----:B------:R-:W-:Y:S01]  /*18bc0*/  MOV R10, R9 ;  /* 0x00000009000a7202 */ /* 0x000fe20000000f00 */
[----:B------:R-:W-:Y:S02]  /*18bd0*/  STL [R1+0x610], R9 ;  /* 0x0006100901007387 */ /* 0x000fe40000100800 */
[----:B------:R-:W-:Y:S01]  /*18be0*/  IMAD.MOV.U32 R11, RZ, RZ, R13 ;  /* 0x000000ffff0b7224 */ /* 0x000fe200078e000d */
[----:B---3--:R-:W-:Y:S01]  /*18bf0*/  IADD3 R6, P4, R6, R2, RZ ;  /* 0x0000000206067210 */ /* 0x008fe20007f9e0ff */
[----:B------:R1:W-:Y:S04]  /*18c00*/  STL [R1+0x60c], R13 ;  /* 0x00060c0d01007387 */ /* 0x0003e80000100800 */
[----:B------:R-:W-:Y:S01]  /*18c10*/  IMAD.X R8, R8, 0x1, R0, P4 ;  /* 0x0000000108087824 */ /* 0x000fe200020e0600 */
[----:B------:R-:W-:Y:S04]  /*18c20*/  STL [R1+0x618], R6 ;  /* 0x0006180601007387 */ /* 0x000fe80000100800 */
[----:B------:R3:W-:Y:S04]  /*18c30*/  STL [R1+0x614], R8 ;  /* 0x0006140801007387 */ /* 0x0007e80000100800 */
[----:B------:R4:W-:Y:S04]  /*18c40*/  LDGSTS.E [R7+0x8000], desc[UR16][R10.64], P2 ;  /* 0x080000000a077fae */ /* 0x0009e80009121850 */
[----:B-1----:R-:W2:Y:S04]  /*18c50*/  LDL.LU R13, [R1+0x62c] ;  /* 0x00062c00010d7983 */ /* 0x002ea80000300800 */
[----:B------:R-:W2:Y:S01]  /*18c60*/  LDL.LU R9, [R1+0x630] ;  /* 0x0006300001097983 */ /* 0x000ea20000300800 */
[----:B----4-:R-:W-:-:S02]  /*18c70*/  IMAD.MOV.U32 R11, RZ, RZ, R8 ;  /* 0x000000ffff0b7224 */ /* 0x010fc400078e0008 */
[----:B------:R-:W-:Y:S01]  /*18c80*/  IMAD.MOV.U32 R10, RZ, RZ, R6 ;  /* 0x000000ffff0a7224 */ /* 0x000fe200078e0006 */
[----:B---3--:R-:W3:Y:S04]  /*18c90*/  LDL.LU R8, [R1+0x634] ;  /* 0x0006340001087983 */ /* 0x008ee80000300800 */
[----:B------:R-:W4:Y:S01]  /*18ca0*/  LDL.LU R6, [R1+0x638] ;  /* 0x0006380001067983 */ /* 0x000f220000300800 */
[----:B------:R-:W-:-:S03]  /*18cb0*/  ISETP.GT.AND P2, PT, R5, 0x1e, PT ;  /* 0x0000001e0500780c */ /* 0x000fc60003f44270 */
[----:B------:R1:W-:Y:S01]  /*18cc0*/  LDGSTS.E [R7+0x4], desc[UR16][R10.64], P1 ;  /* 0x000040000a077fae */ /* 0x0003e20008921850 */
[----:B--2---:R-:W-:-:S04]  /*18cd0*/  IADD3 R150, P3, R150, R2, RZ ;  /* 0x0000000296967210 */ /* 0x004fc80007f7e0ff */
[----:B------:R-:W-:Y:S02]  /*18ce0*/  IADD3.X R151, R151, R0, RZ, P3, !PT ;  /* 0x0000000097977210 */ /* 0x000fe40001ffe4ff */
[----:B------:R-:W-:Y:S02]  /*18cf0*/  IADD3 R3, P4, R3, R2, RZ ;  /* 0x0000000203037210 */ /* 0x000fe40007f9e0ff */
[----:B-1----:R-:W-:-:S03]  /*18d00*/  SEL R10, RZ, 0x4, !P2 ;  /* 0x00000004ff0a7807 */ /* 0x002fc60005000000 */
[----:B------:R-:W-:Y:S01]  /*18d10*/  IMAD.X R12, R12, 0x1, R0, P4 ;  /* 0x000000010c0c7824 */ /* 0x000fe200020e0600 */
[----:B------:R-:W-:Y:S01]  /*18d20*/  SEL R10, R10, RZ, !P0 ;  /* 0x000000ff0a0a7207 */ /* 0x000fe20004000000 */
[----:B------:R-:W-:Y:S01]  /*18d30*/  STL [R1+0x620], R150 ;  /* 0x0006209601007387 */ /* 0x000fe20000100800 */
[----:B------:R-:W-:Y:S02]  /*18d40*/  IMAD.MOV.U32 R11, RZ, RZ, R151 ;  /* 0x000000ffff0b7224 */ /* 0x000fe400078e0097 */
[----:B------:R-:W-:Y:S01]  /*18d50*/  ISETP.NE.U32.AND P2, PT, R10, RZ, PT ;  /* 0x000000ff0a00720c */ /* 0x000fe20003f45070 */
[----:B------:R1:W-:Y:S01]  /*18d60*/  STL [R1+0x61c], R151 ;  /* 0x00061c9701007387 */ /* 0x0003e20000100800 */
[----:B------:R-:W-:-:S03]  /*18d70*/  IMAD.MOV.U32 R10, RZ, RZ, R150 ;  /* 0x000000ffff0a7224 */ /* 0x000fc600078e0096 */
[----:B------:R-:W-:Y:S04]  /*18d80*/  STL [R1+0x628], R3 ;  /* 0x0006280301007387 */ /* 0x000fe80000100800 */
[----:B------:R2:W-:Y:S04]  /*18d90*/  STL [R1+0x624], R12 ;  /* 0x0006240c01007387 */ /* 0x0005e80000100800 */
[----:B-1----:R-:W3:Y:S04]  /*18da0*/  LDL.LU R151, [R1+0x63c] ;  /* 0x00063c0001977983 */ /* 0x002ee80000300800 */
[----:B------:R-:W3:Y:S04]  /*18db0*/  LDL.LU R150, [R1+0x640] ;  /* 0x0006400001967983 */ /* 0x000ee80000300800 */
[----:B------:R1:W-:Y:S02]  /*18dc0*/  LDGSTS.E [R7+0x8004], desc[UR16][R10.64], P1 ;  /* 0x080040000a077fae */ /* 0x0003e40008921850 */
[----:B-1----:R-:W-:Y:S01]  /*18dd0*/  IMAD.MOV.U32 R11, RZ, RZ, R12 ;  /* 0x000000ffff0b7224 */ /* 0x002fe200078e000c */
[----:B------:R-:W-:Y:S01]  /*18de0*/  MOV R10, R3 ;  /* 0x00000003000a7202 */ /* 0x000fe20000000f00 */
[----:B--2---:R-:W2:Y:S04]  /*18df0*/  LDL.LU R12, [R1+0x804] ;  /* 0x00080400010c7983 */ /* 0x004ea80000300800 */
[----:B------:R-:W2:Y:S01]  /*18e00*/  LDL.LU R3, [R1+0x808] ;  /* 0x0008080001037983 */ /* 0x000ea20000300800 */
[----:B------:R-:W-:-:S03]  /*18e10*/  ISETP.GT.AND P1, PT, R5, 0x1f, PT ;  /* 0x0000001f0500780c */ /* 0x000fc60003f24270 */
[----:B------:R1:W-:Y:S02]  /*18e20*/  LDGSTS.E [R7+0x8], desc[UR16][R10.64], P2 ;  /* 0x000080000a077fae */ /* 0x0003e40009121850 */
[----:B-1----:R-:W-:-:S04]  /*18e30*/  SEL R10, RZ, 0x4, !P1 ;  /* 0x00000004ff0a7807 */ /* 0x002fc80004800000 */
[----:B------:R-:W-:-:S04]  /*18e40*/  SEL R10, R10, RZ, !P0 ;  /* 0x000000ff0a0a7207 */ /* 0x000fc80004000000 */
[----:B------:R-:W-:Y:S02]  /*18e50*/  ISETP.NE.U32.AND P1, PT, R10, RZ, PT ;  /* 0x000000ff0a00720c */ /* 0x000fe40003f25070 */
[----:B------:R-:W-:-:S05]  /*18e60*/  IADD3 R9, P3, R9, R2, RZ ;  /* 0x0000000209097210 */ /* 0x000fca0007f7e0ff */
[----:B------:R-:W-:Y:S01]  /*18e70*/  IMAD.X R13, R13, 0x1, R0, P3 ;  /* 0x000000010d0d7824 */ /* 0x000fe200018e0600 */
[----:B----4-:R-:W-:Y:S01]  /*18e80*/  IADD3 R6, P4, R6, R2, RZ ;  /* 0x0000000206067210 */ /* 0x010fe20007f9e0ff */
[----:B------:R-:W-:Y:S01]  /*18e90*/  STL [R1+0x630], R9 ;  /* 0x0006300901007387 */ /* 0x000fe20000100800 */
[----:B------:R-:W-:-:S03]  /*18ea0*/  MOV R10, R9 ;  /* 0x00000009000a7202 */ /* 0x000fc60000000f00 */
[----:B---3--:R-:W-:Y:S01]  /*18eb0*/  IMAD.X R8, R8, 0x1, R0, P4 ;  /* 0x0000000108087824 */ /* 0x008fe200020e0600 */
[----:B------:R1:W-:Y:S01]  /*18ec0*/  STL [R1+0x62c], R13 ;  /* 0x00062c0d01007387 */ /* 0x0003e20000100800 */
[----:B------:R-:W-:-:S03]  /*18ed0*/  IMAD.MOV.U32 R11, RZ, RZ, R13 ;  /* 0x000000ffff0b7224 */ /* 0x000fc600078e000d */
[----:B------:R-:W-:Y:S04]  /*18ee0*/  STL [R1+0x638], R6 ;  /* 0x0006380601007387 */ /* 0x000fe80000100800 */
[----:B------:R3:W-:Y:S04]  /*18ef0*/  STL [R1+0x634], R8 ;  /* 0x0006340801007387 */ /* 0x0007e80000100800 */
[----:B-1----:R-:W4:Y:S04]  /*18f00*/  LDL.LU R13, [R1+0x80c] ;  /* 0x00080c00010d7983 */ /* 0x002f280000300800 */
[----:B------:R-:W4:Y:S04]  /*18f10*/  LDL.LU R9, [R1+0x810] ;  /* 0x0008100001097983 */ /* 0x000f280000300800 */
[----:B------:R1:W-:Y:S02]  /*18f20*/  LDGSTS.E [R7+0x8008], desc[UR16][R10.64], P2 ;  /* 0x080080000a077fae */ /* 0x0003e40009121850 */
[----:B-1----:R-:W-:-:S02]  /*18f30*/  IMAD.MOV.U32 R11, RZ, RZ, R8 ;  /* 0x000000ffff0b7224 */ /* 0x002fc400078e0008 */
[----:B------:R-:W-:Y:S01]  /*18f40*/  IMAD.MOV.U32 R10, RZ, RZ, R6 ;  /* 0x000000ffff0a7224 */ /* 0x000fe200078e0006 */
[----:B---3--:R-:W3:Y:S04]  /*18f50*/  LDL.LU R8, [R1+0x814] ;  /* 0x0008140001087983 */ /* 0x008ee80000300800 */
[----:B------:R-:W3:Y:S01]  /*18f60*/  LDL.LU R6, [R1+0x818] ;  /* 0x0008180001067983 */ /* 0x000ee20000300800 */
[----:B------:R-:W-:Y:S02]  /*18f70*/  ISETP.GT.AND P2, PT, R5, 0x3c, PT ;  /* 0x0000003c0500780c */ /* 0x000fe40003f44270 */
[----:B------:R-:W-:Y:S01]  /*18f80*/  IADD3 R150, P3, R150, R2, RZ ;  /* 0x0000000296967210 */ /* 0x000fe20007f7e0ff */
[----:B------:R1:W-:Y:S03]  /*18f90*/  LDGSTS.E [R7+0xc], desc[UR16][R10.64], P1 ;  /* 0x0000c0000a077fae */ /* 0x0003e60008921850 */
[----:B------:R-:W-:-:S02]  /*18fa0*/  IADD3.X R151, R151, R0, RZ, P3, !PT ;  /* 0x0000000097977210 */ /* 0x000fc40001ffe4ff */
[----:B-1----:R-:W-:Y:S02]  /*18fb0*/  SEL R10, RZ, 0x4, !P2 ;  /* 0x00000004ff0a7807 */ /* 0x002fe40005000000 */
[----:B--2---:R-:W-:Y:S02]  /*18fc0*/  IADD3 R3, P4, R3, R2, RZ ;  /* 0x0000000203037210 */ /* 0x004fe40007f9e0ff */
[----:B------:R-:W-:Y:S01]  /*18fd0*/  SEL R10, R10, RZ, !P0 ;  /* 0x000000ff0a0a7207 */ /* 0x000fe20004000000 */
[----:B------:R-:W-:Y:S02]  /*18fe0*/  IMAD.MOV.U32 R11, RZ, RZ, R151 ;  /* 0x000000ffff0b7224 */ /* 0x000fe400078e0097 */
[----:B------:R-:W-:Y:S01]  /*18ff0*/  IMAD.X R12, R12, 0x1, R0, P4 ;  /* 0x000000010c0c7824 */ /* 0x000fe200020e0600 */
[----:B------:R-:W-:Y:S01]  /*19000*/  ISETP.NE.U32.AND P2, PT, R10, RZ, PT ;  /* 0x000000ff0a00720c */ /* 0x000fe20003f45070 */
[----:B------:R-:W-:Y:S01]  /*19010*/  IMAD.MOV.U32 R10, RZ, RZ, R150 ;  /* 0x000000ffff0a7224 */ /* 0x000fe200078e0096 */
[----:B------:R-:W-:Y:S04]  /*19020*/  STL [R1+0x640], R150 ;  /* 0x0006409601007387 */ /* 0x000fe80000100800 */
[----:B------:R1:W-:Y:S04]  /*19030*/  STL [R1+0x63c], R151 ;  /* 0x00063c9701007387 */ /* 0x0003e80000100800 */
[----:B------:R-:W-:Y:S04]  /*19040*/  STL [R1+0x808], R3 ;  /* 0x0008080301007387 */ /* 0x000fe80000100800 */
[----:B------:R2:W-:Y:S04]  /*19050*/  LDGSTS.E [R7+0x800c], desc[UR16][R10.64], P1 ;  /* 0x0800c0000a077fae */ /* 0x0005e80008921850 */
[----:B------:R2:W-:Y:S04]  /*19060*/  STL [R1+0x804], R12 ;  /* 0x0008040c01007387 */ /* 0x0005e80000100800 */
[----:B-1----:R-:W3:Y:S01]  /*19070*/  LDL.LU R151, [R1+0x81c] ;  /* 0x00081c0001977983 */ /* 0x002ee20000300800 */
[----:B--2---:R-:W-:-:S03]  /*19080*/  IMAD.MOV.U32 R11, RZ, RZ, R12 ;  /* 0x000000ffff0b7224 */ /* 0x004fc600078e000c */
[----:B------:R-:W2:Y:S01]  /*19090*/  LDL.LU R12, [R1+0x820] ;  /* 0x00082000010c7983 */ /* 0x000ea20000300800 */
[----:B------:R-:W-:-:S03]  /*190a0*/  MOV R10, R3 ;  /* 0x00000003000a7202 */ /* 0x000fc60000000f00 */
[----:B------:R-:W2:Y:S04]  /*190b0*/  LDL.LU R3, [R1+0x824] ;  /* 0x0008240001037983 */ /* 0x000ea80000300800 */
[----:B------:R-:W2:Y:S01]  /*190c0*/  LDL.LU R150, [R1+0x828] ;  /* 0x0008280001967983 */ /* 0x000ea20000300800 */
[----:B------:R-:W-:-:S03]  /*190d0*/  ISETP.GT.AND P1, PT, R5, 0x3d, PT ;  /* 0x0000003d0500780c */ /* 0x000fc60003f24270 */
[----:B------:R1:W-:Y:S02]  /*190e0*/  LDGSTS.E [R7+0x10000], desc[UR16][R10.64], P2 ;  /* 0x100000000a077fae */ /* 0x0003e40009121850 */
[----:B-1----:R-:W-:-:S04]  /*190f0*/  SEL R10, RZ, 0x4, !P1 ;  /* 0x00000004ff0a7807 */ /* 0x002fc80004800000 */
[----:B------:R-:W-:-:S04]  /*19100*/  SEL R10, R10, RZ, !P0 ;  /* 0x000000ff0a0a7207 */ /* 0x000fc80004000000 */
[----:B------:R-:W-:Y:S02]  /*19110*/  ISETP.NE.U32.AND P1, PT, R10, RZ, PT ;  /* 0x000000ff0a00720c */ /* 0x000fe40003f25070 */
[----:B----4-:R-:W-:-:S05]  /*19120*/  IADD3 R9, P3, R9, R2, RZ ;  /* 0x0000000209097210 */ /* 0x010fca0007f7e0ff */
[----:B------:R-:W-:Y:S01]  /*19130*/  IMAD.X R13, R13, 0x1, R0, P3 ;  /* 0x000000010d0d7824 */ /* 0x000fe200018e0600 */
[----:B------:R-:W-:Y:S01]  /*19140*/  MOV R10, R9 ;  /* 0x00000009000a7202 */ /* 0x000fe20000000f00 */
[----:B------:R1:W-:Y:S02]  /*19150*/  STL [R1+0x810], R9 ;  /* 0x0008100901007387 */ /* 0x0003e40000100800 */
[----:B------:R-:W-:Y:S02]  /*19160*/  IMAD.MOV.U32 R11, RZ, RZ, R13 ;  /* 0x000000ffff0b7224 */ /* 0x000fe400078e000d */
[----:B------:R-:W-:Y:S04]  /*19170*/  STL [R1+0x80c], R13 ;  /* 0x00080c0d01007387 */ /* 0x000fe80000100800 */
[----:B------:R4:W-:Y:S01]  /*19180*/  LDGSTS.E [R7+0x18000], desc[UR16][R10.64], P2 ;  /* 0x180000000a077fae */ /* 0x0009e20009121850 */
[----:B---3--:R-:W-:-:S05]  /*19190*/  IADD3 R6, P4, R6, R2, RZ ;  /* 0x0000000206067210 */ /* 0x008fca0007f9e0ff */
[----:B------:R-:W-:Y:S01]  /*191a0*/  IMAD.X R8, R8, 0x1, R0, P4 ;  /* 0x0000000108087824 */ /* 0x000fe200020e0600 */
[----:B------:R3:W-:Y:S01]  /*191b0*/  STL [R1+0x818], R6 ;  /* 0x0008180601007387 */ /* 0x0007e20000100800 */
[----:B----4-:R-:W-:-:S03]  /*191c0*/  IMAD.MOV.U32 R10, RZ, RZ, R6 ;  /* 0x000000ffff0a7224 */ /* 0x010fc600078e0006 */
[----:B------:R4:W-:Y:S04]  /*191d0*/  STL [R1+0x814], R8 ;  /* 0x0008140801007387 */ /* 0x0009e80000100800 */
[----:B-1----:R-:W2:Y:S04]  /*191e0*/  LDL.LU R9, [R1+0x82c] ;  /* 0x00082c0001097983 */ /* 0x002ea80000300800 */
[----:B---3--:R-:W3:Y:S01]  /*191f0*/  LDL.LU R6, [R1+0x830] ;  /* 0x0008300001067983 */ /* 0x008ee20000300800 */
[----:B------:R-:W-:-:S03]  /*19200*/  IMAD.MOV.U32 R11, RZ, RZ, R8 ;  /* 0x000000ffff0b7224 */ /* 0x000fc600078e0008 */
[----:B----4-:R-:W4:Y:S01]  /*19210*/  LDL.LU R8, [R1+0x838] ;  /* 0x0008380001087983 */ /* 0x010f220000300800 */
[----:B------:R-:W-:-:S03]  /*19220*/  ISETP.GT.AND P2, PT, R5, 0x3e, PT ;  /* 0x0000003e0500780c */ /* 0x000fc60003f44270 */
[----:B------:R1:W-:Y:S04]  /*19230*/  LDGSTS.E [R7+0x10004], desc[UR16][R10.64], P1 ;  /* 0x100040000a077fae */ /* 0x0003e80008921850 */
[----:B------:R-:W4:Y:S01]  /*19240*/  LDL.LU R13, [R1+0x840] ;  /* 0x00084000010d7983 */ /* 0x000f220000300800 */
[----:B-1----:R-:W-:-:S04]  /*19250*/  SEL R10, RZ, 0x4, !P2 ;  /* 0x00000004ff0a7807 */ /* 0x002fc80005000000 */
[----:B------:R-:W-:Y:S02]  /*19260*/  SEL R10, R10, RZ, !P0 ;  /* 0x000000ff0a0a7207 */ /* 0x000fe40004000000 */
[----:B--2---:R-:W-:-:S04]  /*19270*/  IADD3 R12, P3, R12, R2, RZ ;  /* 0x000000020c0c7210 */ /* 0x004fc80007f7e0ff */
[----:B------:R-:W-:Y:S01]  /*19280*/  IADD3.X R151, R151, R0, RZ, P3, !PT ;  /* 0x0000000097977210 */ /* 0x000fe20001ffe4ff */
[----:B------:R1:W-:Y:S01]  /*19290*/  STL [R1+0x820], R12 ;  /* 0x0008200c01007387 */ /* 0x0003e20000100800 */
[----:B------:R-:W-:-:S03]  /*192a0*/  IADD3 R150, P4, R150, R2, RZ ;  /* 0x0000000296967210 */ /* 0x000fc60007f9e0ff */
[----:B------:R2:W-:Y:S01]  /*192b0*/  STL [R1+0x81c], R151 ;  /* 0x00081c9701007387 */ /* 0x0005e20000100800 */
[----:B------:R-:W-:Y:S01]  /*192c0*/  ISETP.NE.U32.AND P2, PT, R10, RZ, PT ;  /* 0x000000ff0a00720c */ /* 0x000fe20003f45070 */
[----:B------:R-:W-:Y:S02]  /*192d0*/  IMAD.MOV.U32 R10, RZ, RZ, R12 ;  /* 0x000000ffff0a7224 */ /* 0x000fe400078e000c */
[----:B------:R-:W-:Y:S01]  /*192e0*/  STL [R1+0x828], R150 ;  /* 0x0008289601007387 */ /* 0x000fe20000100800 */
[----:B------:R-:W-:-:S03]  /*192f0*/  IMAD.X R3, R3, 0x1, R0, P4 ;  /* 0x0000000103037824 */ /* 0x000fc600020e0600 */
[----:B-1----:R-:W4:Y:S01]  /*19300*/  LDL.LU R12, [R1+0x834] ;  /* 0x00083400010c7983 */ /* 0x002f220000300800 */
[----:B------:R-:W-:-:S03]  /*19310*/  IMAD.MOV.U32 R11, RZ, RZ, R151 ;  /* 0x000000ffff0b7224 */ /* 0x000fc600078e0097 */
[----:B------:R1:W-:Y:S04]  /*19320*/  STL [R1+0x824], R3 ;  /* 0x0008240301007387 */ /* 0x0003e80000100800 */
[----:B--2---:R-:W2:Y:S04]  /*19330*/  LDL.LU R151, [R1+0x83c] ;  /* 0x00083c0001977983 */ /* 0x004ea80000300800 */
[----:B------:R1:W-:Y:S01]  /*19340*/  LDGSTS.E [R7+0x18004], desc[UR16][R10.64], P1 ;  /* 0x180040000a077fae */ /* 0x0003e20008921850 */
[----:B------:R-:W-:Y:S02]  /*19350*/  ISETP.GT.AND P1, PT, R5, 0x3f, PT ;  /* 0x0000003f0500780c */ /* 0x000fe40003f24270 */
[----:B-1----:R-:W-:Y:S01]  /*19360*/  MOV R10, R150 ;  /* 0x00000096000a7202 */ /* 0x002fe20000000f00 */
[----:B------:R-:W-:-:S02]  /*19370*/  IMAD.MOV.U32 R11, RZ, RZ, R3 ;  /* 0x000000ffff0b7224 */ /* 0x000fc400078e0003 */
[----:B------:R-:W2:Y:S04]  /*19380*/  LDL.LU R3, [R1+0xc34] ;  /* 0x000c340001037983 */ /* 0x000ea80000300800 */
[----:B------:R1:W-:Y:S02]  /*19390*/  LDGSTS.E [R7+0x10008], desc[UR16][R10.64], P2 ;  /* 0x100080000a077fae */ /* 0x0003e40009121850 */
[----:B-1----:R-:W-:-:S04]  /*193a0*/  SEL R10, RZ, 0x4, !P1 ;  /* 0x00000004ff0a7807 */ /* 0x002fc80004800000 */
[----:B------:R-:W-:-:S04]  /*193b0*/  SEL R10, R10, RZ, !P0 ;  /* 0x000000ff0a0a7207 */ /* 0x000fc80004000000 */
[----:B------:R-:W-:Y:S02]  /*193c0*/  ISETP.NE.U32.AND P1, PT, R10, RZ, PT ;  /* 0x000000ff0a00720c */ /* 0x000fe40003f25070 */
[----:B---3--:R-:W-:-:S05]  /*193d0*/  IADD3 R6, P3, R6, R2, RZ ;  /* 0x0000000206067210 */ /* 0x008fca0007f7e0ff */
[----:B------:R-:W-:Y:S02]  /*193e0*/  IMAD.X R9, R9, 0x1, R0, P3 ;  /* 0x0000000109097824 */ /* 0x000fe400018e0600 */
[----:B------:R-:W-:-:S03]  /*193f0*/  IMAD.MOV.U32 R10, RZ, RZ, R6 ;  /* 0x000000ffff0a7224 */ /* 0x000fc600078e0006 */
[----:B------:R-:W-:Y:S01]  /*19400*/  MOV R11, R9 ;  /* 0x00000009000b7202 */ /* 0x000fe20000000f00 */
[----:B------:R1:W-:Y:S04]  /*19410*/  STL [R1+0x830], R6 ;  /* 0x0008300601007387 */ /* 0x0003e80000100800 */
[----:B------:R3:W-:Y:S01]  /*19420*/  LDGSTS.E [R7+0x18008], desc[UR16][R10.64], P2 ;  /* 0x180080000a077fae */ /* 0x0007e20009121850 */
[----:B----4-:R-:W-:-:S03]  /*19430*/  IADD3 R8, P2, R8, R2, RZ ;  /* 0x0000000208087210 */ /* 0x010fc60007f5e0ff */
[----:B------:R4:W-:Y:S04]  /*19440*/  STL [R1+0x82c], R9 ;  /* 0x00082c0901007387 */ /* 0x0009e80000100800 */
[----:B-1----:R-:W2:Y:S01]  /*19450*/  LDL.LU R6, [R1+0x848] ;  /* 0x0008480001067983 */ /* 0x002ea20000300800 */
[----:B---3--:R-:W-:-:S03]  /*19460*/  IMAD.MOV.U32 R10, RZ, RZ, R8 ;  /* 0x000000ffff0a7224 */ /* 0x008fc600078e0008 */
[----:B----4-:R-:W3:Y:S04]  /*19470*/  LDL.LU R9, [R1+0x858] ;  /* 0x0008580001097983 */ /* 0x010ee80000300800 */
[----:B------:R1:W-:Y:S02]  /*19480*/  STL [R1+0x838], R8 ;  /* 0x0008380801007387 */ /* 0x0003e40000100800 */
[----:B-1----:R-:W1:Y:S01]  /*19490*/  S2R R8, SR_TID.X ;  /* 0x0000000000087919 */ /* 0x002e620000002100 */
[----:B------:R-:W-:Y:S01]  /*194a0*/  IADD3 R13, P3, R13, R2, RZ ;  /* 0x000000020d0d7210 */ /* 0x000fe20007f7e0ff */
[----:B------:R-:W-:-:S05]  /*194b0*/  IMAD.X R12, R12, 0x1, R0, P2 ;  /* 0x000000010c0c7824 */ /* 0x000fca00010e0600 */
[----:B------:R-:W-:Y:S01]  /*194c0*/  MOV R11, R12 ;  /* 0x0000000c000b7202 */ /* 0x000fe20000000f00 */
[----:B--2---:R-:W-:Y:S01]  /*194d0*/  IMAD.X R151, R151, 0x1, R0, P3 ;  /* 0x0000000197977824 */ /* 0x004fe200018e0600 */
[----:B------:R2:W-:Y:S04]  /*194e0*/  STL [R1+0x834], R12 ;  /* 0x0008340c01007387 */ /* 0x0005e80000100800 */
[----:B------:R4:W-:Y:S04]  /*194f0*/  LDGSTS.E [R7+0x1000c], desc[UR16][R10.64], P1 ;  /* 0x1000c0000a077fae */ /* 0x0009e80008921850 */
[----:B------:R1:W-:Y:S04]  /*19500*/  STL [R1+0x840], R13 ;  /* 0x0008400d01007387 */ /* 0x0003e80000100800 */
[----:B--2---:R-:W2:Y:S01]  /*19510*/  LDL.LU R12, [R1+0x844] ;  /* 0x00084400010c7983 */ /* 0x004ea20000300800 */
[----:B----4-:R-:W-:-:S02]  /*19520*/  IMAD.MOV.U32 R10, RZ, RZ, R13 ;  /* 0x000000ffff0a7224 */ /* 0x010fc400078e000d */
[----:B------:R-:W-:Y:S01]  /*19530*/  IMAD.MOV.U32 R11, RZ, RZ, R151 ;  /* 0x000000ffff0b7224 */ /* 0x000fe200078e0097 */
[----:B------:R4:W-:Y:S04]  /*19540*/  STL [R1+0x83c], R151 ;  /* 0x00083c9701007387 */ /* 0x0009e80000100800 */
[----:B------:R-:W2:Y:S04]  /*19550*/  LDL.LU R150, [R1+0x854] ;  /* 0x0008540001967983 */ /* 0x000ea80000300800 */
[----:B------:R3:W-:Y:S01]  /*19560*/  LDGSTS.E [R7+0x1800c], desc[UR16][R10.64], P1 ;  /* 0x1800c0000a077fae */ /* 0x0007e20008921850 */
[----:B-1----:R-:W-:Y:S01]  /*19570*/  LOP3.LUT R8, R8, 0x3f, RZ, 0xc0, !PT ;  /* 0x0000003f08087812 */ /* 0x002fe200078ec0ff */
[----:B------:R-:W-:-:S02]  /*19580*/  ULEA UR4, UR14, UR12, 0x10 ;  /* 0x0000000c0e047291 */ /* 0x000fc4000f8e803f */
[----:B------:R-:W0:Y:S04]  /*19590*/  LDGDEPBAR ;  /* 0x00000000000079af */ /* 0x000e280000000000 */
[----:B------:R-:W2:Y:S04]  /*195a0*/  LDL R11, [R1+0xa48] ;  /* 0x000a4800010b7983 */ /* 0x000ea80000100800 */
[----:B------:R-:W2:Y:S04]  /*195b0*/  LDL.LU R13, [R1+0x864] ;  /* 0x00086400010d7983 */ /* 0x000ea80000300800 */
[----:B------:R-:W2:Y:S01]  /*195c0*/  LDL.LU R7, [R1+0x868] ;  /* 0x0008680001077983 */ /* 0x000ea20000300800 */
[----:B------:R-:W-:-:S03]  /*195d0*/  ISETP.GE.AND P1, PT, R8, R5, PT ;  /* 0x000000050800720c */ /* 0x000fc60003f26270 */
[----:B----4-:R-:W4:Y:S04]  /*195e0*/  LDL.LU R151, [R1+0x874] ;  /* 0x0008740001977983 */ /* 0x010f280000300800 */
[----:B------:R-:W4:Y:S01]  /*195f0*/  LDL.LU R8, [R1+0x878] ;  /* 0x0008780001087983 */ /* 0x000f220000300800 */
[----:B------:R-:W-:-:S04]  /*19600*/  SEL R5, RZ, 0x4, P1 ;  /* 0x00000004ff057807 */ /* 0x000fc80000800000 */
[----:B------:R-:W-:-:S04]  /*19610*/  SEL R5, R5, RZ, !P0 ;  /* 0x000000ff05057207 */ /* 0x000fc80004000000 */
[----:B------:R-:W-:Y:S02]  /*19620*/  ISETP.NE.U32.AND P0, PT, R5, RZ, PT ;  /* 0x000000ff0500720c */ /* 0x000fe40003f05070 */
[-C--:B------:R-:W-:Y:S02]  /*19630*/  IADD3 R6, P1, R6, R4.reuse, RZ ;  /* 0x0000000406067210 */ /* 0x080fe40007f3e0ff */
[----:B---3--:R-:W-:-:S03]  /*19640*/  IADD3 R9, P2, R9, R4, RZ ;  /* 0x0000000409097210 */ /* 0x008fc60007f5e0ff */
[----:B------:R1:W-:Y:S01]  /*19650*/  STL [R1+0x848], R6 ;  /* 0x0008480601007387 */ /* 0x0003e20000100800 */
[----:B------:R-:W-:Y:S02]  /*19660*/  IMAD.MOV.U32 R10, RZ, RZ, R6 ;  /* 0x000000ffff0a7224 */ /* 0x000fe400078e0006 */
[----:B--2---:R-:W-:-:S05]  /*19670*/  IMAD.X R12, R12, 0x1, R3, P1 ;  /* 0x000000010c0c7824 */ /* 0x004fca00008e0603 */
[----:B------:R2:W-:Y:S01]  /*19680*/  STL [R1+0x844], R12 ;  /* 0x0008440c01007387 */ /* 0x0005e20000100800 */
[----:B------:R-:W-:-:S03]  /*19690*/  IADD3.X R150, R150, R3, RZ, P2, !PT ;  /* 0x0000000396967210 */ /* 0x000fc600017fe4ff */
[----:B------:R3:W-:Y:S04]  /*196a0*/  STL [R1+0x858], R9 ;  /* 0x0008580901007387 */ /* 0x0007e80000100800 */
[----:B------:R3:W-:Y:S04]  /*196b0*/  STL [R1+0x854], R150 ;  /* 0x0008549601007387 */ /* 0x0007e80000100800 */
[----:B-1----:R-:W3:Y:S01]  /*196c0*/  LDL.LU R6, [R1+0x888] ;  /* 0x0008880001067983 */ /* 0x002ee20000300800 */
[----:B------:R-:W-:Y:S02]  /*196d0*/  VIADD R5, R11, UR4 ;  /* 0x000000040b057c36 */ /* 0x000fe40008000000 */
[----:B------:R-:W-:-:S02]  /*196e0*/  IMAD.MOV.U32 R11, RZ, RZ, R12 ;  /* 0x000000ffff0b7224 */ /* 0x000fc400078e000c */
[----:B--2---:R-:W2:Y:S01]  /*196f0*/  LDL.LU R12, [R1+0x898] ;  /* 0x00089800010c7983 */ /* 0x004ea20000300800 */
[----:B------:R-:W-:-:S03]  /*19700*/  IADD3 R7, P1, R7, R4, RZ ;  /* 0x0000000407077210 */ /* 0x000fc60007f3e0ff */
[----:B------:R1:W-:Y:S02]  /*19710*/  LDGSTS.E [R5+0x60000], desc[UR16][R10.64], P0 ;  /* 0x600000000a057fae */ /* 0x0003e40008121850 */
[--C-:B------:R-:W-:Y:S01]  /*19720*/  IMAD.X R13, R13, 0x1, R3.reuse, P1 ;  /* 0x000000010d0d7824 */ /* 0x100fe200008e0603 */
[----:B----4-:R-:W-:Y:S02]  /*19730*/  IADD3 R8, P2, R8, R4, RZ ;  /* 0x0000000408087210 */ /* 0x010fe40007f5e0ff */
[----:B-1----:R-:W-:Y:S01]  /*19740*/  MOV R10, R9 ;  /* 0x00000009000a7202 */ /* 0x002fe20000000f00 */
[----:B------:R-:W-:Y:S01]  /*19750*/  IMAD.MOV.U32 R11, RZ, RZ, R150 ;  /* 0x000000ffff0b7224 */ /* 0x000fe200078e0096 */
[----:B---3--:R-:W3:Y:S01]  /*19760*/  LDL.LU R9, [R1+0x884] ;  /* 0x0008840001097983 */ /* 0x008ee20000300800 */
[----:B------:R-:W-:-:S03]  /*19770*/  IMAD.X R151, R151, 0x1, R3, P2 ;  /* 0x0000000197977824 */ /* 0x000fc600010e0603 */
[----:B------:R-:W4:Y:S04]  /*19780*/  LDL.LU R150, [R1+0x894] ;  /* 0x0008940001967983 */ /* 0x000f280000300800 */
[----:B------:R1:W-:Y:S04]  /*19790*/  LDGSTS.E [R5+0x60400], desc[UR16][R10.64], P0 ;  /* 0x604000000a057fae */ /* 0x0003e80008121850 */
[----:B------:R1:W-:Y:S04]  /*197a0*/  STL [R1+0x868], R7 ;  /* 0x0008680701007387 */ /* 0x0003e80000100800 */
[----:B------:R1:W-:Y:S02]  /*197b0*/  STL [R1+0x864], R13 ;  /* 0x0008640d01007387 */ /* 0x0003e40000100800 */
[----:B-1----:R-:W-:Y:S01]  /*197c0*/  MOV R10, R7 ;  /* 0x00000007000a7202 */ /* 0x002fe20000000f00 */
[----:B------:R-:W-:Y:S01]  /*197d0*/  IMAD.MOV.U32 R11, RZ, RZ, R13 ;  /* 0x000000ffff0b7224 */ /* 0x000fe200078e000d */
[----:B------:R1:W-:Y:S04]  /*197e0*/  STL [R1+0x878], R8 ;  /* 0x0008780801007387 */ /* 0x0003e80000100800 */
[----:B------:R-:W4:Y:S04]  /*197f0*/  LDL.LU R7, [R1+0x8a8] ;  /* 0x0008a80001077983 */ /* 0x000f280000300800 */
[----:B------:R1:W-:Y:S04]  /*19800*/  STL [R1+0x874], R151 ;  /* 0x0008749701007387 */ /* 0x0003e80000100800 */
[----:B------:R1:W-:Y:S04]  /*19810*/  LDGSTS.E [R5+0x60800], desc[UR16][R10.64], P0 ;  /* 0x608000000a057fae */ /* 0x0003e80008121850 */
[----:B------:R-:W4:Y:S01]  /*19820*/  LDL.LU R13, [R1+0x8b8] ;  /* 0x0008b800010d7983 */ /* 0x000f220000300800 */
[----:B-1----:R-:W-:-:S03]  /*19830*/  IMAD.MOV.U32 R10, RZ, RZ, R8 ;  /* 0x000000ffff0a7224 */ /* 0x002fc600078e0008 */
[----:B------:R-:W4:Y:S01]  /*19840*/  LDL.LU R8, [R1+0x8a4] ;  /* 0x0008a40001087983 */ /* 0x000f220000300800 */
[----:B------:R-:W-:-:S03]  /*19850*/  IMAD.MOV.U32 R11, RZ, RZ, R151 ;  /* 0x000000ffff0b7224 */ /* 0x000fc600078e0097 */
[----:B------:R-:W4:Y:S04]  /*19860*/  LDL.LU R151, [R1+0x8b4] ;  /* 0x0008b40001977983 */ /* 0x000f280000300800 */
[----:B------:R1:W-:Y:S01]  /*19870*/  LDGSTS.E [R5+0x60c00], desc[UR16][R10.64], P0 ;  /* 0x60c000000a057fae */ /* 0x0003e20008121850 */
[----:B------:R-:W-:-:S05]  /*19880*/  IADD3 R6, P1, R6, R4, RZ ;  /* 0x0000000406067210 */ /* 0x000fca0007f3e0ff */
[----:B------:R4:W-:Y:S01]  /*19890*/  STL [R1+0x888], R6 ;  /* 0x0008880601007387 */ /* 0x0009e20000100800 */
[----:B-1----:R-:W-:Y:S01]  /*198a0*/  IMAD.MOV.U32 R10, RZ, RZ, R6 ;  /* 0x000000ffff0a7224 */ /* 0x002fe200078e0006 */
[----:B--2---:R-:W-:Y:S02]  /*198b0*/  IADD3 R12, P2, R12, R4, RZ ;  /* 0x000000040c0c7210 */ /* 0x004fe40007f5e0ff */
[----:B---3--:R-:W-:-:S03]  /*198c0*/  IADD3.X R9, R9, R3, RZ, P1, !PT ;  /* 0x0000000309097210 */ /* 0x008fc60000ffe4ff */
[----:B----4-:R-:W-:Y:S02]  /*198d0*/  IMAD.X R150, R150, 0x1, R3, P2 ;  /* 0x0000000196967824 */ /* 0x010fe400010e0603 */
[----:B------:R1:W-:Y:S01]  /*198e0*/  STL [R1+0x884], R9 ;  /* 0x0008840901007387 */ /* 0x0003e20000100800 */
[----:B------:R-:W-:-:S03]  /*198f0*/  IMAD.MOV.U32 R11, RZ, RZ, R9 ;  /* 0x000000ffff0b7224 */ /* 0x000fc600078e0009 */
[----:B------:R2:W-:Y:S04]  /*19900*/  STL [R1+0x898], R12 ;  /* 0x0008980c01007387 */ /* 0x0005e80000100800 */
[----:B------:R-:W3:Y:S04]  /*19910*/  LDL.LU R6, [R1+0x8c8] ;  /* 0x0008c80001067983 */ /* 0x000ee80000300800 */
[----:B------:R4:W-:Y:S04]  /*19920*/  STL [R1+0x894], R150 ;  /* 0x0008949601007387 */ /* 0x0009e80000100800 */
[----:B------:R2:W-:Y:S04]  /*19930*/  LDGSTS.E [R5+0x61000], desc[UR16][R10.64], P0 ;  /* 0x610000000a057fae */ /* 0x0005e80008121850 */
[----:B-1----:R-:W3:Y:S01]  /*19940*/  LDL.LU R9, [R1+0x8d8] ;  /* 0x0008d80001097983 */ /* 0x002ee20000300800 */
[----:B------:R-:W-:-:S02]  /*19950*/  IADD3 R7, P1, R7, R4, RZ ;  /* 0x0000000407077210 */ /* 0x000fc40007f3e0ff */
[----:B--2---:R-:W-:Y:S01]  /*19960*/  MOV R10, R12 ;  /* 0x0000000c000a7202 */ /* 0x004fe20000000f00 */
[----:B------:R-:W-:Y:S01]  /*19970*/  IMAD.MOV.U32 R11, RZ, RZ, R150 ;  /* 0x000000ffff0b7224 */ /* 0x000fe200078e0096 */
[----:B------:R-:W2:Y:S01]  /*19980*/  LDL.LU R12, [R1+0x8c4] ;  /* 0x0008c400010c7983 */ /* 0x000ea20000300800 */
[----:B------:R-:W-:-:S03]  /*19990*/  IADD3 R13, P2, R13, R4, RZ ;  /* 0x000000040d0d7210 */ /* 0x000fc60007f5e0ff */
[----:B----4-:R-:W4:Y:S04]  /*199a0*/  LDL.LU R150, [R1+0x8d4] ;  /* 0x0008d40001967983 */ /* 0x010f280000300800 */
[----:B------:R1:W-:Y:S01]  /*199b0*/  LDGSTS.E [R5+0x61400], desc[UR16][R10.64], P0 ;  /* 0x614000000a057fae */ /* 0x0003e20008121850 */
[----:B------:R-:W-:-:S03]  /*199c0*/  IMAD.X R8, R8, 0x1, R3, P1 ;  /* 0x0000000108087824 */ /* 0x000fc600008e0603 */
[----:B------:R1:W-:Y:S01]  /*199d0*/  STL [R1+0x8a8], R7 ;  /* 0x0008a80701007387 */ /* 0x0003e20000100800 */
[----:B------:R-:W-:-:S03]  /*199e0*/  IMAD.X R151, R151, 0x1, R3, P2 ;  /* 0x0000000197977824 */ /* 0x000fc600010e0603 */
        /* <DEDUP_REMOVED lines=13> */
[----:B---3--:R-:W-:-:S05]  /*19ac0*/  IADD3 R6, P1, R6, R4, RZ ;  /* 0x0000000406067210 */ /* 0x008fca0007f3e0ff */
[----:B------:R3:W-:Y:S01]  /*19ad0*/  STL [R1+0x8c8], R6 ;  /* 0x0008c80601007387 */ /* 0x0007e20000100800 */
[----:B-1----:R-:W-:Y:S01]  /*19ae0*/  IMAD.MOV.U32 R10, RZ, RZ, R6 ;  /* 0x000000ffff0a7224 */ /* 0x002fe200078e0006 */
[----:B------:R-:W-:Y:S02]  /*19af0*/  IADD3 R9, P2, R9, R4, RZ ;  /* 0x0000000409097210 */ /* 0x000fe40007f5e0ff */
[----:B--2---:R-:W-:-:S03]  /*19b00*/  IADD3.X R12, R12, R3, RZ, P1, !PT ;  /* 0x000000030c0c7210 */ /* 0x004fc60000ffe4ff */
[----:B----4-:R-:W-:Y:S02]  /*19b10*/  IMAD.X R150, R150, 0x1, R3, P2 ;  /* 0x0000000196967824 */ /* 0x010fe400010e0603 */
[----:B------:R1:W-:Y:S01]  /*19b20*/  STL [R1+0x8c4], R12 ;  /* 0x0008c40c01007387 */ /* 0x0003e20000100800 */
[----:B------:R-:W-:-:S03]  /*19b30*/  IMAD.MOV.U32 R11, RZ, RZ, R12 ;  /* 0x000000ffff0b7224 */ /* 0x000fc600078e000c */
[----:B------:R2:W-:Y:S04]  /*19b40*/  STL [R1+0x8d8], R9 ;  /* 0x0008d80901007387 */ /* 0x0005e80000100800 */
[----:B---3--:R-:W3:Y:S04]  /*19b50*/  LDL.LU R6, [R1+0x908] ;  /* 0x0009080001067983 */ /* 0x008ee80000300800 */
        /* <DEDUP_REMOVED lines=155> */
[----:B------:R-:W-:Y:S01]  /*1a510*/  STL [R1+0x9e8], R7 ;  /* 0x0009e80701007387 */ /* 0x000fe20000100800 */
[----:B------:R-:W-:-:S03]  /*1a520*/  IMAD.X R151, R151, 0x1, R3, P2 ;  /* 0x0000000197977824 */ /* 0x000fc600010e0603 */
[----:B------:R1:W-:Y:S02]  /*1a530*/  STL [R1+0x9e4], R13 ;  /* 0x0009e40d01007387 */ /* 0x0003e40000100800 */
[----:B-1----:R-:W-:Y:S01]  /*1a540*/  MOV R10, R7 ;  /* 0x00000007000a7202 */ /* 0x002fe20000000f00 */
[----:B------:R-:W-:Y:S01]  /*1a550*/  IMAD.MOV.U32 R11, RZ, RZ, R13 ;  /* 0x000000ffff0b7224 */ /* 0x000fe200078e000d */
[----:B------:R-:W-:Y:S04]  /*1a560*/  STL [R1+0x9f8], R8 ;  /* 0x0009f80801007387 */ /* 0x000fe80000100800 */
[----:B------:R1:W-:Y:S04]  /*1a570*/  LDGSTS.E [R5+0x66800], desc[UR16][R10.64], P0 ;  /* 0x668000000a057fae */ /* 0x0003e80008121850 */
[----:B------:R-:W4:Y:S04]  /*1a580*/  LDL.LU R13, [R1+0xa28] ;  /* 0x000a2800010d7983 */ /* 0x000f280000300800 */
[----:B------:R1:W-:Y:S04]  /*1a590*/  STL [R1+0x9f4], R151 ;  /* 0x0009f49701007387 */ /* 0x0003e80000100800 */
[----:B------:R-:W4:Y:S01]  /*1a5a0*/  LDL.LU R7, [R1+0xa38] ;  /* 0x000a380001077983 */ /* 0x000f220000300800 */
[----:B-1----:R-:W-:-:S03]  /*1a5b0*/  IMAD.MOV.U32 R11, RZ, RZ, R151 ;  /* 0x000000ffff0b7224 */ /* 0x002fc600078e0097 */
[----:B------:R-:W4:Y:S01]  /*1a5c0*/  LDL.LU R151, [R1+0xa24] ;  /* 0x000a240001977983 */ /* 0x000f220000300800 */
[----:B------:R-:W-:-:S03]  /*1a5d0*/  IMAD.MOV.U32 R10, RZ, RZ, R8 ;  /* 0x000000ffff0a7224 */ /* 0x000fc600078e0008 */
[----:B------:R-:W4:Y:S04]  /*1a5e0*/  LDL.LU R8, [R1+0xa34] ;  /* 0x000a340001087983 */ /* 0x000f280000300800 */
[----:B------:R1:W-:Y:S01]  /*1a5f0*/  LDGSTS.E [R5+0x66c00], desc[UR16][R10.64], P0 ;  /* 0x66c000000a057fae */ /* 0x0003e20008121850 */
[----:B---3--:R-:W-:-:S05]  /*1a600*/  IADD3 R6, P1, R6, R4, RZ ;  /* 0x0000000406067210 */ /* 0x008fca0007f3e0ff */
[----:B-1----:R-:W-:Y:S01]  /*1a610*/  IMAD.MOV.U32 R10, RZ, RZ, R6 ;  /* 0x000000ffff0a7224 */ /* 0x002fe200078e0006 */
[----:B------:R-:W-:Y:S02]  /*1a620*/  IADD3 R12, P2, R12, R4, RZ ;  /* 0x000000040c0c7210 */ /* 0x000fe40007f5e0ff */
[----:B--2---:R-:W-:-:S05]  /*1a630*/  IADD3.X R9, R9, R3, RZ, P1, !PT ;  /* 0x0000000309097210 */ /* 0x004fca0000ffe4ff */
[----:B------:R-:W-:Y:S02]  /*1a640*/  IMAD.MOV.U32 R11, RZ, RZ, R9 ;  /* 0x000000ffff0b7224 */ /* 0x000fe400078e0009 */
[----:B----4-:R-:W-:-:S03]  /*1a650*/  IMAD.X R150, R150, 0x1, R3, P2 ;  /* 0x0000000196967824 */ /* 0x010fc600010e0603 */
[----:B------:R1:W-:Y:S04]  /*1a660*/  LDGSTS.E [R5+0x67000], desc[UR16][R10.64], P0 ;  /* 0x670000000a057fae */ /* 0x0003e80008121850 */
[----:B------:R2:W-:Y:S04]  /*1a670*/  STL [R1+0xa08], R6 ;  /* 0x000a080601007387 */ /* 0x0005e80000100800 */
[----:B------:R3:W-:Y:S01]  /*1a680*/  STL [R1+0xa04], R9 ;  /* 0x000a040901007387 */ /* 0x0007e20000100800 */
[----:B-1----:R-:W-:Y:S01]  /*1a690*/  MOV R10, R12 ;  /* 0x0000000c000a7202 */ /* 0x002fe20000000f00 */
[----:B------:R-:W-:Y:S01]  /*1a6a0*/  IMAD.MOV.U32 R11, RZ, RZ, R150 ;  /* 0x000000ffff0b7224 */ /* 0x000fe200078e0096 */
[-C--:B------:R-:W-:Y:S01]  /*1a6b0*/  IADD3 R13, P1, R13, R4.reuse, RZ ;  /* 0x000000040d0d7210 */ /* 0x080fe20007f3e0ff */
[----:B------:R1:W-:Y:S04]  /*1a6c0*/  STL [R1+0xa18], R12 ;  /* 0x000a180c01007387 */ /* 0x0003e80000100800 */
[----:B--2---:R-:W2:Y:S01]  /*1a6d0*/  LDL.LU R6, [R1+0x850] ;  /* 0x0008500001067983 */ /* 0x004ea20000300800 */
[----:B------:R-:W-:-:S03]  /*1a6e0*/  IADD3 R7, P2, R7, R4, RZ ;  /* 0x0000000407077210 */ /* 0x000fc60007f5e0ff */
[----:B------:R4:W-:Y:S01]  /*1a6f0*/  LDGSTS.E [R5+0x67400], desc[UR16][R10.64], P0 ;  /* 0x674000000a057fae */ /* 0x0009e20008121850 */
[----:B------:R-:W-:-:S03]  /*1a700*/  IMAD.X R151, R151, 0x1, R3, P1 ;  /* 0x0000000197977824 */ /* 0x000fc600008e0603 */
[----:B------:R1:W-:Y:S01]  /*1a710*/  STL [R1+0xa14], R150 ;  /* 0x000a149601007387 */ /* 0x0003e20000100800 */
[----:B------:R-:W-:-:S03]  /*1a720*/  IMAD.X R8, R8, 0x1, R3, P2 ;  /* 0x0000000108087824 */ /* 0x000fc600010e0603 */
[----:B---3--:R-:W3:Y:S01]  /*1a730*/  LDL.LU R9, [R1+0x860] ;  /* 0x0008600001097983 */ /* 0x008ee20000300800 */
[----:B----4-:R-:W-:Y:S01]  /*1a740*/  MOV R10, R13 ;  /* 0x0000000d000a7202 */ /* 0x010fe20000000f00 */
[----:B------:R-:W-:Y:S02]  /*1a750*/  IMAD.MOV.U32 R11, RZ, RZ, R151 ;  /* 0x000000ffff0b7224 */ /* 0x000fe400078e0097 */
[----:B-1----:R-:W4:Y:S04]  /*1a760*/  LDL.LU R12, [R1+0x84c] ;  /* 0x00084c00010c7983 */ /* 0x002f280000300800 */
[----:B------:R-:W4:Y:S04]  /*1a770*/  LDL.LU R150, [R1+0x85c] ;  /* 0x00085c0001967983 */ /* 0x000f280000300800 */
[----:B------:R1:W-:Y:S04]  /*1a780*/  STL [R1+0xa28], R13 ;  /* 0x000a280d01007387 */ /* 0x0003e80000100800 */
[----:B------:R-:W-:Y:S04]  /*1a790*/  STL [R1+0xa24], R151 ;  /* 0x000a249701007387 */ /* 0x000fe80000100800 */
[----:B------:R1:W-:Y:S04]  /*1a7a0*/  LDGSTS.E [R5+0x67800], desc[UR16][R10.64], P0 ;  /* 0x678000000a057fae */ /* 0x0003e80008121850 */
[----:B------:R1:W-:Y:S04]  /*1a7b0*/  STL [R1+0xa38], R7 ;  /* 0x000a380701007387 */ /* 0x0003e80000100800 */
[----:B------:R1:W-:Y:S02]  /*1a7c0*/  STL [R1+0xa34], R8 ;  /* 0x000a340801007387 */ /* 0x0003e40000100800 */
[----:B-1----:R-:W-:-:S02]  /*1a7d0*/  IMAD.MOV.U32 R10, RZ, RZ, R7 ;  /* 0x000000ffff0a7224 */ /* 0x002fc400078e0007 */
[----:B------:R-:W4:Y:S01]  /*1a7e0*/  LDL.LU R13, [R1+0x86c] ;  /* 0x00086c00010d7983 */ /* 0x000f220000300800 */
[----:B------:R-:W-:-:S03]  /*1a7f0*/  IMAD.MOV.U32 R11, RZ, RZ, R8 ;  /* 0x000000ffff0b7224 */ /* 0x000fc600078e0008 */
[----:B------:R-:W4:Y:S04]  /*1a800*/  LDL.LU R7, [R1+0x870] ;  /* 0x0008700001077983 */ /* 0x000f280000300800 */
[----:B------:R-:W4:Y:S04]  /*1a810*/  LDL.LU R151, [R1+0x87c] ;  /* 0x00087c0001977983 */ /* 0x000f280000300800 */
[----:B------:R-:W4:Y:S04]  /*1a820*/  LDL.LU R8, [R1+0x880] ;  /* 0x0008800001087983 */ /* 0x000f280000300800 */
[----:B------:R1:W-:Y:S04]  /*1a830*/  LDGSTS.E [R5+0x67c00], desc[UR16][R10.64], P0 ;  /* 0x67c000000a057fae */ /* 0x0003e80008121850 */
[----:B------:R-:W4:Y:S01]  /*1a840*/  LDL R11, [R1+0xaec] ;  /* 0x000aec00010b7983 */ /* 0x000f220000100800 */
[----:B--2---:R-:W-:-:S05]  /*1a850*/  IADD3 R6, P1, R6, R4, RZ ;  /* 0x0000000406067210 */ /* 0x004fca0007f3e0ff */
[----:B------:R2:W-:Y:S01]  /*1a860*/  STL [R1+0x850], R6 ;  /* 0x0008500601007387 */ /* 0x0005e20000100800 */
[----:B---3--:R-:W-:Y:S02]  /*1a870*/  IADD3 R9, P2, R9, R4, RZ ;  /* 0x0000000409097210 */ /* 0x008fe40007f5e0ff */
[----:B----4-:R-:W-:-:S03]  /*1a880*/  IADD3.X R12, R12, R3, RZ, P1, !PT ;  /* 0x000000030c0c7210 */ /* 0x010fc60000ffe4ff */
[----:B------:R-:W-:Y:S02]  /*1a890*/  IMAD.X R150, R150, 0x1, R3, P2 ;  /* 0x0000000196967824 */ /* 0x000fe400010e0603 */
[----:B------:R3:W-:Y:S01]  /*1a8a0*/  STL [R1+0x84c], R12 ;  /* 0x00084c0c01007387 */ /* 0x0007e20000100800 */
[----:B-1----:R-:W-:-:S03]  /*1a8b0*/  IMAD.MOV.U32 R10, RZ, RZ, R6 ;  /* 0x000000ffff0a7224 */ /* 0x002fc600078e0006 */
[----:B------:R1:W-:Y:S04]  /*1a8c0*/  STL [R1+0x860], R9 ;  /* 0x0008600901007387 */ /* 0x0003e80000100800 */
[----:B------:R4:W-:Y:S04]  /*1a8d0*/  STL [R1+0x85c], R150 ;  /* 0x00085c9601007387 */ /* 0x0009e80000100800 */
[----:B--2---:R-:W2:Y:S01]  /*1a8e0*/  LDL.LU R6, [R1+0x890] ;  /* 0x0008900001067983 */ /* 0x004ea20000300800 */
[----:B------:R-:W-:-:S05]  /*1a8f0*/  IADD3 R7, P1, R7, R4, RZ ;  /* 0x0000000407077210 */ /* 0x000fca0007f3e0ff */
[----:B------:R-:W-:Y:S01]  /*1a900*/  IMAD.X R13, R13, 0x1, R3, P1 ;  /* 0x000000010d0d7824 */ /* 0x000fe200008e0603 */
[----:B------:R-:W-:Y:S01]  /*1a910*/  IADD3 R8, P2, R8, R4, RZ ;  /* 0x0000000408087210 */ /* 0x000fe20007f5e0ff */
[----:B------:R-:W-:Y:S01]  /*1a920*/  VIADD R5, R11, UR4 ;  /* 0x000000040b057c36 */ /* 0x000fe20008000000 */
[----:B------:R-:W-:Y:S02]  /*1a930*/  MOV R11, R12 ;  /* 0x0000000c000b7202 */ /* 0x000fe40000000f00 */
[----:B---3--:R-:W3:Y:S04]  /*1a940*/  LDL.LU R12, [R1+0x8a0] ;  /* 0x0008a000010c7983 */ /* 0x008ee80000300800 */
[----:B------:R1:W-:Y:S01]  /*1a950*/  LDGSTS.E [R5+0x60200], desc[UR16][R10.64], P0 ;  /* 0x602000000a057fae */ /* 0x0003e20008121850 */
[----:B------:R-:W-:Y:S01]  /*1a960*/  IADD3.X R151, R151, R3, RZ, P2, !PT ;  /* 0x0000000397977210 */ /* 0x000fe200017fe4ff */
[----:B-1----:R-:W-:-:S02]  /*1a970*/  IMAD.MOV.U32 R10, RZ, RZ, R9 ;  /* 0x000000ffff0a7224 */ /* 0x002fc400078e0009 */
[----:B------:R-:W-:Y:S01]  /*1a980*/  IMAD.MOV.U32 R11, RZ, RZ, R150 ;  /* 0x000000ffff0b7224 */ /* 0x000fe200078e0096 */
[----:B------:R-:W3:Y:S04]  /*1a990*/  LDL.LU R9, [R1+0x88c] ;  /* 0x00088c0001097983 */ /* 0x000ee80000300800 */
[----:B----4-:R-:W4:Y:S04]  /*1a9a0*/  LDL.LU R150, [R1+0x89c] ;  /* 0x00089c0001967983 */ /* 0x010f280000300800 */
[----:B------:R1:W-:Y:S04]  /*1a9b0*/  LDGSTS.E [R5+0x60600], desc[UR16][R10.64], P0 ;  /* 0x606000000a057fae */ /* 0x0003e80008121850 */
[----:B------:R1:W-:Y:S04]  /*1a9c0*/  STL [R1+0x870], R7 ;  /* 0x0008700701007387 */ /* 0x0003e80000100800 */
[----:B------:R1:W-:Y:S02]  /*1a9d0*/  STL [R1+0x86c], R13 ;  /* 0x00086c0d01007387 */ /* 0x0003e40000100800 */
[----:B-1----:R-:W-:-:S02]  /*1a9e0*/  IMAD.MOV.U32 R10, RZ, RZ, R7 ;  /* 0x000000ffff0a7224 */ /* 0x002fc400078e0007 */
[----:B------:R1:W-:Y:S01]  /*1a9f0*/  STL [R1+0x880], R8 ;  /* 0x0008800801007387 */ /* 0x0003e20000100800 */
[----:B------:R-:W-:-:S03]  /*1aa00*/  IMAD.MOV.U32 R11, RZ, RZ, R13 ;  /* 0x000000ffff0b7224 */ /* 0x000fc600078e000d */
[----:B------:R-:W4:Y:S04]  /*1aa10*/  LDL.LU R7, [R1+0x8b0] ;  /* 0x0008b00001077983 */ /* 0x000f280000300800 */
[----:B------:R1:W-:Y:S04]  /*1aa20*/  STL [R1+0x87c], R151 ;  /* 0x00087c9701007387 */ /* 0x0003e80000100800 */
[----:B------:R1:W-:Y:S04]  /*1aa30*/  LDGSTS.E [R5+0x60a00], desc[UR16][R10.64], P0 ;  /* 0x60a000000a057fae */ /* 0x0003e80008121850 */
[----:B------:R-:W4:Y:S01]  /*1aa40*/  LDL.LU R13, [R1+0x8c0] ;  /* 0x0008c000010d7983 */ /* 0x000f220000300800 */
[----:B-1----:R-:W-:-:S03]  /*1aa50*/  IMAD.MOV.U32 R10, RZ, RZ, R8 ;  /* 0x000000ffff0a7224 */ /* 0x002fc600078e0008 */
[----:B------:R-:W4:Y:S01]  /*1aa60*/  LDL.LU R8, [R1+0x8ac] ;  /* 0x0008ac0001087983 */ /* 0x000f220000300800 */
[----:B------:R-:W-:-:S03]  /*1aa70*/  MOV R11, R151 ;  /* 0x00000097000b7202 */ /* 0x000fc60000000f00 */
[----:B------:R-:W4:Y:S04]  /*1aa80*/  LDL.LU R151, [R1+0x8bc] ;  /* 0x0008bc0001977983 */ /* 0x000f280000300800 */
[----:B------:R1:W-:Y:S01]  /*1aa90*/  LDGSTS.E [R5+0x60e00], desc[UR16][R10.64], P0 ;  /* 0x60e000000a057fae */ /* 0x0003e20008121850 */
[----:B--2---:R-:W-:-:S05]  /*1aaa0*/  IADD3 R6, P1, R6, R4, RZ ;  /* 0x0000000406067210 */ /* 0x004fca0007f3e0ff */
[----:B------:R2:W-:Y:S01]  /*1aab0*/  STL [R1+0x890], R6 ;  /* 0x0008900601007387 */ /* 0x0005e20000100800 */
[----:B-1----:R-:W-:Y:S01]  /*1aac0*/  IMAD.MOV.U32 R10, RZ, RZ, R6 ;  /* 0x000000ffff0a7224 */ /* 0x002fe200078e0006 */
[----:B---3--:R-:W-:Y:S01]  /*1aad0*/  IADD3 R12, P2, R12, R4, RZ ;  /* 0x000000040c0c7210 */ /* 0x008fe20007f5e0ff */
[----:B------:R-:W-:-:S04]  /*1aae0*/  IMAD.X R9, R9, 0x1, R3, P1 ;  /* 0x0000000109097824 */ /* 0x000fc800008e0603 */
[----:B----4-:R-:W-:Y:S01]  /*1aaf0*/  IMAD.X R150, R150, 0x1, R3, P2 ;  /* 0x0000000196967824 */ /* 0x010fe200010e0603 */
[----:B------:R1:W-:Y:S01]  /*1ab00*/  STL [R1+0x88c], R9 ;  /* 0x00088c0901007387 */ /* 0x0003e20000100800 */
[----:B------:R-:W-:-:S03]  /*1ab10*/  MOV R11, R9 ;  /* 0x00000009000b7202 */ /* 0x000fc60000000f00 */
[----:B------:R3:W-:Y:S04]  /*1ab20*/  STL [R1+0x8a0], R12 ;  /* 0x0008a00c01007387 */ /* 0x0007e80000100800 */
[----:B--2---:R-:W2:Y:S04]  /*1ab30*/  LDL.LU R6, [R1+0x8d0] ;  /* 0x0008d00001067983 */ /* 0x004ea80000300800 */
[----:B------:R4:W-:Y:S04]  /*1ab40*/  STL [R1+0x89c], R150 ;  /* 0x00089c9601007387 */ /* 0x0009e80000100800 */
[----:B------:R3:W-:Y:S01]  /*1ab50*/  LDGSTS.E [R5+0x61200], desc[UR16][R10.64], P0 ;  /* 0x612000000a057fae */ /* 0x0007e20008121850 */
[----:B------:R-:W-:-:S03]  /*1ab60*/  IADD3 R7, P1, R7, R4, RZ ;  /* 0x0000000407077210 */ /* 0x000fc60007f3e0ff */
[----:B-1----:R-:W2:Y:S01]  /*1ab70*/  LDL.LU R9, [R1+0x8e0] ;  /* 0x0008e00001097983 */ /* 0x002ea20000300800 */
[----:B---3--:R-:W-:Y:S02]  /*1ab80*/  IMAD.MOV.U32 R10, RZ, RZ, R12 ;  /* 0x000000ffff0a7224 */ /* 0x008fe400078e000c */
[----:B------:R-:W-:Y:S01]  /*1ab90*/  IMAD.MOV.U32 R11, RZ, RZ, R150 ;  /* 0x000000ffff0b7224 */ /* 0x000fe200078e0096 */
[----:B------:R-:W3:Y:S01]  /*1aba0*/  LDL.LU R12, [R1+0x8cc] ;  /* 0x0008cc00010c7983 */ /* 0x000ee20000300800 */
[----:B------:R-:W-:-:S03]  /*1abb0*/  IADD3 R13, P2, R13, R4, RZ ;  /* 0x000000040d0d7210 */ /* 0x000fc60007f5e0ff */
[----:B----4-:R-:W4:Y:S04]  /*1abc0*/  LDL.LU R150, [R1+0x8dc] ;  /* 0x0008dc0001967983 */ /* 0x010f280000300800 */
[----:B------:R1:W-:Y:S01]  /*1abd0*/  LDGSTS.E [R5+0x61600], desc[UR16][R10.64], P0 ;  /* 0x616000000a057fae */ /* 0x0003e20008121850 */
[----:B------:R-:W-:-:S03]  /*1abe0*/  IMAD.X R8, R8, 0x1, R3, P1 ;  /* 0x0000000108087824 */ /* 0x000fc600008e0603 */
[----:B------:R1:W-:Y:S01]  /*1abf0*/  STL [R1+0x8b0], R7 ;  /* 0x0008b00701007387 */ /* 0x0003e20000100800 */
[----:B------:R-:W-:-:S03]  /*1ac00*/  IADD3.X R151, R151, R3, RZ, P2, !PT ;  /* 0x0000000397977210 */ /* 0x000fc600017fe4ff */
[----:B------:R1:W-:Y:S02]  /*1ac10*/  STL [R1+0x8ac], R8 ;  /* 0x0008ac0801007387 */ /* 0x0003e40000100800 */
[----:B-1----:R-:W-:Y:S02]  /*1ac20*/  IMAD.MOV.U32 R10, RZ, RZ, R7 ;  /* 0x000000ffff0a7224 */ /* 0x002fe400078e0007 */
        /* <DEDUP_REMOVED lines=14> */
[----:B------:R-:W-:Y:S01]  /*1ad10*/  IADD3 R9, P2, R9, R4, RZ ;  /* 0x0000000409097210 */ /* 0x000fe20007f5e0ff */
[----:B---3--:R-:W-:-:S04]  /*1ad20*/  IMAD.X R12, R12, 0x1, R3, P1 ;  /* 0x000000010c0c7824 */ /* 0x008fc800008e0603 */
        /* <DEDUP_REMOVED lines=104> */
[----:B-1----:R-:W-:Y:S01]  /*1b3b0*/  IMAD.MOV.U32 R10, RZ, RZ, R6 ;  /* 0x000000ffff0a7224 */ /* 0x002fe200078e0006 */
[----:B------:R-:W-:Y:S01]  /*1b3c0*/  IADD3 R12, P2, R12, R4, RZ ;  /* 0x000000040c0c7210 */ /* 0x000fe20007f5e0ff */
[----:B---3--:R-:W-:-:S05]  /*1b3d0*/  IMAD.X R9, R9, 0x1, R3, P1 ;  /* 0x0000000109097824 */ /* 0x008fca00008e0603 */
[----:B------:R-:W-:Y:S01]  /*1b3e0*/  MOV R11, R9 ;  /* 0x00000009000b7202 */ /* 0x000fe20000000f00 */
[----:B----4-:R-:W-:Y:S01]  /*1b3f0*/  IMAD.X R150, R150, 0x1, R3, P2 ;  /* 0x0000000196967824 */ /* 0x010fe200010e0603 */
[----:B------:R-:W-:Y:S04]  /*1b400*/  STL [R1+0x990], R6 ;  /* 0x0009900601007387 */ /* 0x000fe80000100800 */
[----:B------:R1:W-:Y:S04]  /*1b410*/  LDGSTS.E [R5+0x65200], desc[UR16][R10.64], P0 ;  /* 0x652000000a057fae */ /* 0x0003e80008121850 */
[----:B------:R2:W-:Y:S01]  /*1b420*/  STL [R1+0x98c], R9 ;  /* 0x00098c0901007387 */ /* 0x0005e20000100800 */
[----:B------:R-:W-:Y:S01]  /*1b430*/  IADD3 R7, P1, R7, R4, RZ ;  /* 0x0000000407077210 */ /* 0x000fe20007f3e0ff */
[----:B-1----:R-:W-:-:S02]  /*1b440*/  IMAD.MOV.U32 R10, RZ, RZ, R12 ;  /* 0x000000ffff0a7224 */ /* 0x002fc400078e000c */
[----:B------:R-:W-:Y:S01]  /*1b450*/  IMAD.MOV.U32 R11, RZ, RZ, R150 ;  /* 0x000000ffff0b7224 */ /* 0x000fe200078e0096 */
[----:B------:R-:W-:Y:S04]  /*1b460*/  STL [R1+0x9a0], R12 ;  /* 0x0009a00c01007387 */ /* 0x000fe80000100800 */
[----:B--2---:R-:W2:Y:S01]  /*1b470*/  LDL.LU R9, [R1+0x9d0] ;  /* 0x0009d00001097983 */ /* 0x004ea20000300800 */
[----:B------:R-:W-:-:S03]  /*1b480*/  IADD3 R13, P2, R13, R4, RZ ;  /* 0x000000040d0d7210 */ /* 0x000fc60007f5e0ff */
[----:B------:R1:W-:Y:S04]  /*1b490*/  LDGSTS.E [R5+0x65600], desc[UR16][R10.64], P0 ;  /* 0x656000000a057fae */ /* 0x0003e80008121850 */
[----:B------:R3:W-:Y:S04]  /*1b4a0*/  STL [R1+0x99c], R150 ;  /* 0x00099c9601007387 */ /* 0x0007e80000100800 */
[----:B------:R-:W4:Y:S01]  /*1b4b0*/  LDL.LU R6, [R1+0x9e0] ;  /* 0x0009e00001067983 */ /* 0x000f220000300800 */
[----:B------:R-:W-:Y:S02]  /*1b4c0*/  IMAD.X R8, R8, 0x1, R3, P1 ;  /* 0x0000000108087824 */ /* 0x000fe400008e0603 */
[----:B-1----:R-:W-:-:S02]  /*1b4d0*/  IMAD.MOV.U32 R10, RZ, RZ, R7 ;  /* 0x000000ffff0a7224 */ /* 0x002fc400078e0007 */
[----:B------:R-:W-:Y:S01]  /*1b4e0*/  IMAD.MOV.U32 R11, RZ, RZ, R8 ;  /* 0x000000ffff0b7224 */ /* 0x000fe200078e0008 */
[----:B---3--:R-:W5:Y:S01]  /*1b4f0*/  LDL.LU R150, [R1+0xc30] ;  /* 0x000c300001967983 */ /* 0x008f620000300800 */
[----:B------:R-:W-:-:S03]  /*1b500*/  IADD3.X R151, R151, R3, RZ, P2, !PT ;  /* 0x0000000397977210 */ /* 0x000fc600017fe4ff */
[----:B------:R-:W3:Y:S04]  /*1b510*/  LDL.LU R12, [R1+0x9dc] ;  /* 0x0009dc00010c7983 */ /* 0x000ee80000300800 */
[----:B------:R-:W-:Y:S04]  /*1b520*/  STL [R1+0x9b0], R7 ;  /* 0x0009b00701007387 */ /* 0x000fe80000100800 */
[----:B------:R1:W-:Y:S04]  /*1b530*/  STL [R1+0x9ac], R8 ;  /* 0x0009ac0801007387 */ /* 0x0003e80000100800 */
[----:B------:R1:W-:Y:S04]  /*1b540*/  LDGSTS.E [R5+0x65a00], desc[UR16][R10.64], P0 ;  /* 0x65a000000a057fae */ /* 0x0003e80008121850 */
[----:B------:R-:W-:Y:S04]  /*1b550*/  STL [R1+0x9c0], R13 ;  /* 0x0009c00d01007387 */ /* 0x000fe80000100800 */
[----:B-1----:R-:W3:Y:S01]  /*1b560*/  LDL.LU R8, [R1+0x9f0] ;  /* 0x0009f00001087983 */ /* 0x002ee20000300800 */
[----:B------:R-:W-:Y:S01]  /*1b570*/  IMAD.MOV.U32 R10, RZ, RZ, R13 ;  /* 0x000000ffff0a7224 */ /* 0x000fe200078e000d */
[----:B------:R-:W-:-:S02]  /*1b580*/  MOV R11, R151 ;  /* 0x00000097000b7202 */ /* 0x000fc40000000f00 */
[----:B------:R1:W-:Y:S04]  /*1b590*/  STL [R1+0x9bc], R151 ;  /* 0x0009bc9701007387 */ /* 0x0003e80000100800 */
[----:B------:R-:W3:Y:S04]  /*1b5a0*/  LDL.LU R7, [R1+0xa00] ;  /* 0x000a000001077983 */ /* 0x000ee80000300800 */
[----:B------:R2:W-:Y:S04]  /*1b5b0*/  LDGSTS.E [R5+0x65e00], desc[UR16][R10.64], P0 ;  /* 0x65e000000a057fae */ /* 0x0005e80008121850 */
[----:B-1----:R-:W5:Y:S04]  /*1b5c0*/  LDL.LU R151, [R1+0xc2c] ;  /* 0x000c2c0001977983 */ /* 0x002f680000300800 */
[----:B------:R-:W3:Y:S04]  /*1b5d0*/  LDL.LU R13, [R1+0x9fc] ;  /* 0x0009fc00010d7983 */ /* 0x000ee80000300800 */
[----:B------:R-:W3:Y:S01]  /*1b5e0*/  LDL.LU R11, [R1+0x9cc] ;  /* 0x0009cc00010b7983 */ /* 0x000ee20000300800 */
[----:B--2---:R-:W-:-:S05]  /*1b5f0*/  IADD3 R9, P1, R9, R4, RZ ;  /* 0x0000000409097210 */ /* 0x004fca0007f3e0ff */
[----:B------:R-:W-:Y:S01]  /*1b600*/  IMAD.MOV.U32 R10, RZ, RZ, R9 ;  /* 0x000000ffff0a7224 */ /* 0x000fe200078e0009 */
[----:B------:R1:W-:Y:S01]  /*1b610*/  STL [R1+0x9d0], R9 ;  /* 0x0009d00901007387 */ /* 0x0003e20000100800 */
[----:B----4-:R-:W-:-:S05]  /*1b620*/  IADD3 R6, P2, R6, R4, RZ ;  /* 0x0000000406067210 */ /* 0x010fca0007f5e0ff */
[--C-:B---3--:R-:W-:Y:S02]  /*1b630*/  IMAD.X R12, R12, 0x1, R3.reuse, P2 ;  /* 0x000000010c0c7824 */ /* 0x108fe400010e0603 */
[----:B------:R-:W-:-:S05]  /*1b640*/  IMAD.X R11, R11, 0x1, R3, P1 ;  /* 0x000000010b0b7824 */ /* 0x000fca00008e0603 */
[----:B------:R2:W-:Y:S04]  /*1b650*/  STL [R1+0x9cc], R11 ;  /* 0x0009cc0b01007387 */ /* 0x0005e80000100800 */
[----:B------:R3:W-:Y:S04]  /*1b660*/  LDGSTS.E [R5+0x66200], desc[UR16][R10.64], P0 ;  /* 0x662000000a057fae */ /* 0x0007e80008121850 */
[----:B------:R-:W-:Y:S04]  /*1b670*/  STL [R1+0x9e0], R6 ;  /* 0x0009e00601007387 */ /* 0x000fe80000100800 */
[----:B-1----:R-:W4:Y:S01]  /*1b680*/  LDL.LU R9, [R1+0xa20] ;  /* 0x000a200001097983 */ /* 0x002f220000300800 */
[----:B---3--:R-:W-:Y:S01]  /*1b690*/  MOV R10, R6 ;  /* 0x00000006000a7202 */ /* 0x008fe20000000f00 */
[----:B--2---:R-:W-:-:S02]  /*1b6a0*/  IMAD.MOV.U32 R11, RZ, RZ, R12 ;  /* 0x000000ffff0b7224 */ /* 0x004fc400078e000c */
[----:B------:R1:W-:Y:S04]  /*1b6b0*/  STL [R1+0x9dc], R12 ;  /* 0x0009dc0c01007387 */ /* 0x0003e80000100800 */
[----:B------:R2:W-:Y:S04]  /*1b6c0*/  LDGSTS.E [R5+0x66600], desc[UR16][R10.64], P0 ;  /* 0x666000000a057fae */ /* 0x0005e80008121850 */
[----:B-1----:R-:W3:Y:S04]  /*1b6d0*/  LDL.LU R12, [R1+0xa1c] ;  /* 0x000a1c00010c7983 */ /* 0x002ee80000300800 */
[----:B------:R-:W3:Y:S04]  /*1b6e0*/  LDL.LU R6, [R1+0xa40] ;  /* 0x000a400001067983 */ /* 0x000ee80000300800 */
[----:B------:R-:W4:Y:S01]  /*1b6f0*/  LDL.LU R11, [R1+0x9ec] ;  /* 0x0009ec00010b7983 */ /* 0x000f220000300800 */
[----:B------:R-:W-:-:S02]  /*1b700*/  IADD3 R8, P1, R8, R4, RZ ;  /* 0x0000000408087210 */ /* 0x000fc40007f3e0ff */
[----:B------:R-:W-:Y:S02]  /*1b710*/  IADD3 R7, P2, R7, R4, RZ ;  /* 0x0000000407077210 */ /* 0x000fe40007f5e0ff */
[----:B--2---:R-:W-:Y:S01]  /*1b720*/  MOV R10, R8 ;  /* 0x00000008000a7202 */ /* 0x004fe20000000f00 */
[----:B------:R1:W-:Y:S02]  /*1b730*/  STL [R1+0x9f0], R8 ;  /* 0x0009f00801007387 */ /* 0x0003e40000100800 */
[--C-:B------:R-:W-:Y:S02]  /*1b740*/  IMAD.X R13, R13, 0x1, R3.reuse, P2 ;  /* 0x000000010d0d7824 */ /* 0x100fe400010e0603 */
[----:B----4-:R-:W-:-:S05]  /*1b750*/  IMAD.X R11, R11, 0x1, R3, P1 ;  /* 0x000000010b0b7824 */ /* 0x010fca00008e0603 */
[----:B------:R2:W-:Y:S04]  /*1b760*/  STL [R1+0x9ec], R11 ;  /* 0x0009ec0b01007387 */ /* 0x0005e80000100800 */
[----:B------:R4:W-:Y:S04]  /*1b770*/  LDGSTS.E [R5+0x66a00], desc[UR16][R10.64], P0 ;  /* 0x66a000000a057fae */ /* 0x0009e80008121850 */
[----:B------:R-:W-:Y:S04]  /*1b780*/  STL [R1+0xa00], R7 ;  /* 0x000a000701007387 */ /* 0x000fe80000100800 */
[----:B-1----:R-:W3:Y:S01]  /*1b790*/  LDL.LU R8, [R1+0xa3c] ;  /* 0x000a3c0001087983 */ /* 0x002ee20000300800 */
[----:B----4-:R-:W-:-:S02]  /*1b7a0*/  IMAD.MOV.U32 R10, RZ, RZ, R7 ;  /* 0x000000ffff0a7224 */ /* 0x010fc400078e0007 */
[----:B--2---:R-:W-:Y:S01]  /*1b7b0*/  IMAD.MOV.U32 R11, RZ, RZ, R13 ;  /* 0x000000ffff0b7224 */ /* 0x004fe200078e000d */
[----:B------:R1:W-:Y:S04]  /*1b7c0*/  STL [R1+0x9fc], R13 ;  /* 0x0009fc0d01007387 */ /* 0x0003e80000100800 */
[----:B------:R2:W-:Y:S04]  /*1b7d0*/  LDGSTS.E [R5+0x66e00], desc[UR16][R10.64], P0 ;  /* 0x66e000000a057fae */ /* 0x0005e80008121850 */
[----:B-1----:R-:W5:Y:S04]  /*1b7e0*/  LDL.LU R13, [R1+0xc28] ;  /* 0x000c2800010d7983 */ /* 0x002f680000300800 */
[----:B------:R-:W4:Y:S04]  /*1b7f0*/  LDL R7, [R1+0xa44] ;  /* 0x000a440001077983 */ /* 0x000f280000100800 */
[----:B------:R-:W4:Y:S04]  /*1b800*/  LDL.LU R10, [R1+0xa0c] ;  /* 0x000a0c00010a7983 */ /* 0x000f280000300800 */
[----:B------:R-:W2:Y:S01]  /*1b810*/  LDL.LU R11, [R1+0xa10] ;  /* 0x000a1000010b7983 */ /* 0x000ea20000300800 */
[----:B------:R-:W-:-:S04]  /*1b820*/  IADD3 R9, P2, R9, R4, RZ ;  /* 0x0000000409097210 */ /* 0x000fc80007f5e0ff */
[----:B---3--:R-:W-:Y:S02]  /*1b830*/  IADD3.X R12, R12, R3, RZ, P2, !PT ;  /* 0x000000030c0c7210 */ /* 0x008fe400017fe4ff */
[----:B--2---:R-:W-:-:S05]  /*1b840*/  IADD3 R11, P1, R11, R4, RZ ;  /* 0x000000040b0b7210 */ /* 0x004fca0007f3e0ff */
[----:B----4-:R-:W-:Y:S01]  /*1b850*/  IMAD.X R10, R10, 0x1, R3, P1 ;  /* 0x000000010a0a7824 */ /* 0x010fe200008e0603 */
[----:B------:R1:W-:Y:S04]  /*1b860*/  STL [R1+0xa10], R11 ;  /* 0x000a100b01007387 */ /* 0x0003e80000100800 */
[----:B------:R2:W-:Y:S01]  /*1b870*/  STL [R1+0xa0c], R10 ;  /* 0x000a0c0a01007387 */ /* 0x0005e20000100800 */
[----:B-1----:R-:W-:-:S04]  /*1b880*/  LOP3.LUT R11, R11, R10, RZ, 0x3c, !PT ;  /* 0x0000000a0b0b7212 */ /* 0x002fc800078e3cff */
[----:B--2---:R-:W-:-:S04]  /*1b890*/  LOP3.LUT R10, R11, R10, RZ, 0x3c, !PT ;  /* 0x0000000a0b0a7212 */ /* 0x004fc800078e3cff */
[----:B------:R-:W-:Y:S01]  /*1b8a0*/  LOP3.LUT R11, R11, R10, RZ, 0x3c, !PT ;  /* 0x0000000a0b0b7212 */ /* 0x000fe200078e3cff */
[----:B------:R-:W-:Y:S04]  /*1b8b0*/  STL [R1+0xa20], R9 ;  /* 0x000a200901007387 */ /* 0x000fe80000100800 */
[----:B------:R1:W-:Y:S04]  /*1b8c0*/  LDGSTS.E [R5+0x67200], desc[UR16][R10.64], P0 ;  /* 0x672000000a057fae */ /* 0x0003e80008121850 */
[----:B------:R2:W-:Y:S01]  /*1b8d0*/  STL [R1+0xa1c], R12 ;  /* 0x000a1c0c01007387 */ /* 0x0005e20000100800 */
[----:B-1----:R-:W-:-:S02]  /*1b8e0*/  IMAD.MOV.U32 R10, RZ, RZ, R9 ;  /* 0x000000ffff0a7224 */ /* 0x002fc400078e0009 */
[----:B------:R-:W-:Y:S02]  /*1b8f0*/  IMAD.MOV.U32 R11, RZ, RZ, R12 ;  /* 0x000000ffff0b7224 */ /* 0x000fe400078e000c */
[----:B--2---:R-:W2:Y:S04]  /*1b900*/  LDL.LU R12, [R1+0xc24] ;  /* 0x000c2400010c7983 */ /* 0x004ea80000300800 */
[----:B------:R-:W5:Y:S04]  /*1b910*/  LDL.LU R9, [R1+0xc20] ;  /* 0x000c200001097983 */ /* 0x000f680000300800 */
[----:B------:R1:W-:Y:S04]  /*1b920*/  LDGSTS.E [R5+0x67600], desc[UR16][R10.64], P0 ;  /* 0x676000000a057fae */ /* 0x0003e80008121850 */
[----:B------:R-:W3:Y:S04]  /*1b930*/  LDL.LU R10, [R1+0xa2c] ;  /* 0x000a2c00010a7983 */ /* 0x000ee80000300800 */
[----:B------:R-:W1:Y:S01]  /*1b940*/  LDL.LU R11, [R1+0xa30] ;  /* 0x000a3000010b7983 */ /* 0x000e620000300800 */
[----:B------:R-:W-:-:S04]  /*1b950*/  IADD3 R6, P2, R6, R4, RZ ;  /* 0x0000000406067210 */ /* 0x000fc80007f5e0ff */
[----:B------:R-:W-:Y:S02]  /*1b960*/  IADD3.X R8, R8, R3, RZ, P2, !PT ;  /* 0x0000000308087210 */ /* 0x000fe400017fe4ff */
[----:B-1----:R-:W-:-:S05]  /*1b970*/  IADD3 R11, P1, R11, R4, RZ ;  /* 0x000000040b0b7210 */ /* 0x002fca0007f3e0ff */
[----:B---3--:R-:W-:Y:S01]  /*1b980*/  IMAD.X R10, R10, 0x1, R3, P1 ;  /* 0x000000010a0a7824 */ /* 0x008fe200008e0603 */
[----:B------:R1:W-:Y:S04]  /*1b990*/  STL [R1+0xa30], R11 ;  /* 0x000a300b01007387 */ /* 0x0003e80000100800 */
[----:B------:R3:W-:Y:S01]  /*1b9a0*/  STL [R1+0xa2c], R10 ;  /* 0x000a2c0a01007387 */ /* 0x0007e20000100800 */
[----:B-1----:R-:W-:-:S04]  /*1b9b0*/  LOP3.LUT R11, R11, R10, RZ, 0x3c, !PT ;  /* 0x0000000a0b0b7212 */ /* 0x002fc800078e3cff */
[----:B---3--:R-:W-:-:S04]  /*1b9c0*/  LOP3.LUT R10, R11, R10, RZ, 0x3c, !PT ;  /* 0x0000000a0b0a7212 */ /* 0x008fc800078e3cff */
[----:B------:R-:W-:Y:S01]  /*1b9d0*/  LOP3.LUT R11, R11, R10, RZ, 0x3c, !PT ;  /* 0x0000000a0b0b7212 */ /* 0x000fe200078e3cff */
[----:B------:R-:W-:Y:S04]  /*1b9e0*/  STL [R1+0xa40], R6 ;  /* 0x000a400601007387 */ /* 0x000fe80000100800 */
[----:B------:R1:W-:Y:S04]  /*1b9f0*/  LDGSTS.E [R5+0x67a00], desc[UR16][R10.64], P0 ;  /* 0x67a000000a057fae */ /* 0x0003e80008121850 */
[----:B------:R3:W-:Y:S01]  /*1ba00*/  STL [R1+0xa3c], R8 ;  /* 0x000a3c0801007387 */ /* 0x0007e20000100800 */
[----:B-1----:R-:W-:-:S02]  /*1ba10*/  IMAD.MOV.U32 R11, RZ, RZ, R8 ;  /* 0x000000ffff0b7224 */ /* 0x002fc400078e0008 */
[----:B------:R-:W-:Y:S01]  /*1ba20*/  IMAD.MOV.U32 R10, RZ, RZ, R6 ;  /* 0x000000ffff0a7224 */ /* 0x000fe200078e0006 */
[----:B---3--:R1:W5:Y:S04]  /*1ba30*/  LDL.LU R8, [R1+0xc1c] ;  /* 0x000c1c0001087983 */ /* 0x0083680000300800 */
[----:B------:R1:W5:Y:S01]  /*1ba40*/  LDL.LU R6, [R1+0xc18] ;  /* 0x000c180001067983 */ /* 0x0003620000300800 */
[----:B--2---:R-:W-:-:S03]  /*1ba50*/  VIADD R12, R12, 0x1 ;  /* 0x000000010c0c7836 */ /* 0x004fc60000000000 */
[----:B------:R1:W-:Y:S02]  /*1ba60*/  LDGSTS.E [R5+0x67e00], desc[UR16][R10.64], P0 ;  /* 0x67e000000a057fae */ /* 0x0003e40008121850 */
[----:B------:R-:W-:Y:S02]  /*1ba70*/  ISETP.NE.U32.AND P0, PT, R12, R7, PT ;  /* 0x000000070c00720c */ /* 0x000fe40003f05070 */
[----:B------:R-:W0:Y:S11]  /*1ba80*/  LDGDEPBAR ;  /* 0x00000000000079af */ /* 0x000e360000000000 */
[----:B-1----:R-:W-:Y:S05]  /*1ba90*/  @P0 BRA `(.L_x_1) ;  /* 0xffffff5400f40947 */ /* 0x002fea000383ffff */
.L_x_0:
[----:B------:R-:W2:Y:S01]  /*1baa0*/  LDL.LU R10, [R1+0xa54] ;  /* 0x000a5400010a7983 */ /* 0x000ea20000300800 */
[----:B------:R-:W-:-:S04]  /*1bab0*/  DEPBAR.LE SB0, 0x0 ;  /* 0x000080000000791a */ /* 0x000fc80000000000 */
[----:B------:R-:W3:Y:S01]  /*1bac0*/  LDL.LU R7, [R1+0xa50] ;  /* 0x000a500001077983 */ /* 0x000ee20000300800 */
[----:B------:R-:W1:Y:S01]  /*1bad0*/  S2R R5, SR_TID.X ;  /* 0x0000000000057919 */ /* 0x000e620000002100 */
[----:B------:R-:W-:Y:S01]  /*1bae0*/  MOV R14, R24 ;  /* 0x00000018000e7202 */ /* 0x000fe20000000f00 */
[----:B------:R-:W-:Y:S01]  /*1baf0*/  IMAD.MOV.U32 R15, RZ, RZ, R26 ;  /* 0x000000ffff0f7224 */ /* 0x000fe200078e001a */
[----:B------:R-:W-:Y:S01]  /*1bb00*/  MOV R162, R121 ;  /* 0x0000007900a27202 */ /* 0x000fe20000000f00 */
[----:B------:R-:W4:Y:S01]  /*1bb10*/  LDL.LU R16, [R1+0x400] ;  /* 0x0004000001107983 */ /* 0x000f220000300800 */
[----:B------:R-:W-:Y:S01]  /*1bb20*/  IMAD.MOV.U32 R163, RZ, RZ, R123 ;  /* 0x000000ffffa37224 */ /* 0x000fe200078e007b */
[----:B------:R-:W-:Y:S01]  /*1bb30*/  ULDC UR5, c[0x0][0x22c] ;  /* 0x00008b0000057ab9 */ /* 0x000fe20000000800 */
[----:B------:R-:W-:Y:S01]  /*1bb40*/  IMAD.MOV.U32 R158, RZ, RZ, R124 ;  /* 0x000000ffff9e7224 */ /* 0x000fe200078e007c */
[----:B------:R-:W4:Y:S01]  /*1bb50*/  LDL.LU R17, [R1+0x408] ;  /* 0x0004080001117983 */ /* 0x000f220000300800 */
[----:B------:R-:W-:Y:S01]  /*1bb60*/  IMAD.MOV.U32 R159, RZ, RZ, R126 ;  /* 0x000000ffff9f7224 */ /* 0x000fe200078e007e */
[----:B------:R-:W-:Y:S01]  /*1bb70*/  MOV R170, R125 ;  /* 0x0000007d00aa7202 */ /* 0x000fe20000000f00 */
[----:B------:R-:W-:Y:S01]  /*1bb80*/  IMAD.MOV.U32 R171, RZ, RZ, R127 ;  /* 0x000000ffffab7224 */ /* 0x000fe200078e007f */
[----:B------:R-:W4:Y:S01]  /*1bb90*/  LDL.LU R18, [R1+0x200] ;  /* 0x0002000001127983 */ /* 0x000f220000300800 */
[----:B------:R-:W-:Y:S01]  /*1bba0*/  MOV R182, R129 ;  /* 0x0000008100b67202 */ /* 0x000fe20000000f00 */
[----:B------:R-:W-:Y:S01]  /*1bbb0*/  IMAD.MOV.U32 R183, RZ, RZ, R131 ;  /* 0x000000ffffb77224 */ /* 0x000fe200078e0083 */
[----:B------:R-:W-:Y:S01]  /*1bbc0*/  MOV R194, R133 ;  /* 0x0000008500c27202 */ /* 0x000fe20000000f00 */
[----:B------:R-:W4:Y:S01]  /*1bbd0*/  LDL.LU R19, [R1+0x208] ;  /* 0x0002080001137983 */ /* 0x000f220000300800 */
[----:B------:R-:W-:Y:S01]  /*1bbe0*/  IMAD.MOV.U32 R195, RZ, RZ, R135 ;  /* 0x000000ffffc37224 */ /* 0x000fe200078e0087 */
[----:B------:R-:W-:Y:S01]  /*1bbf0*/  MOV R206, R137 ;  /* 0x0000008900ce7202 */ /* 0x000fe20000000f00 */
[----:B------:R-:W-:Y:S01]  /*1bc00*/  IMAD.MOV.U32 R207, RZ, RZ, R139 ;  /* 0x000000ffffcf7224 */ /* 0x000fe200078e008b */
[----:B------:R-:W2:Y:S01]  /*1bc10*/  LDL.LU R12, [R1] ;  /* 0x00000000010c7983 */ /* 0x000ea20000300800 */
[----:B------:R-:W-:Y:S01]  /*1bc20*/  MOV R218, R141 ;  /* 0x0000008d00da7202 */ /* 0x000fe20000000f00 */
[----:B------:R-:W-:Y:S01]  /*1bc30*/  IMAD.MOV.U32 R219, RZ, RZ, R143 ;  /* 0x000000ffffdb7224 */ /* 0x000fe200078e008f */
[----:B------:R-:W-:Y:S01]  /*1bc40*/  MOV R226, R145 ;  /* 0x0000009100e27202 */ /* 0x000fe20000000f00 */
[----:B-----5:R-:W2:Y:S01]  /*1bc50*/  LDL.LU R13, [R1+0x8] ;  /* 0x00000800010d7983 */ /* 0x020ea20000300800 */
[----:B------:R-:W-:Y:S01]  /*1bc60*/  IMAD.MOV.U32 R227, RZ, RZ, R147 ;  /* 0x000000ffffe37224 */ /* 0x000fe200078e0093 */
[----:B------:R-:W-:Y:S01]  /*1bc70*/  ULDC UR4, c[0x0][0x22c] ;  /* 0x00008b0000047ab9 */ /* 0x000fe20000000800 */
[----:B------:R-:W-:Y:S01]  /*1bc80*/  IMAD.MOV.U32 R230, RZ, RZ, R148 ;  /* 0x000000ffffe67224 */ /* 0x000fe200078e0094 */
[----:B------:R-:W-:Y:S01]  /*1bc90*/  ULDC.64 UR26, c[0x0][0x228] ;  /* 0x00008a00001a7ab9 */ /* 0x000fe20000000a00 */
[----:B------:R-:W-:Y:S01]  /*1bca0*/  IMAD.MOV.U32 R231, RZ, RZ, R150 ;  /* 0x000000ffffe77224 */ /* 0x000fe200078e0096 */
[----:B------:R-:W-:Y:S01]  /*1bcb0*/  ULDC UR28, c[0x0][0x248] ;  /* 0x00009200001c7ab9 */ /* 0x000fe20000000800 */
[----:B------:R-:W-:Y:S01]  /*1bcc0*/  ULDC.64 UR22, c[0x0][0x228] ;  /* 0x00008a0000167ab9 */ /* 0x000fe20000000a00 */
[C---:B-1----:R-:W-:Y:S01]  /*1bcd0*/  IMAD.SHL.U32 R0, R5.reuse, 0x80, RZ ;  /* 0x0000008005007824 */ /* 0x042fe200078e00ff */
[C---:B------:R-:W-:Y:S01]  /*1bce0*/  SHF.L.U32 R11, R5.reuse, 0x4, RZ ;  /* 0x00000004050b7819 */ /* 0x040fe200000006ff */
[----:B------:R-:W-:Y:S01]  /*1bcf0*/  IMAD.SHL.U32 R3, R5, 0x8, RZ ;  /* 0x0000000805037824 */ /* 0x000fe200078e00ff */
[----:B------:R-:W-:Y:S01]  /*1bd00*/  ULDC.64 UR24, c[0x0][0x228] ;  /* 0x00008a0000187ab9 */ /* 0x000fe20000000a00 */
[----:B------:R-:W-:Y:S01]  /*1bd10*/  ULDC.64 UR18, c[0x0][0x228] ;  /* 0x00008a0000127ab9 */ /* 0x000fe20000000a00 */
[----:B------:R-:W-:Y:S01]  /*1bd20*/  LOP3.LUT R2, R11, 0xf0, RZ, 0xc0, !PT ;  /* 0x000000f00b027812 */ /* 0x000fe200078ec0ff */
[----:B------:R-:W-:Y:S01]  /*1bd30*/  ULDC.64 UR20, c[0x0][0x228] ;  /* 0x00008a0000147ab9 */ /* 0x000fe20000000a00 */
[----:B------:R-:W-:Y:S01]  /*1bd40*/  LOP3.LUT R0, R0, 0x800, RZ, 0xc0, !PT ;  /* 0x0000080000007812 */ /* 0x000fe200078ec0ff */
[----:B------:R-:W-:Y:S01]  /*1bd50*/  ULDC.64 UR14, c[0x0][0x228] ;  /* 0x00008a00000e7ab9 */ /* 0x000fe20000000a00 */
[----:B------:R-:W-:Y:S01]  /*1bd60*/  LOP3.LUT R3, R3, 0x700, RZ, 0xc0, !PT ;  /* 0x0000070003037812 */ /* 0x000fe200078ec0ff */
[----:B------:R-:W-:Y:S01]  /*1bd70*/  ULDC.64 UR10, c[0x0][0x228] ;  /* 0x00008a00000a7ab9 */ /* 0x000fe20000000a00 */
[----:B------:R-:W-:Y:S01]  /*1bd80*/  IADD3 R0, R0, UR12, R2 ;  /* 0x0000000c00007c10 */ /* 0x000fe2000fffe002 */
[----:B------:R-:W-:Y:S01]  /*1bd90*/  ULDC.64 UR8, c[0x0][0x228] ;  /* 0x00008a0000087ab9 */ /* 0x000fe20000000a00 */
[----:B------:R-:W-:-:S03]  /*1bda0*/  ULDC UR6, c[0x0][0x22c] ;  /* 0x00008b0000067ab9 */ /* 0x000fc60000000800 */
[----:B------:R-:W-:Y:S01]  /*1bdb0*/  IMAD.IADD R0, R0, 0x1, R3 ;  /* 0x0000000100007824 */ /* 0x000fe200078e0203 */
[----:B------:R-:W-:Y:S01]  /*1bdc0*/  BAR.SYNC.DEFER_BLOCKING 0x0 ;  /* 0x0000000000007b1d */ /* 0x000fe20000010000 */
[----:B------:R-:W-:-:S04]  /*1bdd0*/  LOP3.LUT R5, R5, 0xff, RZ, 0xc0, !PT ;  /* 0x000000ff05057812 */ /* 0x000fc800078ec0ff */
[----:B------:R-:W-:Y:S01]  /*1bde0*/  LEA R251, R5, UR12, 0x4 ;  /* 0x0000000c05fb7c11 */ /* 0x000fe2000f8e20ff */
[C---:B------:R-:W-:Y:S02]  /*1bdf0*/  VIADD R3, R6.reuse, 0x2 ;  /* 0x0000000206037836 */ /* 0x040fe40000000000 */
[----:B------:R-:W1:Y:S01]  /*1be00*/  LDC R5, c[0x0][0x244] ;  /* 0x00009100ff057b82 */ /* 0x000e620000000800 */
[----:B------:R-:W-:Y:S01]  /*1be10*/  IADD3 R2, R6, 0x1, RZ ;  /* 0x0000000106027810 */ /* 0x000fe20007ffe0ff */
[----:B------:R-:W-:Y:S01]  /*1be20*/  ULDC.64 UR12, c[0x0][0x228] ;  /* 0x00008a00000c7ab9 */ /* 0x000fe20000000a00 */
[----:B----4-:R-:W-:Y:S05]  /*1be30*/  STSM.16.M88.4 [R0], R16 ;  /* 0x0000001000007844 */ /* 0x010fea0000000200 */
[----:B------:R-:W-:Y:S06]  /*1be40*/  BAR.SYNC.DEFER_BLOCKING 0x0 ;  /* 0x0000000000007b1d */ /* 0x000fec0000010000 */
[----:B------:R-:W4:Y:S02]  /*1be50*/  LDS.128 R16, [R251] ;  /* 0x00000000fb107984 */ /* 0x000f240000000c00 */
[----:B------:R-:W-:Y:S06]  /*1be60*/  BAR.SYNC.DEFER_BLOCKING 0x0 ;  /* 0x0000000000007b1d */ /* 0x000fec0000010000 */
[----:B----4-:R4:W-:Y:S04]  /*1be70*/  STL.64 [R1+0x600], R16 ;  /* 0x0006001001007387 */ /* 0x0109e80000100a00 */
[----:B------:R1:W-:Y:S04]  /*1be80*/  STL.64 [R1+0x608], R18 ;  /* 0x0006081201007387 */ /* 0x0003e80000100a00 */
[----:B----4-:R-:W4:Y:S04]  /*1be90*/  LDL.LU R16, [R1+0x404] ;  /* 0x0004040001107983 */ /* 0x010f280000300800 */
[----:B------:R-:W4:Y:S04]  /*1bea0*/  LDL.LU R17, [R1+0x40c] ;  /* 0x00040c0001117983 */ /* 0x000f280000300800 */
[----:B-1----:R-:W4:Y:S04]  /*1beb0*/  LDL.LU R18, [R1+0x204] ;  /* 0x0002040001127983 */ /* 0x002f280000300800 */
[----:B------:R-:W4:Y:S04]  /*1bec0*/  LDL.LU R19, [R1+0x20c] ;  /* 0x00020c0001137983 */ /* 0x000f280000300800 */
[----:B--2---:R1:W-:Y:S01]  /*1bed0*/  STSM.16.M88.4 [R0], R12 ;  /* 0x0000000c00007844 */ /* 0x0043e20000000200 */
[----:B------:R-:W-:Y:S06]  /*1bee0*/  BAR.SYNC.DEFER_BLOCKING 0x0 ;  /* 0x0000000000007b1d */ /* 0x000fec0000010000 */
[----:B-1----:R-:W2:Y:S04]  /*1bef0*/  LDL.LU R12, [R1+0x4] ;  /* 0x00000400010c7983 */ /* 0x002ea80000300800 */
[----:B------:R-:W2:Y:S04]  /*1bf00*/  LDL.LU R13, [R1+0xc] ;  /* 0x00000c00010d7983 */ /* 0x000ea80000300800 */
[----:B------:R-:W1:Y:S01]  /*1bf10*/  LDS.128 R20, [R251] ;  /* 0x00000000fb147984 */ /* 0x000e620000000c00 */
[----:B------:R-:W-:Y:S06]  /*1bf20*/  BAR.SYNC.DEFER_BLOCKING 0x0 ;  /* 0x0000000000007b1d */ /* 0x000fec0000010000 */
[----:B-1----:R-:W-:Y:S04]  /*1bf30*/  STL [R1+0x4], R21 ;  /* 0x0000041501007387 */ /* 0x002fe80000100800 */
[----:B------:R-:W-:Y:S04]  /*1bf40*/  STL.64 [R1+0x8], R22 ;  /* 0x0000081601007387 */ /* 0x000fe80000100a00 */
[----:B----4-:R-:W-:Y:S01]  /*1bf50*/  STSM.16.M88.4 [R0], R16 ;  /* 0x0000001000007844 */ /* 0x010fe20000000200 */
[----:B------:R-:W-:Y:S06]  /*1bf60*/  BAR.SYNC.DEFER_BLOCKING 0x0 ;  /* 0x0000000000007b1d */ /* 0x000fec0000010000 */
[----:B------:R-:W1:Y:S04]  /*1bf70*/  LDS.128 R16, [R251] ;  /* 0x00000000fb107984 */ /* 0x000e680000000c00 */
[----:B-1----:R1:W-:Y:S04]  /*1bf80*/  STL.64 [R1+0x400], R16 ;  /* 0x0004001001007387 */ /* 0x0023e80000100a00 */
[----:B------:R4:W-:Y:S04]  /*1bf90*/  STL.64 [R1+0x408], R18 ;  /* 0x0004081201007387 */ /* 0x0009e80000100a00 */
[----:B-1----:R-:W3:Y:S04]  /*1bfa0*/  LDL.LU R16, [R1+0x410] ;  /* 0x0004100001107983 */ /* 0x002ee80000300800 */
[----:B------:R-:W3:Y:S04]  /*1bfb0*/  LDL.LU R17, [R1+0x418] ;  /* 0x0004180001117983 */ /* 0x000ee80000300800 */
[----:B----4-:R-:W3:Y:S04]  /*1bfc0*/  LDL.LU R18, [R1+0x210] ;  /* 0x0002100001127983 */ /* 0x010ee80000300800 */
[----:B------:R-:W3:Y:S01]  /*1bfd0*/  LDL.LU R19, [R1+0x218] ;  /* 0x0002180001137983 */ /* 0x000ee20000300800 */
[----:B------:R-:W-:Y:S01]  /*1bfe0*/  BAR.SYNC.DEFER_BLOCKING 0x0 ;  /* 0x0000000000007b1d */ /* 0x000fe20000010000 */
[----:B------:R-:W-:-:S02]  /*1bff0*/  IMAD.MOV.U32 R14, RZ, RZ, R25 ;  /* 0x000000ffff0e7224 */ /* 0x000fc400078e0019 */
[----:B------:R-:W-:-:S05]  /*1c000*/  IMAD.MOV.U32 R15, RZ, RZ, R27 ;  /* 0x000000ffff0f7224 */ /* 0x000fca00078e001b */
[----:B--2---:R1:W-:Y:S01]  /*1c010*/  STSM.16.M88.4 [R0], R12 ;  /* 0x0000000c00007844 */ /* 0x0043e20000000200 */
[----:B------:R-:W-:Y:S01]  /*1c020*/  MOV R250, R20 ;  /* 0x0000001400fa7202 */ /* 0x000fe20000000f00 */
[----:B------:R-:W-:Y:S06]  /*1c030*/  BAR.SYNC.DEFER_BLOCKING 0x0 ;  /* 0x0000000000007b1d */ /* 0x000fec0000010000 */
[----:B-1----:R-:W2:Y:S04]  /*1c040*/  LDL.LU R12, [R1+0x10] ;  /* 0x00001000010c7983 */ /* 0x002ea80000300800 */
[----:B------:R-:W2:Y:S04]  /*1c050*/  LDL.LU R13, [R1+0x18] ;  /* 0x00001800010d7983 */ /* 0x000ea80000300800 */
[----:B------:R-:W1:Y:S01]  /*1c060*/  LDS.128 R20, [R251] ;  /* 0x00000000fb147984 */ /* 0x000e620000000c00 */
[----:B------:R-:W-:Y:S06]  /*1c070*/  BAR.SYNC.DEFER_BLOCKING 0x0 ;  /* 0x0000000000007b1d */ /* 0x000fec0000010000 */
[----:B-1----:R-:W-:Y:S04]  /*1c080*/  STL.64 [R1+0x200], R20 ;  /* 0x0002001401007387 */ /* 0x002fe80000100a00 */
[----:B------:R-:W-:Y:S04]  /*1c090*/  STL.64 [R1+0x208], R22 ;  /* 0x0002081601007387 */ /* 0x000fe80000100a00 */
[----:B---3--:R-:W-:Y:S01]  /*1c0a0*/  STSM.16.M88.4 [R0], R16 ;  /* 0x0000001000007844 */ /* 0x008fe20000000200 */
[----:B------:R-:W-:Y:S06]  /*1c0b0*/  BAR.SYNC.DEFER_BLOCKING 0x0 ;  /* 0x0000000000007b1d */ /* 0x000fec0000010000 */
[----:B------:R-:W1:Y:S04]  /*1c0c0*/  LDS.128 R16, [R251] ;  /* 0x00000000fb107984 */ /* 0x000e680000000c00 */
[----:B-1----:R1:W-:Y:S04]  /*1c0d0*/  STL.64 [R1+0x610], R16 ;  /* 0x0006101001007387 */ /* 0x0023e80000100a00 */
[----:B------:R3:W-:Y:S04]  /*1c0e0*/  STL.64 [R1+0x618], R18 ;  /* 0x0006181201007387 */ /* 0x0007e80000100a00 */
[----:B-1----:R-:W4:Y:S04]  /*1c0f0*/  LDL.LU R16, [R1+0x414] ;  /* 0x0004140001107983 */ /* 0x002f280000300800 */
[----:B------:R-:W4:Y:S04]  /*1c100*/  LDL.LU R17, [R1+0x41c] ;  /* 0x00041c0001117983 */ /* 0x000f280000300800 */
[----:B---3--:R-:W4:Y:S04]  /*1c110*/  LDL.LU R18, [R1+0x214] ;  /* 0x0002140001127983 */ /* 0x008f280000300800 */
[----:B------:R-:W4:Y:S01]  /*1c120*/  LDL.LU R19, [R1+0x21c] ;  /* 0x00021c0001137983 */ /* 0x000f220000300800 */
[----:B------:R-:W-:Y:S01]  /*1c130*/  BAR.SYNC.DEFER_BLOCKING 0x0 ;  /* 0x0000000000007b1d */ /* 0x000fe20000010000 */
[----:B------:R-:W-:-:S02]  /*1c140*/  IMAD.MOV.U32 R14, RZ, RZ, R28 ;  /* 0x000000ffff0e7224 */ /* 0x000fc400078e001c */
[----:B------:R-:W-:-:S05]  /*1c150*/  IMAD.MOV.U32 R15, RZ, RZ, R30 ;  /* 0x000000ffff0f7224 */ /* 0x000fca00078e001e */
[----:B--2---:R1:W-:Y:S01]  /*1c160*/  STSM.16.M88.4 [R0], R12 ;  /* 0x0000000c00007844 */ /* 0x0043e20000000200 */
[----:B------:R-:W-:Y:S06]  /*1c170*/  BAR.SYNC.DEFER_BLOCKING 0x0 ;  /* 0x0000000000007b1d */ /* 0x000fec0000010000 */
[----:B-1----:R-:W2:Y:S04]  /*1c180*/  LDL.LU R12, [R1+0x14] ;  /* 0x00001400010c7983 */ /* 0x002ea80000300800 */
[----:B------:R-:W2:Y:S04]  /*1c190*/  LDL.LU R13, [R1+0x1c] ;  /* 0x00001c00010d7983 */ /* 0x000ea80000300800 */
[----:B------:R-:W1:Y:S01]  /*1c1a0*/  LDS.128 R20, [R251] ;  /* 0x00000000fb147984 */ /* 0x000e620000000c00 */
[----:B------:R-:W-:Y:S06]  /*1c1b0*/  BAR.SYNC.DEFER_BLOCKING 0x0 ;  /* 0x0000000000007b1d */ /* 0x000fec0000010000 */
[----:B-1----:R-:W-:Y:S04]  /*1c1c0*/  STL.64 [R1+0x10], R20 ;  /* 0x0000101401007387 */ /* 0x002fe80000100a00 */
[----:B------:R-:W-:Y:S04]  /*1c1d0*/  STL.64 [R1+0x18], R22 ;  /* 0x0000181601007387 */ /* 0x000fe80000100a00 */
[----:B----4-:R-:W-:Y:S01]  /*1c1e0*/  STSM.16.M88.4 [R0], R16 ;  /* 0x0000001000007844 */ /* 0x010fe20000000200 */
        /* <DEDUP_REMOVED lines=9> */
[----:B------:R-:W-:Y:S01]  /*1c280*/  IMAD.MOV.U32 R14, RZ, RZ, R29 ;  /* 0x000000ffff0e7224 */ /* 0x000fe200078e001d */
[----:B------:R-:W-:-:S05]  /*1c290*/  MOV R15, R31 ;  /* 0x0000001f000f7202 */ /* 0x000fca0000000f00 */
        /* <DEDUP_REMOVED lines=610> */
[----:B------:R-:W1:Y:S02]  /*1e8c0*/  LDS.128 R20, [R251] ;  /* 0x00000000fb147984 */ /* 0x000e640000000c00 */
[----:B-1----:R-:W-:-:S02]  /*1e8d0*/  IMAD.MOV.U32 R252, RZ, RZ, R23 ;  /* 0x000000fffffc7224 */ /* 0x002fc400078e0017 */
[----:B------:R-:W-:Y:S04]  /*1e8e0*/  STL.64 [R1+0x710], R20 ;  /* 0x0007101401007387 */ /* 0x000fe80000100a00 */
[----:B------:R-:W-:Y:S04]  /*1e8f0*/  STL [R1+0x718], R22 ;  /* 0x0007181601007387 */ /* 0x000fe80000100800 */
[----:B------:R-:W-:Y:S04]  /*1e900*/  STL [R1+0xc18], R252 ;  /* 0x000c18fc01007387 */ /* 0x000fe80000100800 */
[----:B------:R-:W3:Y:S04]  /*1e910*/  LDL.LU R16, [R1+0x514] ;  /* 0x0005140001107983 */ /* 0x000ee80000300800 */
[----:B------:R-:W3:Y:S04]  /*1e920*/  LDL.LU R17, [R1+0x51c] ;  /* 0x00051c0001117983 */ /* 0x000ee80000300800 */
[----:B------:R-:W3:Y:S04]  /*1e930*/  LDL.LU R18, [R1+0x314] ;  /* 0x0003140001127983 */ /* 0x000ee80000300800 */
[----:B------:R-:W3:Y:S01]  /*1e940*/  LDL.LU R19, [R1+0x31c] ;  /* 0x00031c0001137983 */ /* 0x000ee20000300800 */
        /* <DEDUP_REMOVED lines=9> */
[----:B-1----:R-:W-:Y:S04]  /*1e9e0*/  STL [R1+0xc28], R244 ;  /* 0x000c28f401007387 */ /* 0x002fe80000100800 */
[----:B------:R-:W-:Y:S04]  /*1e9f0*/  STL [R1+0xc24], R245 ;  /* 0x000c24f501007387 */ /* 0x000fe80000100800 */
[----:B------:R-:W-:Y:S04]  /*1ea00*/  STL [R1+0xc20], R246 ;  /* 0x000c20f601007387 */ /* 0x000fe80000100800 */
[----:B------:R-:W-:Y:S04]  /*1ea10*/  STL [R1+0xc1c], R247 ;  /* 0x000c1cf701007387 */ /* 0x000fe80000100800 */
[----:B---3--:R-:W-:Y:S01]  /*1ea20*/  STSM.16.M88.4 [R0], R16 ;  /* 0x0000001000007844 */ /* 0x008fe20000000200 */
[----:B------:R-:W-:Y:S06]  /*1ea30*/  BAR.SYNC.DEFER_BLOCKING 0x0 ;  /* 0x0000000000007b1d */ /* 0x000fec0000010000 */
[----:B------:R-:W1:Y:S04]  /*1ea40*/  LDS.128 R240, [R251] ;  /* 0x00000000fbf07984 */ /* 0x000e680000000c00 */
[----:B-1----:R-:W-:Y:S04]  /*1ea50*/  STL [R1+0xc38], R240 ;  /* 0x000c38f001007387 */ /* 0x002fe80000100800 */
[----:B------:R-:W-:Y:S04]  /*1ea60*/  STL [R1+0xc34], R241 ;  /* 0x000c34f101007387 */ /* 0x000fe80000100800 */
[----:B------:R-:W-:Y:S04]  /*1ea70*/  STL [R1+0xc30], R242 ;  /* 0x000c30f201007387 */ /* 0x000fe80000100800 */
[----:B------:R-:W-:Y:S04]  /*1ea80*/  STL [R1+0xc2c], R243 ;  /* 0x000c2cf301007387 */ /* 0x000fe80000100800 */
[----:B------:R-:W3:Y:S04]  /*1ea90*/  LDL.LU R20, [R1+0x520] ;  /* 0x0005200001147983 */ /* 0x000ee80000300800 */
[----:B------:R-:W3:Y:S04]  /*1eaa0*/  LDL.LU R21, [R1+0x528] ;  /* 0x0005280001157983 */ /* 0x000ee80000300800 */
[----:B------:R-:W3:Y:S04]  /*1eab0*/  LDL.LU R22, [R1+0x320] ;  /* 0x0003200001167983 */ /* 0x000ee80000300800 */
[----:B------:R-:W3:Y:S04]  /*1eac0*/  LDL.LU R23, [R1+0x328] ;  /* 0x0003280001177983 */ /* 0x000ee80000300800 */
[----:B------:R-:W4:Y:S04]  /*1ead0*/  LDL.LU R16, [R1+0x120] ;  /* 0x0001200001107983 */ /* 0x000f280000300800 */
[----:B------:R-:W4:Y:S01]  /*1eae0*/  LDL.LU R17, [R1+0x128] ;  /* 0x0001280001117983 */ /* 0x000f220000300800 */
[----:B------:R-:W-:Y:S01]  /*1eaf0*/  BAR.SYNC.DEFER_BLOCKING 0x0 ;  /* 0x0000000000007b1d */ /* 0x000fe20000010000 */
[----:B------:R-:W-:Y:S01]  /*1eb00*/  MOV R14, R93 ;  /* 0x0000005d000e7202 */ /* 0x000fe20000000f00 */
[----:B------:R-:W-:-:S05]  /*1eb10*/  IMAD.MOV.U32 R15, RZ, RZ, R95 ;  /* 0x000000ffff0f7224 */ /* 0x000fca00078e005f */
[----:B--2---:R-:W-:Y:S01]  /*1eb20*/  STSM.16.M88.4 [R0], R12 ;  /* 0x0000000c00007844 */ /* 0x004fe20000000200 */
[----:B------:R-:W-:Y:S06]  /*1eb30*/  BAR.SYNC.DEFER_BLOCKING 0x0 ;  /* 0x0000000000007b1d */ /* 0x000fec0000010000 */
[----:B------:R-:W1:Y:S02]  /*1eb40*/  LDS.128 R236, [R251] ;  /* 0x00000000fbec7984 */ /* 0x000e640000000c00 */
[----:B------:R-:W-:Y:S01]  /*1eb50*/  BAR.SYNC.DEFER_BLOCKING 0x0 ;  /* 0x0000000000007b1d */ /* 0x000fe20000010000 */
[----:B------:R-:W-:-:S02]  /*1eb60*/  IMAD.MOV.U32 R18, RZ, RZ, R96 ;  /* 0x000000ffff127224 */ /* 0x000fc400078e0060 */
[----:B------:R-:W-:-:S03]  /*1eb70*/  IMAD.MOV.U32 R19, RZ, RZ, R98 ;  /* 0x000000ffff137224 */ /* 0x000fc600078e0062 */
[----:B-1----:R-:W-:Y:S04]  /*1eb80*/  STL [R1+0xc48], R236 ;  /* 0x000c48ec01007387 */ /* 0x002fe80000100800 */
[----:B------:R-:W-:Y:S04]  /*1eb90*/  STL [R1+0xc44], R237 ;  /* 0x000c44ed01007387 */ /* 0x000fe80000100800 */
[----:B------:R-:W-:Y:S04]  /*1eba0*/  STL [R1+0xc40], R238 ;  /* 0x000c40ee01007387 */ /* 0x000fe80000100800 */
[----:B------:R-:W-:Y:S04]  /*1ebb0*/  STL [R1+0xc3c], R239 ;  /* 0x000c3cef01007387 */ /* 0x000fe80000100800 */
[----:B---3--:R-:W-:Y:S01]  /*1ebc0*/  STSM.16.M88.4 [R0], R20 ;  /* 0x0000001400007844 */ /* 0x008fe20000000200 */
[----:B------:R-:W-:Y:S06]  /*1ebd0*/  BAR.SYNC.DEFER_BLOCKING 0x0 ;  /* 0x0000000000007b1d */ /* 0x000fec0000010000 */
[----:B------:R-:W1:Y:S02]  /*1ebe0*/  LDS.128 R12, [R251] ;  /* 0x00000000fb0c7984 */ /* 0x000e640000000c00 */
[----:B------:R-:W-:Y:S06]  /*1ebf0*/  BAR.SYNC.DEFER_BLOCKING 0x0 ;  /* 0x0000000000007b1d */ /* 0x000fec0000010000 */
[----:B----4-:R2:W-:Y:S02]  /*1ec00*/  STSM.16.M88.4 [R0], R16 ;  /* 0x0000001000007844 */ /* 0x0105e40000000200 */
[----:B------:R-:W-:Y:S06]  /*1ec10*/  BAR.SYNC.DEFER_BLOCKING 0x0 ;  /* 0x0000000000007b1d */ /* 0x000fec0000010000 */
[----:B--2---:R-:W2:Y:S04]  /*1ec20*/  LDL.LU R16, [R1+0x524] ;  /* 0x0005240001107983 */ /* 0x004ea80000300800 */
[----:B------:R-:W2:Y:S04]  /*1ec30*/  LDL.LU R17, [R1+0x52c] ;  /* 0x00052c0001117983 */ /* 0x000ea80000300800 */
[----:B------:R-:W2:Y:S04]  /*1ec40*/  LDL.LU R18, [R1+0x324] ;  /* 0x0003240001127983 */ /* 0x000ea80000300800 */
[----:B------:R-:W2:Y:S04]  /*1ec50*/  LDL.LU R19, [R1+0x32c] ;  /* 0x00032c0001137983 */ /* 0x000ea80000300800 */
[----:B------:R-:W3:Y:S04]  /*1ec60*/  LDL.LU R36, [R1+0x124] ;  /* 0x0001240001247983 */ /* 0x000ee80000300800 */
[----:B------:R-:W3:Y:S04]  /*1ec70*/  LDL.LU R37, [R1+0x12c] ;  /* 0x00012c0001257983 */ /* 0x000ee80000300800 */
[----:B------:R-:W4:Y:S04]  /*1ec80*/  LDL.LU R40, [R1+0x530] ;  /* 0x0005300001287983 */ /* 0x000f280000300800 */
[----:B------:R-:W4:Y:S04]  /*1ec90*/  LDL.LU R41, [R1+0x538] ;  /* 0x0005380001297983 */ /* 0x000f280000300800 */
[----:B------:R-:W4:Y:S04]  /*1eca0*/  LDL.LU R42, [R1+0x330] ;  /* 0x00033000012a7983 */ /* 0x000f280000300800 */
[----:B------:R-:W4:Y:S04]  /*1ecb0*/  LDL.LU R43, [R1+0x338] ;  /* 0x00033800012b7983 */ /* 0x000f280000300800 */
[----:B------:R-:W4:Y:S04]  /*1ecc0*/  LDL.LU R32, [R1+0x130] ;  /* 0x0001300001207983 */ /* 0x000f280000300800 */
[----:B------:R-:W4:Y:S04]  /*1ecd0*/  LDL.LU R33, [R1+0x138] ;  /* 0x0001380001217983 */ /* 0x000f280000300800 */
[----:B------:R-:W1:Y:S01]  /*1ece0*/  LDS.128 R28, [R251] ;  /* 0x00000000fb1c7984 */ /* 0x000e620000000c00 */
[----:B------:R-:W-:Y:S01]  /*1ecf0*/  BAR.SYNC.DEFER_BLOCKING 0x0 ;  /* 0x0000000000007b1d */ /* 0x000fe20000010000 */
[----:B------:R-:W-:Y:S01]  /*1ed00*/  MOV R38, R97 ;  /* 0x0000006100267202 */ /* 0x000fe20000000f00 */
[----:B------:R-:W-:-:S02]  /*1ed10*/  IMAD.MOV.U32 R39, RZ, RZ, R99 ;  /* 0x000000ffff277224 */ /* 0x000fc400078e0063 */
[----:B------:R-:W-:Y:S02]  /*1ed20*/  IMAD.MOV.U32 R34, RZ, RZ, R100 ;  /* 0x000000ffff227224 */ /* 0x000fe400078e0064 */
[----:B------:R-:W-:Y:S01]  /*1ed30*/  IMAD.MOV.U32 R35, RZ, RZ, R102 ;  /* 0x000000ffff237224 */ /* 0x000fe200078e0066 */
[----:B--2---:R-:W-:Y:S01]  /*1ed40*/  STSM.16.M88.4 [R0], R16 ;  /* 0x0000001000007844 */ /* 0x004fe20000000200 */
[----:B------:R-:W-:Y:S06]  /*1ed50*/  BAR.SYNC.DEFER_BLOCKING 0x0 ;  /* 0x0000000000007b1d */ /* 0x000fec0000010000 */
[----:B------:R-:W2:Y:S02]  /*1ed60*/  LDS.128 R24, [R251] ;  /* 0x00000000fb187984 */ /* 0x000ea40000000c00 */
[----:B------:R-:W-:Y:S06]  /*1ed70*/  BAR.SYNC.DEFER_BLOCKING 0x0 ;  /* 0x0000000000007b1d */ /* 0x000fec0000010000 */
[----:B---3--:R-:W-:Y:S02]  /*1ed80*/  STSM.16.M88.4 [R0], R36 ;  /* 0x0000002400007844 */ /* 0x008fe40000000200 */
[----:B------:R-:W-:Y:S06]  /*1ed90*/  BAR.SYNC.DEFER_BLOCKING 0x0 ;  /* 0x0000000000007b1d */ /* 0x000fec0000010000 */
[----:B------:R-:W3:Y:S02]  /*1eda0*/  LDS.128 R20, [R251] ;  /* 0x00000000fb147984 */ /* 0x000ee40000000c00 */
[----:B------:R-:W-:Y:S06]  /*1edb0*/  BAR.SYNC.DEFER_BLOCKING 0x0 ;  /* 0x0000000000007b1d */ /* 0x000fec0000010000 */
[----:B----4-:R-:W-:Y:S02]  /*1edc0*/  STSM.16.M88.4 [R0], R40 ;  /* 0x0000002800007844 */ /* 0x010fe40000000200 */
[----:B------:R-:W-:Y:S06]  /*1edd0*/  BAR.SYNC.DEFER_BLOCKING 0x0 ;  /* 0x0000000000007b1d */ /* 0x000fec0000010000 */
[----:B------:R-:W4:Y:S02]  /*1ede0*/  LDS.128 R16, [R251] ;  /* 0x00000000fb107984 */ /* 0x000f240000000c00 */
[----:B------:R-:W-:Y:S06]  /*1edf0*/  BAR.SYNC.DEFER_BLOCKING 0x0 ;  /* 0x0000000000007b1d */ /* 0x000fec0000010000 */
[----:B------:R1:W-:Y:S02]  /*1ee00*/  STSM.16.M88.4 [R0], R32 ;  /* 0x0000002000007844 */ /* 0x0003e40000000200 */
[----:B------:R-:W-:Y:S06]  /*1ee10*/  BAR.SYNC.DEFER_BLOCKING 0x0 ;  /* 0x0000000000007b1d */ /* 0x000fec0000010000 */
[----:B-1----:R-:W2:Y:S04]  /*1ee20*/  LDL.LU R32, [R1+0x534] ;  /* 0x0005340001207983 */ /* 0x002ea80000300800 */
        /* <DEDUP_REMOVED lines=117> */
[----:B---3--:R3:W-:Y:S02]  /*1f580*/  STSM.16.M88.4 [R0], R100 ;  /* 0x0000006400007844 */ /* 0x0087e40000000200 */
[----:B------:R-:W-:Y:S06]  /*1f590*/  BAR.SYNC.DEFER_BLOCKING 0x0 ;  /* 0x0000000000007b1d */ /* 0x000fec0000010000 */
[----:B------:R-:W2:Y:S02]  /*1f5a0*/  LDS.128 R84, [R251] ;  /* 0x00000000fb547984 */ /* 0x000ea40000000c00 */
[----:B------:R-:W-:Y:S06]  /*1f5b0*/  BAR.SYNC.DEFER_BLOCKING 0x0 ;  /* 0x0000000000007b1d */ /* 0x000fec0000010000 */
[----:B----4-:R-:W-:Y:S02]  /*1f5c0*/  STSM.16.M88.4 [R0], R104 ;  /* 0x0000006800007844 */ /* 0x010fe40000000200 */
[----:B------:R-:W-:Y:S06]  /*1f5d0*/  BAR.SYNC.DEFER_BLOCKING 0x0 ;  /* 0x0000000000007b1d */ /* 0x000fec0000010000 */
[----:B------:R-:W4:Y:S02]  /*1f5e0*/  LDS.128 R80, [R251] ;  /* 0x00000000fb507984 */ /* 0x000f240000000c00 */
[----:B------:R-:W-:Y:S06]  /*1f5f0*/  BAR.SYNC.DEFER_BLOCKING 0x0 ;  /* 0x0000000000007b1d */ /* 0x000fec0000010000 */
[----:B------:R1:W-:Y:S01]  /*1f600*/  STSM.16.M88.4 [R0], R96 ;  /* 0x0000006000007844 */ /* 0x0003e20000000200 */
[----:B---3--:R-:W-:Y:S01]  /*1f610*/  MOV R102, R117 ;  /* 0x0000007500667202 */ /* 0x008fe20000000f00 */
[----:B------:R-:W-:Y:S01]  /*1f620*/  IMAD.MOV.U32 R103, RZ, RZ, R119 ;  /* 0x000000ffff677224 */ /* 0x000fe200078e0077 */
[----:B------:R-:W-:Y:S06]  /*1f630*/  BAR.SYNC.DEFER_BLOCKING 0x0 ;  /* 0x0000000000007b1d */ /* 0x000fec0000010000 */
[----:B-1----:R-:W3:Y:S04]  /*1f640*/  LDL.LU R96, [R1+0x574] ;  /* 0x0005740001607983 */ /* 0x002ee80000300800 */
[----:B------:R-:W3:Y:S04]  /*1f650*/  LDL.LU R97, [R1+0x57c] ;  /* 0x00057c0001617983 */ /* 0x000ee80000300800 */
[----:B------:R-:W3:Y:S04]  /*1f660*/  LDL.LU R98, [R1+0x374] ;  /* 0x0003740001627983 */ /* 0x000ee80000300800 */
[----:B------:R-:W3:Y:S04]  /*1f670*/  LDL.LU R99, [R1+0x37c] ;  /* 0x00037c0001637983 */ /* 0x000ee80000300800 */
[----:B------:R-:W2:Y:S04]  /*1f680*/  LDL.LU R100, [R1+0x174] ;  /* 0x0001740001647983 */ /* 0x000ea80000300800 */
[----:B------:R-:W2:Y:S04]  /*1f690*/  LDL.LU R101, [R1+0x17c] ;  /* 0x00017c0001657983 */ /* 0x000ea80000300800 */
        /* <DEDUP_REMOVED lines=8> */
[----:B------:R-:W-:-:S02]  /*1f720*/  IMAD.MOV.U32 R114, RZ, RZ, R120 ;  /* 0x000000ffff727224 */ /* 0x000fc400078e0078 */
[----:B------:R-:W-:-:S03]  /*1f730*/  IMAD.MOV.U32 R115, RZ, RZ, R122 ;  /* 0x000000ffff737224 */ /* 0x000fc600078e007a */
[----:B---3--:R-:W-:Y:S02]  /*1f740*/  STSM.16.M88.4 [R0], R96 ;  /* 0x0000006000007844 */ /* 0x008fe40000000200 */
[----:B------:R-:W-:Y:S06]  /*1f750*/  BAR.SYNC.DEFER_BLOCKING 0x0 ;  /* 0x0000000000007b1d */ /* 0x000fec0000010000 */
[----:B------:R-:W3:Y:S02]  /*1f760*/  LDS.128 R104, [R251] ;  /* 0x00000000fb687984 */ /* 0x000ee40000000c00 */
[----:B------:R-:W-:Y:S06]  /*1f770*/  BAR.SYNC.DEFER_BLOCKING 0x0 ;  /* 0x0000000000007b1d */ /* 0x000fec0000010000 */
[----:B--2---:R-:W-:Y:S02]  /*1f780*/  STSM.16.M88.4 [R0], R100 ;  /* 0x0000006400007844 */ /* 0x004fe40000000200 */
[----:B------:R-:W-:Y:S06]  /*1f790*/  BAR.SYNC.DEFER_BLOCKING 0x0 ;  /* 0x0000000000007b1d */ /* 0x000fec0000010000 */
[----:B------:R-:W2:Y:S02]  /*1f7a0*/  LDS.128 R100, [R251] ;  /* 0x00000000fb647984 */ /* 0x000ea40000000c00 */
[----:B------:R-:W-:Y:S06]  /*1f7b0*/  BAR.SYNC.DEFER_BLOCKING 0x0 ;  /* 0x0000000000007b1d */ /* 0x000fec0000010000 */
[----:B----4-:R-:W-:Y:S02]  /*1f7c0*/  STSM.16.M88.4 [R0], R116 ;  /* 0x0000007400007844 */ /* 0x010fe40000000200 */
[----:B------:R-:W-:Y:S06]  /*1f7d0*/  BAR.SYNC.DEFER_BLOCKING 0x0 ;  /* 0x0000000000007b1d */ /* 0x000fec0000010000 */
[----:B------:R-:W4:Y:S02]  /*1f7e0*/  LDS.128 R96, [R251] ;  /* 0x00000000fb607984 */ /* 0x000f240000000c00 */
[----:B------:R-:W-:Y:S06]  /*1f7f0*/  BAR.SYNC.DEFER_BLOCKING 0x0 ;  /* 0x0000000000007b1d */ /* 0x000fec0000010000 */
[----:B------:R1:W-:Y:S02]  /*1f800*/  STSM.16.M88.4 [R0], R112 ;  /* 0x0000007000007844 */ /* 0x0003e40000000200 */
        /* <DEDUP_REMOVED lines=14> */
[----:B------:R-:W-:Y:S06]  /*1f8f0*/  BAR.SYNC.DEFER_BLOCKING 0x0 ;  /* 0x0000000000007b1d */ /* 0x000fec0000010000 */
        /* <DEDUP_REMOVED lines=20> */
[----:B------:R-:W1:Y:S01]  /*1fa40*/  LDS.128 R164, [R251] ;  /* 0x00000000fba47984 */ /* 0x000e620000000c00 */
[----:B------:R-:W-:Y:S06]  /*1fa50*/  BAR.SYNC.DEFER_BLOCKING 0x0 ;  /* 0x0000000000007b1d */ /* 0x000fec0000010000 */
[----:B------:R-:W4:Y:S04]  /*1fa60*/  LDL.LU R124, [R1+0x5a0] ;  /* 0x0005a000017c7983 */ /* 0x000f280000300800 */
[----:B------:R-:W4:Y:S04]  /*1fa70*/  LDL.LU R125, [R1+0x5a8] ;  /* 0x0005a800017d7983 */ /* 0x000f280000300800 */
[----:B------:R-:W4:Y:S04]  /*1fa80*/  LDL.LU R126, [R1+0x3a0] ;  /* 0x0003a000017e7983 */ /* 0x000f280000300800 */
[----:B------:R-:W4:Y:S04]  /*1fa90*/  LDL.LU R127, [R1+0x3a8] ;  /* 0x0003a800017f7983 */ /* 0x000f280000300800 */
[----:B---3--:R-:W-:Y:S01]  /*1faa0*/  STSM.16.M88.4 [R0], R156 ;  /* 0x0000009c00007844 */ /* 0x008fe20000000200 */
[----:B------:R-:W-:Y:S06]  /*1fab0*/  BAR.SYNC.DEFER_BLOCKING 0x0 ;  /* 0x0000000000007b1d */ /* 0x000fec0000010000 */
[----:B------:R-:W3:Y:S02]  /*1fac0*/  LDS.128 R160, [R251] ;  /* 0x00000000fba07984 */ /* 0x000ee40000000c00 */
[----:B------:R-:W-:Y:S06]  /*1fad0*/  BAR.SYNC.DEFER_BLOCKING 0x0 ;  /* 0x0000000000007b1d */ /* 0x000fec0000010000 */
[----:B--2---:R2:W-:Y:S02]  /*1fae0*/  STSM.16.M88.4 [R0], R168 ;  /* 0x000000a800007844 */ /* 0x0045e40000000200 */
[----:B------:R-:W-:Y:S06]  /*1faf0*/  BAR.SYNC.DEFER_BLOCKING 0x0 ;  /* 0x0000000000007b1d */ /* 0x000fec0000010000 */
[----:B--2---:R-:W2:Y:S04]  /*1fb00*/  LDL.LU R168, [R1+0x1a0] ;  /* 0x0001a00001a87983 */ /* 0x004ea80000300800 */
[----:B------:R-:W2:Y:S04]  /*1fb10*/  LDL.LU R169, [R1+0x1a8] ;  /* 0x0001a80001a97983 */ /* 0x000ea80000300800 */
[----:B------:R-:W3:Y:S01]  /*1fb20*/  LDS.128 R156, [R251] ;  /* 0x00000000fb9c7984 */ /* 0x000ee20000000c00 */
[----:B------:R-:W-:Y:S06]  /*1fb30*/  BAR.SYNC.DEFER_BLOCKING 0x0 ;  /* 0x0000000000007b1d */ /* 0x000fec0000010000 */
[----:B----4-:R-:W-:Y:S02]  /*1fb40*/  STSM.16.M88.4 [R0], R124 ;  /* 0x0000007c00007844 */ /* 0x010fe40000000200 */
[----:B------:R-:W-:Y:S01]  /*1fb50*/  BAR.SYNC.DEFER_BLOCKING 0x0 ;  /* 0x0000000000007b1d */ /* 0x000fe20000010000 */
[----:B------:R-:W-:-:S02]  /*1fb60*/  IMAD.MOV.U32 R170, RZ, RZ, R128 ;  /* 0x000000ffffaa7224 */ /* 0x000fc400078e0080 */
[----:B------:R-:W-:-:S03]  /*1fb70*/  IMAD.MOV.U32 R171, RZ, RZ, R130 ;  /* 0x000000ffffab7224 */ /* 0x000fc600078e0082 */
[----:B------:R-:W4:Y:S02]  /*1fb80*/  LDS.128 R124, [R251] ;  /* 0x00000000fb7c7984 */ /* 0x000f240000000c00 */
[----:B------:R-:W-:Y:S06]  /*1fb90*/  BAR.SYNC.DEFER_BLOCKING 0x0 ;  /* 0x0000000000007b1d */ /* 0x000fec0000010000 */
[----:B--2---:R2:W-:Y:S02]  /*1fba0*/  STSM.16.M88.4 [R0], R168 ;  /* 0x000000a800007844 */ /* 0x0045e40000000200 */
[----:B------:R-:W-:Y:S06]  /*1fbb0*/  BAR.SYNC.DEFER_BLOCKING 0x0 ;  /* 0x0000000000007b1d */ /* 0x000fec0000010000 */
[----:B--2---:R-:W2:Y:S04]  /*1fbc0*/  LDL.LU R168, [R1+0x5a4] ;  /* 0x0005a40001a87983 */ /* 0x004ea80000300800 */
[----:B------:R-:W2:Y:S04]  /*1fbd0*/  LDL.LU R169, [R1+0x5ac] ;  /* 0x0005ac0001a97983 */ /* 0x000ea80000300800 */
[----:B------:R-:W2:Y:S04]  /*1fbe0*/  LDL.LU R170, [R1+0x3a4] ;  /* 0x0003a40001aa7983 */ /* 0x000ea80000300800 */
[----:B------:R-:W2:Y:S04]  /*1fbf0*/  LDL.LU R171, [R1+0x3ac] ;  /* 0x0003ac0001ab7983 */ /* 0x000ea80000300800 */
[----:B------:R-:W3:Y:S04]  /*1fc00*/  LDL.LU R180, [R1+0x1a4] ;  /* 0x0001a40001b47983 */ /* 0x000ee80000300800 */
[----:B------:R-:W3:Y:S04]  /*1fc10*/  LDL.LU R181, [R1+0x1ac] ;  /* 0x0001ac0001b57983 */ /* 0x000ee80000300800 */
[----:B------:R-:W4:Y:S01]  /*1fc20*/  LDS.128 R176, [R251] ;  /* 0x00000000fbb07984 */ /* 0x000f220000000c00 */
[----:B------:R-:W-:Y:S06]  /*1fc30*/  BAR.SYNC.DEFER_BLOCKING 0x0 ;  /* 0x0000000000007b1d */ /* 0x000fec0000010000 */
[----:B------:R-:W4:Y:S04]  /*1fc40*/  LDL.LU R128, [R1+0x5b0] ;  /* 0x0005b00001807983 */ /* 0x000f280000300800 */
[----:B------:R-:W4:Y:S04]  /*1fc50*/  LDL.LU R129, [R1+0x5b8] ;  /* 0x0005b80001817983 */ /* 0x000f280000300800 */
[----:B------:R-:W4:Y:S04]  /*1fc60*/  LDL.LU R130, [R1+0x3b0] ;  /* 0x0003b00001827983 */ /* 0x000f280000300800 */
[----:B------:R-:W4:Y:S04]  /*1fc70*/  LDL.LU R131, [R1+0x3b8] ;  /* 0x0003b80001837983 */ /* 0x000f280000300800 */
[----:B--2---:R-:W-:Y:S01]  /*1fc80*/  STSM.16.M88.4 [R0], R168 ;  /* 0x000000a800007844 */ /* 0x004fe20000000200 */
[----:B------:R-:W-:Y:S06]  /*1fc90*/  BAR.SYNC.DEFER_BLOCKING 0x0 ;  /* 0x0000000000007b1d */ /* 0x000fec0000010000 */
[----:B------:R-:W2:Y:S02]  /*1fca0*/  LDS.128 R172, [R251] ;  /* 0x00000000fbac7984 */ /* 0x000ea40000000c00 */
[----:B------:R-:W-:Y:S06]  /*1fcb0*/  BAR.SYNC.DEFER_BLOCKING 0x0 ;  /* 0x0000000000007b1d */ /* 0x000fec0000010000 */
[----:B---3--:R3:W-:Y:S02]  /*1fcc0*/  STSM.16.M88.4 [R0], R180 ;  /* 0x000000b400007844 */ /* 0x0087e40000000200 */
[----:B------:R-:W-:Y:S06]  /*1fcd0*/  BAR.SYNC.DEFER_BLOCKING 0x0 ;  /* 0x0000000000007b1d */ /* 0x000fec0000010000 */
[----:B---3--:R-:W3:Y:S04]  /*1fce0*/  LDL.LU R180, [R1+0x1b0] ;  /* 0x0001b00001b47983 */ /* 0x008ee80000300800 */
[----:B------:R-:W3:Y:S04]  /*1fcf0*/  LDL.LU R181, [R1+0x1b8] ;  /* 0x0001b80001b57983 */ /* 0x000ee80000300800 */
[----:B------:R-:W2:Y:S01]  /*1fd00*/  LDS.128 R168, [R251] ;  /* 0x00000000fba87984 */ /* 0x000ea20000000c00 */
[----:B------:R-:W-:Y:S06]  /*1fd10*/  BAR.SYNC.DEFER_BLOCKING 0x0 ;  /* 0x0000000000007b1d */ /* 0x000fec0000010000 */
[----:B----4-:R-:W-:Y:S02]  /*1fd20*/  STSM.16.M88.4 [R0], R128 ;  /* 0x0000008000007844 */ /* 0x010fe40000000200 */
[----:B------:R-:W-:Y:S01]  /*1fd30*/  BAR.SYNC.DEFER_BLOCKING 0x0 ;  /* 0x0000000000007b1d */ /* 0x000fe20000010000 */
[----:B------:R-:W-:-:S02]  /*1fd40*/  IMAD.MOV.U32 R182, RZ, RZ, R132 ;  /* 0x000000ffffb67224 */ /* 0x000fc400078e0084 */
[----:B------:R-:W-:-:S03]  /*1fd50*/  IMAD.MOV.U32 R183, RZ, RZ, R134 ;  /* 0x000000ffffb77224 */ /* 0x000fc600078e0086 */
[----:B------:R-:W4:Y:S02]  /*1fd60*/  LDS.128 R128, [R251] ;  /* 0x00000000fb807984 */ /* 0x000f240000000c00 */
[----:B------:R-:W-:Y:S06]  /*1fd70*/  BAR.SYNC.DEFER_BLOCKING 0x0 ;  /* 0x0000000000007b1d */ /* 0x000fec0000010000 */
[----:B---3--:R3:W-:Y:S02]  /*1fd80*/  STSM.16.M88.4 [R0], R180 ;  /* 0x000000b400007844 */ /* 0x0087e40000000200 */
[----:B------:R-:W-:Y:S06]  /*1fd90*/  BAR.SYNC.DEFER_BLOCKING 0x0 ;  /* 0x0000000000007b1d */ /* 0x000fec0000010000 */
[----:B---3--:R-:W3:Y:S04]  /*1fda0*/  LDL.LU R180, [R1+0x5b4] ;  /* 0x0005b40001b47983 */ /* 0x008ee80000300800 */
[----:B------:R-:W3:Y:S04]  /*1fdb0*/  LDL.LU R181, [R1+0x5bc] ;  /* 0x0005bc0001b57983 */ /* 0x000ee80000300800 */
[----:B------:R-:W3:Y:S04]  /*1fdc0*/  LDL.LU R182, [R1+0x3b4] ;  /* 0x0003b40001b67983 */ /* 0x000ee80000300800 */
[----:B------:R-:W3:Y:S04]  /*1fdd0*/  LDL.LU R183, [R1+0x3bc] ;  /* 0x0003bc0001b77983 */ /* 0x000ee80000300800 */
[----:B------:R-:W2:Y:S04]  /*1fde0*/  LDL.LU R192, [R1+0x1b4] ;  /* 0x0001b40001c07983 */ /* 0x000ea80000300800 */
[----:B------:R-:W2:Y:S04]  /*1fdf0*/  LDL.LU R193, [R1+0x1bc] ;  /* 0x0001bc0001c17983 */ /* 0x000ea80000300800 */
[----:B------:R-:W4:Y:S01]  /*1fe00*/  LDS.128 R188, [R251] ;  /* 0x00000000fbbc7984 */ /* 0x000f220000000c00 */
        /* <DEDUP_REMOVED lines=73> */
[----:B------:R-:W3:Y:S04]  /*202a0*/  LDL.LU R220, [R1+0x5e4] ;  /* 0x0005e40001dc7983 */ /* 0x000ee80000300800 */
[----:B------:R-:W3:Y:S04]  /*202b0*/  LDL.LU R221, [R1+0x5ec] ;  /* 0x0005ec0001dd7983 */ /* 0x000ee80000300800 */
[----:B------:R-:W3:Y:S04]  /*202c0*/  LDL.LU R222, [R1+0x3e4] ;  /* 0x0003e40001de7983 */ /* 0x000ee80000300800 */
[----:B------:R-:W3:Y:S04]  /*202d0*/  LDL.LU R223, [R1+0x3ec] ;  /* 0x0003ec0001df7983 */ /* 0x000ee80000300800 */
[----:B------:R-:W3:Y:S04]  /*202e0*/  LDL.LU R224, [R1+0x1e4] ;  /* 0x0001e40001e07983 */ /* 0x000ee80000300800 */
[----:B------:R-:W3:Y:S01]  /*202f0*/  LDL.LU R225, [R1+0x1ec] ;  /* 0x0001ec0001e17983 */ /* 0x000ee20000300800 */
[----:B------:R-:W-:-:S02]  /*20300*/  IMAD.MOV.U32 R218, RZ, RZ, R144 ;  /* 0x000000ffffda7224 */ /* 0x000fc400078e0090 */
[----:B------:R-:W-:Y:S01]  /*20310*/  IMAD.MOV.U32 R219, RZ, RZ, R146 ;  /* 0x000000ffffdb7224 */ /* 0x000fe200078e0092 */
[----:B------:R-:W3:Y:S04]  /*20320*/  LDL.LU R144, [R1+0x5f0] ;  /* 0x0005f00001907983 */ /* 0x000ee80000300800 */
[----:B------:R-:W3:Y:S04]  /*20330*/  LDL.LU R145, [R1+0x5f8] ;  /* 0x0005f80001917983 */ /* 0x000ee80000300800 */
[----:B------:R-:W3:Y:S04]  /*20340*/  LDL.LU R146, [R1+0x3f0] ;  /* 0x0003f00001927983 */ /* 0x000ee80000300800 */
[----:B------:R-:W3:Y:S04]  /*20350*/  LDL.LU R147, [R1+0x3f8] ;  /* 0x0003f80001937983 */ /* 0x000ee80000300800 */
[----:B------:R-:W3:Y:S04]  /*20360*/  LDL.LU R228, [R1+0x1f0] ;  /* 0x0001f00001e47983 */ /* 0x000ee80000300800 */
[----:B------:R-:W3:Y:S04]  /*20370*/  LDL.LU R229, [R1+0x1f8] ;  /* 0x0001f80001e57983 */ /* 0x000ee80000300800 */
[----:B------:R-:W1:Y:S01]  /*20380*/  LDS.128 R204, [R251] ;  /* 0x00000000fbcc7984 */ /* 0x000e620000000c00 */
[----:B------:R-:W-:Y:S06]  /*20390*/  BAR.SYNC.DEFER_BLOCKING 0x0 ;  /* 0x0000000000007b1d */ /* 0x000fec0000010000 */
[----:B----4-:R-:W-:Y:S02]  /*203a0*/  STSM.16.M88.4 [R0], R140 ;  /* 0x0000008c00007844 */ /* 0x010fe40000000200 */
[----:B------:R-:W-:Y:S06]  /*203b0*/  BAR.SYNC.DEFER_BLOCKING 0x0 ;  /* 0x0000000000007b1d */ /* 0x000fec0000010000 */
[----:B------:R-:W4:Y:S02]  /*203c0*/  LDS.128 R140, [R251] ;  /* 0x00000000fb8c7984 */ /* 0x000f240000000c00 */
[----:B------:R-:W-:Y:S06]  /*203d0*/  BAR.SYNC.DEFER_BLOCKING 0x0 ;  /* 0x0000000000007b1d */ /* 0x000fec0000010000 */
[----:B--2---:R-:W-:Y:S02]  /*203e0*/  STSM.16.M88.4 [R0], R216 ;  /* 0x000000d800007844 */ /* 0x004fe40000000200 */
[----:B------:R-:W-:Y:S06]  /*203f0*/  BAR.SYNC.DEFER_BLOCKING 0x0 ;  /* 0x0000000000007b1d */ /* 0x000fec0000010000 */
[----:B------:R-:W2:Y:S02]  /*20400*/  LDS.128 R216, [R251] ;  /* 0x00000000fbd87984 */ /* 0x000ea40000000c00 */
[----:B------:R-:W-:Y:S06]  /*20410*/  BAR.SYNC.DEFER_BLOCKING 0x0 ;  /* 0x0000000000007b1d */ /* 0x000fec0000010000 */
[----:B---3--:R-:W-:Y:S02]  /*20420*/  STSM.16.M88.4 [R0], R220 ;  /* 0x000000dc00007844 */ /* 0x008fe40000000200 */
[----:B------:R-:W-:Y:S06]  /*20430*/  BAR.SYNC.DEFER_BLOCKING 0x0 ;  /* 0x0000000000007b1d */ /* 0x000fec0000010000 */
[----:B------:R-:W3:Y:S02]  /*20440*/  LDS.128 R220, [R251] ;  /* 0x00000000fbdc7984 */ /* 0x000ee40000000c00 */
[----:B------:R-:W-:Y:S06]  /*20450*/  BAR.SYNC.DEFER_BLOCKING 0x0 ;  /* 0x0000000000007b1d */ /* 0x000fec0000010000 */
[----:B------:R-:W-:Y:S02]  /*20460*/  STSM.16.M88.4 [R0], R224 ;  /* 0x000000e000007844 */ /* 0x000fe40000000200 */
[----:B------:R-:W-:Y:S06]  /*20470*/  BAR.SYNC.DEFER_BLOCKING 0x0 ;  /* 0x0000000000007b1d */ /* 0x000fec0000010000 */
[----:B------:R-:W3:Y:S02]  /*20480*/  LDS.128 R224, [R251] ;  /* 0x00000000fbe07984 */ /* 0x000ee40000000c00 */
[----:B------:R-:W-:Y:S06]  /*20490*/  BAR.SYNC.DEFER_BLOCKING 0x0 ;  /* 0x0000000000007b1d */ /* 0x000fec0000010000 */
[----:B------:R-:W-:Y:S02]  /*204a0*/  STSM.16.M88.4 [R0], R144 ;  /* 0x0000009000007844 */ /* 0x000fe40000000200 */
[----:B------:R-:W-:Y:S06]  /*204b0*/  BAR.SYNC.DEFER_BLOCKING 0x0 ;  /* 0x0000000000007b1d */ /* 0x000fec0000010000 */
[----:B------:R-:W3:Y:S02]  /*204c0*/  LDS.128 R144, [R251] ;  /* 0x00000000fb907984 */ /* 0x000ee40000000c00 */
[----:B------:R-:W-:Y:S06]  /*204d0*/  BAR.SYNC.DEFER_BLOCKING 0x0 ;  /* 0x0000000000007b1d */ /* 0x000fec0000010000 */
[----:B------:R1:W-:Y:S02]  /*204e0*/  STSM.16.M88.4 [R0], R228 ;  /* 0x000000e400007844 */ /* 0x0003e40000000200 */
[----:B------:R-:W-:Y:S06]  /*204f0*/  BAR.SYNC.DEFER_BLOCKING 0x0 ;  /* 0x0000000000007b1d */ /* 0x000fec0000010000 */
[----:B-1----:R-:W4:Y:S04]  /*20500*/  LDL.LU R228, [R1+0x5f4] ;  /* 0x0005f40001e47983 */ /* 0x002f280000300800 */
[----:B------:R-:W4:Y:S04]  /*20510*/  LDL.LU R229, [R1+0x5fc] ;  /* 0x0005fc0001e57983 */ /* 0x000f280000300800 */
[----:B------:R-:W4:Y:S04]  /*20520*/  LDL.LU R230, [R1+0x3f4] ;  /* 0x0003f40001e67983 */ /* 0x000f280000300800 */
[----:B------:R-:W4:Y:S04]  /*20530*/  LDL.LU R231, [R1+0x3fc] ;  /* 0x0003fc0001e77983 */ /* 0x000f280000300800 */
[----:B------:R-:W1:Y:S01]  /*20540*/  LDS.128 R232, [R251] ;  /* 0x00000000fbe87984 */ /* 0x000e620000000c00 */
[----:B------:R-:W-:Y:S06]  /*20550*/  BAR.SYNC.DEFER_BLOCKING 0x0 ;  /* 0x0000000000007b1d */ /* 0x000fec0000010000 */
[----:B----4-:R4:W-:Y:S04]  /*20560*/  STSM.16.M88.4 [R0], R228 ;  /* 0x000000e400007844 */ /* 0x0109e80000000200 */
[----:B----4-:R-:W4:Y:S04]  /*20570*/  LDL.LU R228, [R1+0x1f4] ;  /* 0x0001f40001e47983 */ /* 0x010f280000300800 */
[----:B------:R-:W4:Y:S01]  /*20580*/  LDL.LU R229, [R1+0x1fc] ;  /* 0x0001fc0001e57983 */ /* 0x000f220000300800 */
[----:B------:R-:W-:-:S02]  /*20590*/  IMAD.MOV.U32 R230, RZ, RZ, R149 ;  /* 0x000000ffffe67224 */ /* 0x000fc400078e0095 */
[----:B------:R-:W-:Y:S01]  /*205a0*/  IMAD.MOV.U32 R231, RZ, RZ, R151 ;  /* 0x000000ffffe77224 */ /* 0x000fe200078e0097 */
[----:B------:R-:W-:Y:S06]  /*205b0*/  BAR.SYNC.DEFER_BLOCKING 0x0 ;  /* 0x0000000000007b1d */ /* 0x000fec0000010000 */
[----:B------:R-:W2:Y:S04]  /*205c0*/  LDL.LU R239, [R1+0x200] ;  /* 0x0002000001ef7983 */ /* 0x000ea80000300800 */
[----:B------:R-:W3:Y:S04]  /*205d0*/  LDL.LU R238, [R1+0x604] ;  /* 0x0006040001ee7983 */ /* 0x000ee80000300800 */
[----:B------:R-:W3:Y:S04]  /*205e0*/  LDL.LU R237, [R1+0x4] ;  /* 0x0000040001ed7983 */ /* 0x000ee80000300800 */
[----:B------:R-:W3:Y:S04]  /*205f0*/  LDL.LU R236, [R1+0x404] ;  /* 0x0004040001ec7983 */ /* 0x000ee80000300800 */
[----:B------:R-:W1:Y:S01]  /*20600*/  LDS.128 R148, [R251] ;  /* 0x00000000fb947984 */ /* 0x000e620000000c00 */
[----:B------:R-:W-:Y:S06]  /*20610*/  BAR.SYNC.DEFER_BLOCKING 0x0 ;  /* 0x0000000000007b1d */ /* 0x000fec0000010000 */
[----:B------:R-:W3:Y:S04]  /*20620*/  LDL.LU R243, [R1+0x204] ;  /* 0x0002040001f37983 */ /* 0x000ee80000300800 */
        /* <DEDUP_REMOVED lines=8> */
[----:B----4-:R4:W-:Y:S04]  /*206b0*/  STSM.16.M88.4 [R0], R228 ;  /* 0x000000e400007844 */ /* 0x0109e80000000200 */
[----:B----4-:R-:W4:Y:S01]  /*206c0*/  LDL.LU R0, [R1+0x600] ;  /* 0x0006000001007983 */ /* 0x010f220000300800 */
[----:B------:R-:W-:Y:S01]  /*206d0*/  BAR.SYNC.DEFER_BLOCKING 0x0 ;  /* 0x0000000000007b1d */ /* 0x000fe20000010000 */
[----:B------:R-:W-:Y:S01]  /*206e0*/  ISETP.GE.AND P1, PT, R3, UR5, PT ;  /* 0x0000000503007c0c */ /* 0x000fe2000bf26270 */
[----:B------:R-:W-:Y:S01]  /*206f0*/  VIADD R3, R6, 0x4 ;  /* 0x0000000406037836 */ /* 0x000fe20000000000 */
[----:B------:R-:W-:Y:S01]  /*20700*/  ISETP.GE.AND P0, PT, R2, UR4, PT ;  /* 0x0000000402007c0c */ /* 0x000fe2000bf06270 */
[----:B------:R-:W-:-:S02]  /*20710*/  VIADD R2, R6, 0x3 ;  /* 0x0000000306027836 */ /* 0x000fc40000000000 */
[----:B------:R-:W-:Y:S01]  /*20720*/  ULDC UR5, c[0x0][0x22c] ;  /* 0x00008b0000057ab9 */ /* 0x000fe20000000800 */
[----:B------:R-:W-:Y:S01]  /*20730*/  ULDC UR4, c[0x0][0x22c] ;  /* 0x00008b0000047ab9 */ /* 0x000fe20000000800 */
[----:B------:R-:W-:Y:S01]  /*20740*/  ISETP.GE.AND P5, PT, R3, UR5, PT ;  /* 0x0000000503007c0c */ /* 0x000fe2000bfa6270 */
[C---:B------:R-:W-:Y:S01]  /*20750*/  IMAD R3, R8.reuse, R5, RZ ;  /* 0x0000000508037224 */ /* 0x040fe200078e02ff */
[----:B------:R-:W-:Y:S02]  /*20760*/  ISETP.GE.AND P4, PT, R8, R7, PT ;  /* 0x000000070800720c */ /* 0x000fe40003f86270 */
[----:B------:R-:W-:Y:S01]  /*20770*/  ISETP.GE.AND P3, PT, R2, UR4, PT ;  /* 0x0000000402007c0c */ /* 0x000fe2000bf66270 */
[----:B------:R-:W-:Y:S01]  /*20780*/  ULDC.64 UR4, c[0x0][0x220] ;  /* 0x0000880000047ab9 */ /* 0x000fe20000000a00 */
[----:B------:R-:W-:Y:S02]  /*20790*/  LEA R5, R5, R3, 0x8 ;  /* 0x0000000305057211 */ /* 0x000fe400078e40ff */
[----:B------:R-:W-:-:S02]  /*207a0*/  LEA R2, P6, R3, UR4, 0x2 ;  /* 0x0000000403027c11 */ /* 0x000fc4000f8c10ff */
[C---:B------:R-:W-:Y:S02]  /*207b0*/  ISETP.LT.AND P4, PT, R6.reuse, UR27, !P4 ;  /* 0x0000001b06007c0c */ /* 0x040fe4000e781270 */
[C---:B------:R-:W-:Y:S01]  /*207c0*/  ISETP.GE.AND P2, PT, R6.reuse, R10, PT ;  /* 0x0000000a0600720c */ /* 0x040fe20003f46270 */
[----:B------:R-:W-:Y:S01]  /*207d0*/  IMAD R7, R6, UR28, RZ ;  /* 0x0000001c06077c24 */ /* 0x000fe2000f8e02ff */
[----:B------:R-:W-:Y:S02]  /*207e0*/  LEA.HI.X.SX32 R3, R3, UR5, 0x2, P6 ;  /* 0x0000000503037c11 */ /* 0x000fe4000b0f16ff */
[----:B------:R-:W-:Y:S01]  /*207f0*/  LEA R4, P6, R5, UR4, 0x2 ;  /* 0x0000000405047c11 */ /* 0x000fe2000f8c10ff */
[----:B------:R-:W-:Y:S01]  /*20800*/  ULDC UR4, c[0x0][0x22c] ;  /* 0x00008b0000047ab9 */ /* 0x000fe20000000800 */
[----:B------:R-:W-:Y:S01]  /*20810*/  ISETP.LT.AND P2, PT, R9, UR22, !P2 ;  /* 0x0000001609007c0c */ /* 0x000fe2000d741270 */
[----:B------:R-:W-:Y:S01]  /*20820*/  IMAD.WIDE R248, R7, 0x4, R2 ;  /* 0x0000000407f87825 */ /* 0x000fe200078e0202 */
[----:B------:R-:W-:-:S03]  /*20830*/  LEA.HI.X.SX32 R5, R5, UR5, 0x2, P6 ;  /* 0x0000000505057c11 */ /* 0x000fc6000b0f16ff */
[C---:B------:R-:W-:Y:S01]  /*20840*/  IMAD.WIDE R10, R7.reuse, 0x4, R4 ;  /* 0x00000004070a7825 */ /* 0x040fe200078e0204 */
[----:B------:R-:W-:-:S05]  /*20850*/  IADD3 R7, R7, UR28, RZ ;  /* 0x0000001c07077c10 */ /* 0x000fca000fffe0ff */
[C---:B------:R-:W-:Y:S01]  /*20860*/  IMAD.WIDE R228, R7.reuse, 0x4, R4 ;  /* 0x0000000407e47825 */ /* 0x040fe200078e0204 */
[----:B----4-:R4:W-:Y:S04]  /*20870*/  @P4 STG.E desc[UR16][R248.64], R0 ;  /* 0x00000000f8004986 */ /* 0x0109e8000c101910 */
[----:B------:R1:W-:Y:S01]  /*20880*/  @P2 STG.E desc[UR16][R10.64], R250 ;  /* 0x000000fa0a002986 */ /* 0x0003e2000c101910 */
[----:B----4-:R-:W-:Y:S02]  /*20890*/  VIADD R0, R6, 0x5 ;  /* 0x0000000506007836 */ /* 0x010fe40000000000 */
[----:B-1----:R-:W-:-:S03]  /*208a0*/  IMAD.WIDE R10, R7, 0x4, R2 ;  /* 0x00000004070a7825 */ /* 0x002fc600078e0202 */
[----:B------:R-:W-:Y:S01]  /*208b0*/  ISETP.GE.AND P2, PT, R0, UR4, PT ;  /* 0x0000000400007c0c */ /* 0x000fe2000bf46270 */
[----:B------:R-:W-:Y:S01]  /*208c0*/  ULDC UR4, c[0x0][0x22c] ;  /* 0x00008b0000047ab9 */ /* 0x000fe20000000800 */
[----:B------:R-:W-:Y:S02]  /*208d0*/  VIADD R0, R7, UR28 ;  /* 0x0000001c07007c36 */ /* 0x000fe40008000000 */
[----:B------:R-:W4:Y:S01]  /*208e0*/  LDL.LU R7, [R1+0x400] ;  /* 0x0004000001077983 */ /* 0x000f220000300800 */
[C---:B------:R-:W-:Y:S02]  /*208f0*/  ISETP.LT.AND P4, PT, R8.reuse, UR24, !P0 ;  /* 0x0000001808007c0c */ /* 0x040fe4000c781270 */
[C---:B------:R-:W-:Y:S02]  /*20900*/  ISETP.LT.AND P0, PT, R9.reuse, UR18, !P0 ;  /* 0x0000001209007c0c */ /* 0x040fe4000c701270 */
[----:B------:R-:W-:Y:S01]  /*20910*/  ISETP.LT.AND P6, PT, R8, UR20, !P1 ;  /* 0x0000001408007c0c */ /* 0x000fe2000cfc1270 */
[----:B------:R-:W-:Y:S01]  /*20920*/  IMAD.WIDE R230, R0, 0x4, R2 ;  /* 0x0000000400e67825 */ /* 0x000fe200078e0202 */
[----:B------:R-:W-:Y:S01]  /*20930*/  ISETP.LT.AND P1, PT, R9, UR12, !P1 ;  /* 0x0000000c09007c0c */ /* 0x000fe2000cf21270 */
[----:B------:R-:W-:Y:S01]  /*20940*/  ULDC UR12, c[0x0][0x228] ;  /* 0x00008a00000c7ab9 */ /* 0x000fe20000000800 */
[----:B------:R-:W-:Y:S01]  /*20950*/  ULDC UR18, c[0x0][0x228] ;  /* 0x00008a0000127ab9 */ /* 0x000fe20000000800 */
[----:B------:R-:W-:-:S02]  /*20960*/  VIADD R250, R6, 0x6 ;  /* 0x0000000606fa7836 */ /* 0x000fc40000000000 */
[----:B------:R-:W-:Y:S02]  /*20970*/  IMAD.WIDE R248, R0, 0x4, R4 ;  /* 0x0000000400f87825 */ /* 0x000fe400078e0204 */
[----:B----4-:R1:W-:Y:S01]  /*20980*/  @P4 STG.E desc[UR16][R10.64], R7 ;  /* 0x000000070a004986 */ /* 0x0103e2000c101910 */
[----:B------:R-:W-:Y:S01]  /*20990*/  ISETP.GE.AND P4, PT, R250, UR4, PT ;  /* 0x00000004fa007c0c */ /* 0x000fe2000bf86270 */
[----:B------:R-:W-:Y:S02]  /*209a0*/  ULDC.64 UR4, c[0x0][0x228] ;  /* 0x00008a0000047ab9 */ /* 0x000fe40000000a00 */
[----:B--2---:R2:W-:Y:S04]  /*209b0*/  @P0 STG.E desc[UR16][R228.64], R239 ;  /* 0x000000efe4000986 */ /* 0x0045e8000c101910 */
[----:B---3--:R3:W-:Y:S01]  /*209c0*/  @P6 STG.E desc[UR16][R230.64], R238 ;  /* 0x000000eee6006986 */ /* 0x0087e2000c101910 */
[----:B------:R-:W-:-:S02]  /*209d0*/  ISETP.LT.AND P6, PT, R8, UR4, !P5 ;  /* 0x0000000408007c0c */ /* 0x000fc4000efc1270 */
[----:B-1----:R-:W-:Y:S01]  /*209e0*/  IADD3 R7, R0, UR28, RZ ;  /* 0x0000001c00077c10 */ /* 0x002fe2000fffe0ff */
[----:B------:R1:W-:Y:S01]  /*209f0*/  @P1 STG.E desc[UR16][R248.64], R237 ;  /* 0x000000edf8001986 */ /* 0x0003e2000c101910 */
[----:B------:R-:W-:Y:S01]  /*20a00*/  ISETP.LT.AND P1, PT, R8, UR14, !P3 ;  /* 0x0000000e08007c0c */ /* 0x000fe2000df21270 */
[----:B------:R-:W-:Y:S01]  /*20a10*/  VIADD R10, R6, 0x7 ;  /* 0x00000007060a7836 */ /* 0x000fe20000000000 */
[----:B------:R-:W-:Y:S01]  /*20a20*/  ISETP.LT.AND P3, PT, R9, UR10, !P3 ;  /* 0x0000000a09007c0c */ /* 0x000fe2000df61270 */
[----:B------:R-:W-:Y:S01]  /*20a30*/  VIADD R0, R7, UR28 ;  /* 0x0000001c07007c36 */ /* 0x000fe20008000000 */
[----:B------:R-:W-:Y:S01]  /*20a40*/  ISETP.LT.AND P5, PT, R9, UR8, !P5 ;  /* 0x0000000809007c0c */ /* 0x000fe2000efa1270 */
[C---:B--2---:R-:W-:Y:S01]  /*20a50*/  IMAD.WIDE R228, R7.reuse, 0x4, R4 ;  /* 0x0000000407e47825 */ /* 0x044fe200078e0204 */
[----:B------:R-:W-:Y:S01]  /*20a60*/  ISETP.GE.AND P0, PT, R10, UR6, PT ;  /* 0x000000060a007c0c */ /* 0x000fe2000bf06270 */
[----:B------:R-:W-:Y:S01]  /*20a70*/  ULDC.64 UR6, c[0x0][0x228] ;  /* 0x00008a0000067ab9 */ /* 0x000fe20000000a00 */
[----:B------:R-:W-:Y:S01]  /*20a80*/  ULDC UR8, c[0x0][0x228] ;  /* 0x00008a0000087ab9 */ /* 0x000fe20000000800 */
[--C-:B------:R-:W-:Y:S01]  /*20a90*/  IMAD.WIDE R10, R7, 0x4, R2.reuse ;  /* 0x00000004070a7825 */ /* 0x100fe200078e0202 */
[----:B------:R-:W-:Y:S01]  /*20aa0*/  ULDC UR4, c[0x0][0x22c] ;  /* 0x00008b0000047ab9 */ /* 0x000fe20000000800 */
[----:B------:R-:W-:Y:S01]  /*20ab0*/  ULDC UR10, c[0x0][0x228] ;  /* 0x00008a00000a7ab9 */ /* 0x000fe20000000800 */
[----:B------:R-:W-:Y:S01]  /*20ac0*/  ULDC UR14, c[0x0][0x228] ;  /* 0x00008a00000e7ab9 */ /* 0x000fe20000000800 */
[C---:B---3--:R-:W-:Y:S01]  /*20ad0*/  IMAD.WIDE R230, R0.reuse, 0x4, R2 ;  /* 0x0000000400e67825 */ /* 0x048fe200078e0202 */
[----:B------:R2:W-:Y:S03]  /*20ae0*/  @P1 STG.E desc[UR16][R10.64], R236 ;  /* 0x000000ec0a001986 */ /* 0x0005e6000c101910 */
[----:B-1----:R-:W-:Y:S01]  /*20af0*/  IMAD.WIDE R248, R0, 0x4, R4 ;  /* 0x0000000400f87825 */ /* 0x002fe200078e0204 */
[----:B------:R1:W-:Y:S04]  /*20b00*/  @P3 STG.E desc[UR16][R228.64], R243 ;  /* 0x000000f3e4003986 */ /* 0x0003e8000c101910 */
[----:B------:R3:W-:Y:S01]  /*20b10*/  @P6 STG.E desc[UR16][R230.64], R242 ;  /* 0x000000f2e6006986 */ /* 0x0007e2000c101910 */
[----:B------:R-:W-:Y:S01]  /*20b20*/  ISETP.LT.AND P6, PT, R8, UR26, !P4 ;  /* 0x0000001a08007c0c */ /* 0x000fe2000e7c1270 */
[----:B------:R-:W-:Y:S01]  /*20b30*/  ULDC.64 UR26, c[0x0][0x228] ;  /* 0x00008a00001a7ab9 */ /* 0x000fe20000000a00 */
[----:B------:R-:W-:Y:S01]  /*20b40*/  VIADD R250, R6, 0x8 ;  /* 0x0000000806fa7836 */ /* 0x000fe20000000000 */
[----:B------:R4:W-:Y:S01]  /*20b50*/  @P5 STG.E desc[UR16][R248.64], R241 ;  /* 0x000000f1f8005986 */ /* 0x0009e2000c101910 */
[----:B------:R-:W-:Y:S01]  /*20b60*/  ISETP.LT.AND P5, PT, R8, UR26, !P2 ;  /* 0x0000001a08007c0c */ /* 0x000fe2000d7a1270 */
[----:B--2---:R-:W-:Y:S01]  /*20b70*/  VIADD R10, R6, 0x9 ;  /* 0x00000009060a7836 */ /* 0x004fe20000000000 */
[----:B------:R-:W-:Y:S01]  /*20b80*/  ISETP.LT.AND P2, PT, R9, UR6, !P2 ;  /* 0x0000000609007c0c */ /* 0x000fe2000d741270 */
[----:B------:R-:W-:Y:S01]  /*20b90*/  ULDC UR6, c[0x0][0x228] ;  /* 0x00008a0000067ab9 */ /* 0x000fe20000000800 */
[----:B------:R-:W-:-:S02]  /*20ba0*/  IADD3 R7, R0, UR28, RZ ;  /* 0x0000001c00077c10 */ /* 0x000fc4000fffe0ff */
[----:B------:R-:W-:Y:S01]  /*20bb0*/  ISETP.LT.AND P4, PT, R9, UR8, !P4 ;  /* 0x0000000809007c0c */ /* 0x000fe2000e781270 */
[----:B------:R-:W-:Y:S01]  /*20bc0*/  ULDC UR8, c[0x0][0x228] ;  /* 0x00008a0000087ab9 */ /* 0x000fe20000000800 */
[----:B------:R-:W-:Y:S01]  /*20bd0*/  ISETP.GE.AND P1, PT, R250, UR4, PT ;  /* 0x00000004fa007c0c */ /* 0x000fe2000bf26270 */
[----:B------:R-:W-:Y:S01]  /*20be0*/  ULDC UR4, c[0x0][0x22c] ;  /* 0x00008b0000047ab9 */ /* 0x000fe20000000800 */
[C---:B------:R-:W-:Y:S01]  /*20bf0*/  VIADD R0, R7.reuse, UR28 ;  /* 0x0000001c07007c36 */ /* 0x040fe20008000000 */
[----:B------:R-:W-:Y:S01]  /*20c00*/  ISETP.GE.AND P3, PT, R10, UR4, PT ;  /* 0x000000040a007c0c */ /* 0x000fe2000bf66270 */
[----:B------:R-:W-:Y:S01]  /*20c10*/  IMAD.WIDE R10, R7, 0x4, R2 ;  /* 0x00000004070a7825 */ /* 0x000fe200078e0202 */
[----:B------:R-:W-:-:S03]  /*20c20*/  ULDC UR4, c[0x0][0x22c] ;  /* 0x00008b0000047ab9 */ /* 0x000fc60000000800 */
[----:B-1----:R-:W-:Y:S01]  /*20c30*/  IMAD.WIDE R228, R7, 0x4, R4 ;  /* 0x0000000407e47825 */ /* 0x002fe200078e0204 */
[----:B------:R1:W-:Y:S03]  /*20c40*/  @P5 STG.E desc[UR16][R10.64], R240 ;  /* 0x000000f00a005986 */ /* 0x0003e6000c101910 */
[C---:B---3--:R-:W-:Y:S01]  /*20c50*/  IMAD.WIDE R230, R0.reuse, 0x4, R2 ;  /* 0x0000000400e67825 */ /* 0x048fe200078e0202 */
[----:B------:R2:W-:Y:S03]  /*20c60*/  @P2 STG.E desc[UR16][R228.64], R247 ;  /* 0x000000f7e4002986 */ /* 0x0005e6000c101910 */
[----:B----4-:R-:W-:Y:S01]  /*20c70*/  IMAD.WIDE R248, R0, 0x4, R4 ;  /* 0x0000000400f87825 */ /* 0x010fe200078e0204 */
[----:B------:R-:W-:Y:S03]  /*20c80*/  @P6 STG.E desc[UR16][R230.64], R246 ;  /* 0x000000f6e6006986 */ /* 0x000fe6000c101910 */
[----:B------:R-:W-:Y:S01]  /*20c90*/  VIADD R250, R6, 0xa ;  /* 0x0000000a06fa7836 */ /* 0x000fe20000000000 */
[----:B------:R-:W-:Y:S01]  /*20ca0*/  @P4 STG.E desc[UR16][R248.64], R245 ;  /* 0x000000f5f8004986 */ /* 0x000fe2000c101910 */
[----:B------:R-:W-:Y:S01]  /*20cb0*/  ISETP.LT.AND P4, PT, R8, UR6, !P0 ;  /* 0x0000000608007c0c */ /* 0x000fe2000c781270 */
[----:B-1----:R-:W-:Y:S01]  /*20cc0*/  VIADD R10, R6, 0xb ;  /* 0x0000000b060a7836 */ /* 0x002fe20000000000 */
[----:B------:R-:W-:Y:S01]  /*20cd0*/  IADD3 R7, R0, UR28, RZ ;  /* 0x0000001c00077c10 */ /* 0x000fe2000fffe0ff */
[----:B------:R-:W-:Y:S01]  /*20ce0*/  ULDC UR6, c[0x0][0x228] ;  /* 0x00008a0000067ab9 */ /* 0x000fe20000000800 */
[----:B------:R-:W-:Y:S01]  /*20cf0*/  ISETP.GE.AND P5, PT, R250, UR4, PT ;  /* 0x00000004fa007c0c */ /* 0x000fe2000bfa6270 */
[----:B------:R-:W-:-:S02]  /*20d00*/  ULDC UR4, c[0x0][0x22c] ;  /* 0x00008b0000047ab9 */ /* 0x000fc40000000800 */
[----:B------:R-:W-:Y:S01]  /*20d10*/  ISETP.GE.AND P2, PT, R10, UR4, PT ;  /* 0x000000040a007c0c */ /* 0x000fe2000bf46270 */
[----:B------:R-:W-:Y:S01]  /*20d20*/  IMAD.WIDE R10, R7, 0x4, R2 ;  /* 0x00000004070a7825 */ /* 0x000fe200078e0202 */
[----:B------:R-:W-:Y:S01]  /*20d30*/  ISETP.LT.AND P0, PT, R9, UR8, !P0 ;  /* 0x0000000809007c0c */ /* 0x000fe2000c701270 */
[----:B------:R-:W-:Y:S01]  /*20d40*/  ULDC UR4, c[0x0][0x22c] ;  /* 0x00008b0000047ab9 */ /* 0x000fe20000000800 */
[----:B------:R-:W-:Y:S01]  /*20d50*/  ISETP.LT.AND P6, PT, R8, UR10, !P1 ;  /* 0x0000000a08007c0c */ /* 0x000fe2000cfc1270 */
[C---:B------:R-:W-:Y:S01]  /*20d60*/  VIADD R0, R7.reuse, UR28 ;  /* 0x0000001c07007c36 */ /* 0x040fe20008000000 */
[----:B------:R1:W-:Y:S01]  /*20d70*/  @P4 STG.E desc[UR16][R10.64], R244 ;  /* 0x000000f40a004986 */ /* 0x0003e2000c101910 */
[----:B--2---:R-:W-:Y:S01]  /*20d80*/  IMAD.WIDE R228, R7, 0x4, R4 ;  /* 0x0000000407e47825 */ /* 0x004fe200078e0204 */
[----:B------:R-:W-:Y:S01]  /*20d90*/  ULDC UR8, c[0x0][0x228] ;  /* 0x00008a0000087ab9 */ /* 0x000fe20000000800 */
[----:B------:R-:W-:Y:S01]  /*20da0*/  ULDC UR10, c[0x0][0x228] ;  /* 0x00008a00000a7ab9 */ /* 0x000fe20000000800 */
[----:B------:R-:W2:Y:S04]  /*20db0*/  LDL.LU R7, [R1+0x10] ;  /* 0x0000100001077983 */ /* 0x000ea80000300800 */
[----:B-1----:R-:W3:Y:S01]  /*20dc0*/  LDL.LU R11, [R1+0x610] ;  /* 0x00061000010b7983 */ /* 0x002ee20000300800 */
[----:B------:R-:W-:Y:S01]  /*20dd0*/  ISETP.LT.AND P1, PT, R9, UR12, !P1 ;  /* 0x0000000c09007c0c */ /* 0x000fe2000cf21270 */
[C---:B------:R-:W-:Y:S01]  /*20de0*/  IMAD.WIDE R230, R0.reuse, 0x4, R2 ;  /* 0x0000000400e67825 */ /* 0x040fe200078e0202 */
[----:B------:R-:W-:Y:S01]  /*20df0*/  ULDC UR12, c[0x0][0x228] ;  /* 0x00008a00000c7ab9 */ /* 0x000fe20000000800 */
[----:B------:R-:W4:Y:S02]  /*20e00*/  LDL.LU R239, [R1+0x210] ;  /* 0x0002100001ef7983 */ /* 0x000f240000300800 */
[----:B------:R-:W-:-:S02]  /*20e10*/  IMAD.WIDE R248, R0, 0x4, R4 ;  /* 0x0000000400f87825 */ /* 0x000fc400078e0204 */
[----:B------:R-:W4:Y:S02]  /*20e20*/  LDL.LU R238, [R1+0x614] ;  /* 0x0006140001ee7983 */ /* 0x000f240000300800 */
[C---:B------:R-:W-:Y:S02]  /*20e30*/  VIADD R250, R6.reuse, 0xc ;  /* 0x0000000c06fa7836 */ /* 0x040fe40000000000 */
[----:B------:R-:W4:Y:S01]  /*20e40*/  LDL.LU R237, [R1+0x14] ;  /* 0x0000140001ed7983 */ /* 0x000f220000300800 */
[----:B------:R-:W-:-:S03]  /*20e50*/  VIADD R10, R6, 0xd ;  /* 0x0000000d060a7836 */ /* 0x000fc60000000000 */
[----:B------:R-:W4:Y:S04]  /*20e60*/  LDL.LU R236, [R1+0x414] ;  /* 0x0004140001ec7983 */ /* 0x000f280000300800 */
[----:B------:R-:W-:Y:S04]  /*20e70*/  @P0 STG.E desc[UR16][R228.64], R252 ;  /* 0x000000fce4000986 */ /* 0x000fe8000c101910 */
[----:B------:R-:W4:Y:S01]  /*20e80*/  LDL.LU R243, [R1+0x214] ;  /* 0x0002140001f37983 */ /* 0x000f220000300800 */
[----:B------:R-:W-:Y:S01]  /*20e90*/  ISETP.GE.AND P4, PT, R250, UR4, PT ;  /* 0x00000004fa007c0c */ /* 0x000fe2000bf86270 */
[----:B------:R-:W-:-:S02]  /*20ea0*/  ULDC UR4, c[0x0][0x22c] ;  /* 0x00008b0000047ab9 */ /* 0x000fc40000000800 */
[----:B------:R-:W4:Y:S04]  /*20eb0*/  LDL.LU R242, [R1+0x618] ;  /* 0x0006180001f27983 */ /* 0x000f280000300800 */
[----:B------:R-:W4:Y:S04]  /*20ec0*/  LDL.LU R241, [R1+0x18] ;  /* 0x0000180001f17983 */ /* 0x000f280000300800 */
[----:B------:R-:W4:Y:S01]  /*20ed0*/  LDL.LU R240, [R1+0x418] ;  /* 0x0004180001f07983 */ /* 0x000f220000300800 */
[----:B------:R-:W-:-:S03]  /*20ee0*/  ISETP.GE.AND P0, PT, R10, UR4, PT ;  /* 0x000000040a007c0c */ /* 0x000fc6000bf06270 */
[----:B---3--:R-:W-:Y:S01]  /*20ef0*/  @P6 STG.E desc[UR16][R230.64], R11 ;  /* 0x0000000be6006986 */ /* 0x008fe2000c101910 */
[----:B------:R-:W-:Y:S01]  /*20f00*/  VIADD R250, R6, 0xe ;  /* 0x0000000e06fa7836 */ /* 0x000fe20000000000 */
[----:B------:R-:W-:Y:S02]  /*20f10*/  ULDC UR4, c[0x0][0x22c] ;  /* 0x00008b0000047ab9 */ /* 0x000fe40000000800 */
[----:B--2---:R1:W-:Y:S04]  /*20f20*/  @P1 STG.E desc[UR16][R248.64], R7 ;  /* 0x00000007f8001986 */ /* 0x0043e8000c101910 */
[----:B------:R-:W2:Y:S04]  /*20f30*/  LDL.LU R247, [R1+0x218] ;  /* 0x0002180001f77983 */ /* 0x000ea80000300800 */
[----:B------:R-:W3:Y:S01]  /*20f40*/  LDL.LU R246, [R1+0x61c] ;  /* 0x00061c0001f67983 */ /* 0x000ee20000300800 */
[----:B-1----:R-:W-:-:S03]  /*20f50*/  IADD3 R7, R0, UR28, RZ ;  /* 0x0000001c00077c10 */ /* 0x002fc6000fffe0ff */
[----:B------:R-:W3:Y:S04]  /*20f60*/  LDL.LU R245, [R1+0x1c] ;  /* 0x00001c0001f57983 */ /* 0x000ee80000300800 */
[----:B------:R-:W3:Y:S01]  /*20f70*/  LDL.LU R244, [R1+0x41c] ;  /* 0x00041c0001f47983 */ /* 0x000ee20000300800 */
[C---:B------:R-:W-:Y:S02]  /*20f80*/  VIADD R0, R7.reuse, UR28 ;  /* 0x0000001c07007c36 */ /* 0x040fe40008000000 */
[C---:B------:R-:W-:Y:S01]  /*20f90*/  IMAD.WIDE R10, R7.reuse, 0x4, R2 ;  /* 0x00000004070a7825 */ /* 0x040fe200078e0202 */
[----:B------:R-:W3:Y:S03]  /*20fa0*/  LDL.LU R252, [R1+0x21c] ;  /* 0x00021c0001fc7983 */ /* 0x000ee60000300800 */
[----:B------:R-:W-:-:S02]  /*20fb0*/  IMAD.WIDE R228, R7, 0x4, R4 ;  /* 0x0000000407e47825 */ /* 0x000fc400078e0204 */
[----:B------:R-:W4:Y:S01]  /*20fc0*/  LDL.LU R7, [R1+0x410] ;  /* 0x0004100001077983 */ /* 0x000f220000300800 */
[C---:B------:R-:W-:Y:S02]  /*20fd0*/  ISETP.LT.AND P1, PT, R8.reuse, UR6, !P3 ;  /* 0x0000000608007c0c */ /* 0x040fe4000df21270 */
[----:B------:R-:W-:Y:S01]  /*20fe0*/  ISETP.LT.AND P6, PT, R8, UR10, !P5 ;  /* 0x0000000a08007c0c */ /* 0x000fe2000efc1270 */
[C---:B------:R-:W-:Y:S01]  /*20ff0*/  IMAD.WIDE R230, R0.reuse, 0x4, R2 ;  /* 0x0000000400e67825 */ /* 0x040fe200078e0202 */
[C---:B------:R-:W-:Y:S01]  /*21000*/  ISETP.LT.AND P3, PT, R9.reuse, UR8, !P3 ;  /* 0x0000000809007c0c */ /* 0x040fe2000df61270 */
[----:B------:R-:W-:Y:S01]  /*21010*/  ULDC UR6, c[0x0][0x228] ;  /* 0x00008a0000067ab9 */ /* 0x000fe20000000800 */
[----:B------:R-:W-:Y:S01]  /*21020*/  ISETP.LT.AND P5, PT, R9, UR12, !P5 ;  /* 0x0000000c09007c0c */ /* 0x000fe2000efa1270 */
[----:B------:R-:W-:Y:S01]  /*21030*/  IMAD.WIDE R248, R0, 0x4, R4 ;  /* 0x0000000400f87825 */ /* 0x000fe200078e0204 */
[----:B------:R-:W-:Y:S01]  /*21040*/  ULDC UR8, c[0x0][0x228] ;  /* 0x00008a0000087ab9 */ /* 0x000fe20000000800 */
[----:B------:R-:W-:Y:S01]  /*21050*/  ULDC UR10, c[0x0][0x228] ;  /* 0x00008a00000a7ab9 */ /* 0x000fe20000000800 */
[----:B------:R-:W-:-:S03]  /*21060*/  ULDC UR12, c[0x0][0x228] ;  /* 0x00008a00000c7ab9 */ /* 0x000fc60000000800 */
[----:B----4-:R1:W-:Y:S04]  /*21070*/  @P1 STG.E desc[UR16][R10.64], R7 ;  /* 0x000000070a001986 */ /* 0x0103e8000c101910 */
[----:B------:R4:W-:Y:S04]  /*21080*/  @P3 STG.E desc[UR16][R228.64], R239 ;  /* 0x000000efe4003986 */ /* 0x0009e8000c101910 */
[----:B------:R2:W-:Y:S01]  /*21090*/  @P6 STG.E desc[UR16][R230.64], R238 ;  /* 0x000000eee6006986 */ /* 0x0005e2000c101910 */
[----:B------:R-:W-:Y:S01]  /*210a0*/  ISETP.LT.AND P6, PT, R8, UR10, !P4 ;  /* 0x0000000a08007c0c */ /* 0x000fe2000e7c1270 */
[----:B------:R-:W-:-:S02]  /*210b0*/  ULDC UR10, c[0x0][0x228] ;  /* 0x00008a00000a7ab9 */ /* 0x000fc40000000800 */
[----:B------:R3:W-:Y:S01]  /*210c0*/  @P5 STG.E desc[UR16][R248.64], R237 ;  /* 0x000000edf8005986 */ /* 0x0007e2000c101910 */
[----:B------:R-:W-:Y:S01]  /*210d0*/  ISETP.LT.AND P5, PT, R8, UR6, !P2 ;  /* 0x0000000608007c0c */ /* 0x000fe2000d7a1270 */
[----:B-1----:R-:W-:Y:S01]  /*210e0*/  VIADD R10, R6, 0xf ;  /* 0x0000000f060a7836 */ /* 0x002fe20000000000 */
[C---:B------:R-:W-:Y:S01]  /*210f0*/  ISETP.LT.AND P2, PT, R9.reuse, UR8, !P2 ;  /* 0x0000000809007c0c */ /* 0x040fe2000d741270 */
[----:B------:R-:W-:Y:S01]  /*21100*/  ULDC UR6, c[0x0][0x228] ;  /* 0x00008a0000067ab9 */ /* 0x000fe20000000800 */
[----:B------:R-:W-:Y:S01]  /*21110*/  IADD3 R7, R0, UR28, RZ ;  /* 0x0000001c00077c10 */ /* 0x000fe2000fffe0ff */
[----:B------:R-:W-:Y:S01]  /*21120*/  ULDC UR8, c[0x0][0x228] ;  /* 0x00008a0000087ab9 */ /* 0x000fe20000000800 */
        /* <DEDUP_REMOVED lines=8> */
[----:B----4-:R-:W-:Y:S01]  /*211b0*/  IMAD.WIDE R228, R7, 0x4, R4 ;  /* 0x0000000407e47825 */ /* 0x010fe200078e0204 */
[----:B------:R1:W-:Y:S03]  /*211c0*/  @P5 STG.E desc[UR16][R10.64], R236 ;  /* 0x000000ec0a005986 */ /* 0x0003e6000c101910 */
[C---:B--2---:R-:W-:Y:S01]  /*211d0*/  IMAD.WIDE R230, R0.reuse, 0x4, R2 ;  /* 0x0000000400e67825 */ /* 0x044fe200078e0202 */
[----:B------:R2:W-:Y:S03]  /*211e0*/  @P2 STG.E desc[UR16][R228.64], R243 ;  /* 0x000000f3e4002986 */ /* 0x0005e6000c101910 */
[C---:B---3--:R-:W-:Y:S01]  /*211f0*/  IMAD.WIDE R248, R0.reuse, 0x4, R4 ;  /* 0x0000000400f87825 */ /* 0x048fe200078e0204 */
[----:B------:R3:W-:Y:S01]  /*21200*/  @P6 STG.E desc[UR16][R230.64], R242 ;  /* 0x000000f2e6006986 */ /* 0x0007e2000c101910 */
[----:B------:R-:W-:-:S02]  /*21210*/  IADD3 R7, R0, UR28, RZ ;  /* 0x0000001c00077c10 */ /* 0x000fc4000fffe0ff */
[----:B------:R-:W-:Y:S01]  /*21220*/  VIADD R250, R6, 0x10 ;  /* 0x0000001006fa7836 */ /* 0x000fe20000000000 */
[----:B------:R4:W-:Y:S01]  /*21230*/  @P4 STG.E desc[UR16][R248.64], R241 ;  /* 0x000000f1f8004986 */ /* 0x0009e2000c101910 */
[----:B------:R-:W-:Y:S01]  /*21240*/  ISETP.LT.AND P4, PT, R8, UR6, !P0 ;  /* 0x0000000608007c0c */ /* 0x000fe2000c781270 */
[----:B-1----:R-:W-:Y:S01]  /*21250*/  VIADD R10, R6, 0x11 ;  /* 0x00000011060a7836 */ /* 0x002fe20000000000 */
[----:B------:R-:W-:Y:S02]  /*21260*/  ISETP.LT.AND P0, PT, R9, UR8, !P0 ;  /* 0x0000000809007c0c */ /* 0x000fe4000c701270 */
[----:B------:R-:W-:Y:S01]  /*21270*/  ISETP.LT.AND P6, PT, R8, UR10, !P1 ;  /* 0x0000000a08007c0c */ /* 0x000fe2000cfc1270 */
[----:B------:R-:W-:Y:S01]  /*21280*/  VIADD R0, R7, UR28 ;  /* 0x0000001c07007c36 */ /* 0x000fe20008000000 */
[----:B------:R-:W-:Y:S01]  /*21290*/  ISETP.LT.AND P1, PT, R9, UR12, !P1 ;  /* 0x0000000c09007c0c */ /* 0x000fe2000cf21270 */
[C---:B--2---:R-:W-:Y:S01]  /*212a0*/  IMAD.WIDE R228, R7.reuse, 0x4, R4 ;  /* 0x0000000407e47825 */ /* 0x044fe200078e0204 */
[----:B------:R-:W-:Y:S01]  /*212b0*/  ISETP.GE.AND P5, PT, R250, UR4, PT ;  /* 0x00000004fa007c0c */ /* 0x000fe2000bfa6270 */
[----:B------:R-:W-:Y:S01]  /*212c0*/  ULDC UR4, c[0x0][0x22c] ;  /* 0x00008b0000047ab9 */ /* 0x000fe20000000800 */
[----:B------:R-:W-:Y:S01]  /*212d0*/  ULDC UR6, c[0x0][0x228] ;  /* 0x00008a0000067ab9 */ /* 0x000fe20000000800 */
[----:B------:R-:W-:Y:S01]  /*212e0*/  ISETP.GE.AND P2, PT, R10, UR4, PT ;  /* 0x000000040a007c0c */ /* 0x000fe2000bf46270 */
[--C-:B------:R-:W-:Y:S01]  /*212f0*/  IMAD.WIDE R10, R7, 0x4, R2.reuse ;  /* 0x00000004070a7825 */ /* 0x100fe200078e0202 */
[----:B------:R-:W-:Y:S01]  /*21300*/  ULDC UR4, c[0x0][0x22c] ;  /* 0x00008b0000047ab9 */ /* 0x000fe20000000800 */
[----:B------:R-:W-:Y:S01]  /*21310*/  ULDC UR8, c[0x0][0x228] ;  /* 0x00008a0000087ab9 */ /* 0x000fe20000000800 */
[----:B------:R-:W-:Y:S01]  /*21320*/  ULDC UR10, c[0x0][0x228] ;  /* 0x00008a00000a7ab9 */ /* 0x000fe20000000800 */
[----:B---3--:R-:W-:Y:S01]  /*21330*/  IMAD.WIDE R230, R0, 0x4, R2 ;  /* 0x0000000400e67825 */ /* 0x008fe200078e0202 */
[----:B------:R1:W-:Y:S01]  /*21340*/  @P4 STG.E desc[UR16][R10.64], R240 ;  /* 0x000000f00a004986 */ /* 0x0003e2000c101910 */
[----:B------:R-:W-:-:S02]  /*21350*/  ULDC UR12, c[0x0][0x228] ;  /* 0x00008a00000c7ab9 */ /* 0x000fc40000000800 */
[----:B----4-:R-:W-:Y:S01]  /*21360*/  IMAD.WIDE R248, R0, 0x4, R4 ;  /* 0x0000000400f87825 */ /* 0x010fe200078e0204 */
[----:B------:R2:W-:Y:S03]  /*21370*/  @P0 STG.E desc[UR16][R228.64], R247 ;  /* 0x000000f7e4000986 */ /* 0x0005e6000c101910 */
[----:B------:R-:W-:Y:S01]  /*21380*/  VIADD R250, R6, 0x12 ;  /* 0x0000001206fa7836 */ /* 0x000fe20000000000 */
[----:B------:R-:W-:Y:S04]  /*21390*/  @P6 STG.E desc[UR16][R230.64], R246 ;  /* 0x000000f6e6006986 */ /* 0x000fe8000c101910 */
        /* <DEDUP_REMOVED lines=20> */
[----:B------:R-:W-:Y:S01]  /*214e0*/  VIADD R250, R6, 0x14 ;  /* 0x0000001406fa7836 */ /* 0x000fe20000000000 */
[----:B------:R-:W-:Y:S01]  /*214f0*/  ULDC UR12, c[0x0][0x228] ;  /* 0x00008a00000c7ab9 */ /* 0x000fe20000000800 */
[C---:B------:R-:W-:Y:S01]  /*21500*/  IMAD.WIDE R230, R0.reuse, 0x4, R2 ;  /* 0x0000000400e67825 */ /* 0x040fe200078e0202 */
[----:B------:R-:W4:Y:S03]  /*21510*/  LDL.LU R239, [R1+0x220] ;  /* 0x0002200001ef7983 */ /* 0x000f260000300800 */
[----:B------:R-:W-:Y:S01]  /*21520*/  IMAD.WIDE R248, R0, 0x4, R4 ;  /* 0x0000000400f87825 */ /* 0x000fe200078e0204 */
[----:B------:R-:W4:Y:S01]  /*21530*/  LDL.LU R238, [R1+0x624] ;  /* 0x0006240001ee7983 */ /* 0x000f220000300800 */
[----:B------:R-:W-:Y:S01]  /*21540*/  ISETP.GE.AND P1, PT, R250, UR4, PT ;  /* 0x00000004fa007c0c */ /* 0x000fe2000bf26270 */
[----:B------:R-:W-:-:S02]  /*21550*/  ULDC UR4, c[0x0][0x248] ;  /* 0x0000920000047ab9 */ /* 0x000fc40000000800 */
[----:B------:R-:W4:Y:S01]  /*21560*/  LDL.LU R237, [R1+0x24] ;  /* 0x0000240001ed7983 */ /* 0x000f220000300800 */
[----:B------:R-:W-:-:S03]  /*21570*/  VIADD R10, R6, 0x15 ;  /* 0x00000015060a7836 */ /* 0x000fc60000000000 */
[----:B------:R-:W4:Y:S04]  /*21580*/  LDL.LU R236, [R1+0x424] ;  /* 0x0004240001ec7983 */ /* 0x000f280000300800 */
[----:B------:R1:W-:Y:S04]  /*21590*/  @P3 STG.E desc[UR16][R228.64], R252 ;  /* 0x000000fce4003986 */ /* 0x0003e8000c101910 */
[----:B------:R-:W4:Y:S04]  /*215a0*/  LDL.LU R243, [R1+0x224] ;  /* 0x0002240001f37983 */ /* 0x000f280000300800 */
[----:B------:R-:W4:Y:S04]  /*215b0*/  LDL.LU R242, [R1+0x628] ;  /* 0x0006280001f27983 */ /* 0x000f280000300800 */
[----:B------:R-:W4:Y:S04]  /*215c0*/  LDL.LU R241, [R1+0x28] ;  /* 0x0000280001f17983 */ /* 0x000f280000300800 */
[----:B------:R-:W4:Y:S01]  /*215d0*/  LDL.LU R240, [R1+0x428] ;  /* 0x0004280001f07983 */ /* 0x000f220000300800 */
[----:B------:R-:W-:Y:S01]  /*215e0*/  ISETP.GE.AND P3, PT, R10, UR8, PT ;  /* 0x000000080a007c0c */ /* 0x000fe2000bf66270 */
[----:B------:R-:W-:Y:S01]  /*215f0*/  VIADD R250, R6, 0x16 ;  /* 0x0000001606fa7836 */ /* 0x000fe20000000000 */
[----:B------:R-:W-:Y:S01]  /*21600*/  ULDC UR8, c[0x0][0x22c] ;  /* 0x00008b0000087ab9 */ /* 0x000fe20000000800 */
[----:B------:R-:W4:Y:S04]  /*21610*/  LDL.LU R247, [R1+0x228] ;  /* 0x0002280001f77983 */ /* 0x000f280000300800 */
[----:B------:R-:W4:Y:S04]  /*21620*/  LDL.LU R246, [R1+0x62c] ;  /* 0x00062c0001f67983 */ /* 0x000f280000300800 */
[----:B------:R-:W4:Y:S04]  /*21630*/  LDL.LU R245, [R1+0x2c] ;  /* 0x00002c0001f57983 */ /* 0x000f280000300800 */
[----:B------:R-:W4:Y:S04]  /*21640*/  LDL.LU R244, [R1+0x42c] ;  /* 0x00042c0001f47983 */ /* 0x000f280000300800 */
[----:B-1----:R-:W4:Y:S04]  /*21650*/  LDL.LU R252, [R1+0x22c] ;  /* 0x00022c0001fc7983 */ /* 0x002f280000300800 */
[----:B---3--:R-:W-:Y:S04]  /*21660*/  @P6 STG.E desc[UR16][R230.64], R11 ;  /* 0x0000000be6006986 */ /* 0x008fe8000c101910 */
[----:B--2---:R1:W-:Y:S02]  /*21670*/  @P5 STG.E desc[UR16][R248.64], R7 ;  /* 0x00000007f8005986 */ /* 0x0043e4000c101910 */
[----:B-1----:R-:W-:Y:S01]  /*21680*/  IADD3 R7, R0, UR4, RZ ;  /* 0x0000000400077c10 */ /* 0x002fe2000fffe0ff */
[----:B------:R-:W-:-:S04]  /*21690*/  ULDC UR4, c[0x0][0x22c] ;  /* 0x00008b0000047ab9 */ /* 0x000fc80000000800 */
[C---:B------:R-:W-:Y:S01]  /*216a0*/  VIADD R0, R7.reuse, UR6 ;  /* 0x0000000607007c36 */ /* 0x040fe20008000000 */
[----:B------:R-:W-:Y:S01]  /*216b0*/  ISETP.LT.AND P5, PT, R8, UR10, !P2 ;  /* 0x0000000a08007c0c */ /* 0x000fe2000d7a1270 */
[----:B------:R-:W-:-:S04]  /*216c0*/  IMAD.WIDE R10, R7, 0x4, R2 ;  /* 0x00000004070a7825 */ /* 0x000fc800078e0202 */
[----:B------:R-:W-:Y:S01]  /*216d0*/  IMAD.WIDE R228, R7, 0x4, R4 ;  /* 0x0000000407e47825 */ /* 0x000fe200078e0204 */
[----:B------:R-:W-:Y:S01]  /*216e0*/  ISETP.LT.AND P6, PT, R8, UR14, !P4 ;  /* 0x0000000e08007c0c */ /* 0x000fe2000e7c1270 */
[----:B------:R-:W2:Y:S01]  /*216f0*/  LDL.LU R7, [R1+0x420] ;  /* 0x0004200001077983 */ /* 0x000ea20000300800 */
[C---:B------:R-:W-:Y:S01]  /*21700*/  ISETP.LT.AND P2, PT, R9.reuse, UR12, !P2 ;  /* 0x0000000c09007c0c */ /* 0x040fe2000d741270 */
[C---:B------:R-:W-:Y:S01]  /*21710*/  IMAD.WIDE R230, R0.reuse, 0x4, R2 ;  /* 0x0000000400e67825 */ /* 0x040fe200078e0202 */
[----:B------:R-:W-:Y:S01]  /*21720*/  ISETP.LT.AND P4, PT, R9, UR18, !P4 ;  /* 0x0000001209007c0c */ /* 0x000fe2000e781270 */
[----:B------:R-:W-:Y:S01]  /*21730*/  ULDC UR10, c[0x0][0x228] ;  /* 0x00008a00000a7ab9 */ /* 0x000fe20000000800 */
[----:B------:R-:W-:Y:S01]  /*21740*/  ULDC UR12, c[0x0][0x228] ;  /* 0x00008a00000c7ab9 */ /* 0x000fe20000000800 */
[----:B------:R-:W-:Y:S01]  /*21750*/  IMAD.WIDE R248, R0, 0x4, R4 ;  /* 0x0000000400f87825 */ /* 0x000fe200078e0204 */
[----:B------:R-:W-:Y:S01]  /*21760*/  ULDC UR14, c[0x0][0x228] ;  /* 0x00008a00000e7ab9 */ /* 0x000fe20000000800 */
[----:B------:R-:W-:Y:S01]  /*21770*/  ULDC UR18, c[0x0][0x228] ;  /* 0x00008a0000127ab9 */ /* 0x000fe20000000800 */
[----:B------:R-:W-:Y:S01]  /*21780*/  ULDC UR6, c[0x0][0x248] ;  /* 0x0000920000067ab9 */ /* 0x000fe20000000800 */
[----:B--2---:R1:W-:Y:S01]  /*21790*/  @P5 STG.E desc[UR16][R10.64], R7 ;  /* 0x000000070a005986 */ /* 0x0043e2000c101910 */
[----:B------:R-:W-:Y:S01]  /*217a0*/  ISETP.GE.AND P5, PT, R250, UR4, PT ;  /* 0x00000004fa007c0c */ /* 0x000fe2000bfa6270 */
[----:B------:R-:W-:-:S02]  /*217b0*/  ULDC UR4, c[0x0][0x248] ;  /* 0x0000920000047ab9 */ /* 0x000fc40000000800 */
[----:B----4-:R2:W-:Y:S04]  /*217c0*/  @P2 STG.E desc[UR16][R228.64], R239 ;  /* 0x000000efe4002986 */ /* 0x0105e8000c101910 */
[----:B------:R3:W-:Y:S01]  /*217d0*/  @P6 STG.E desc[UR16][R230.64], R238 ;  /* 0x000000eee6006986 */ /* 0x0007e2000c101910 */
[----:B------:R-:W-:Y:S01]  /*217e0*/  ISETP.LT.AND P6, PT, R8, UR14, !P1 ;  /* 0x0000000e08007c0c */ /* 0x000fe2000cfc1270 */
[----:B-1----:R-:W-:Y:S02]  /*217f0*/  VIADD R10, R6, 0x17 ;  /* 0x00000017060a7836 */ /* 0x002fe40000000000 */
[----:B------:R1:W-:Y:S01]  /*21800*/  @P4 STG.E desc[UR16][R248.64], R237 ;  /* 0x000000edf8004986 */ /* 0x0003e2000c101910 */
[----:B------:R-:W-:Y:S01]  /*21810*/  ISETP.LT.AND P4, PT, R8, UR10, !P0 ;  /* 0x0000000a08007c0c */ /* 0x000fe2000c781270 */
[----:B------:R-:W-:Y:S01]  /*21820*/  VIADD R250, R6, 0x18 ;  /* 0x0000001806fa7836 */ /* 0x000fe20000000000 */
[C---:B------:R-:W-:Y:S01]  /*21830*/  ISETP.LT.AND P0, PT, R9.reuse, UR12, !P0 ;  /* 0x0000000c09007c0c */ /* 0x040fe2000c701270 */
[----:B------:R-:W-:Y:S01]  /*21840*/  ULDC UR10, c[0x0][0x228] ;  /* 0x00008a00000a7ab9 */ /* 0x000fe20000000800 */
[----:B------:R-:W-:Y:S01]  /*21850*/  IADD3 R7, R0, UR4, RZ ;  /* 0x0000000400077c10 */ /* 0x000fe2000fffe0ff */
[----:B------:R-:W-:Y:S01]  /*21860*/  ULDC UR4, c[0x0][0x22c] ;  /* 0x00008b0000047ab9 */ /* 0x000fe20000000800 */
[----:B------:R-:W-:Y:S01]  /*21870*/  ISETP.LT.AND P1, PT, R9, UR18, !P1 ;  /* 0x0000001209007c0c */ /* 0x000fe2000cf21270 */
[----:B------:R-:W-:Y:S01]  /*21880*/  ULDC UR12, c[0x0][0x228] ;  /* 0x00008a00000c7ab9 */ /* 0x000fe20000000800 */
[----:B------:R-:W-:Y:S01]  /*21890*/  ISETP.GE.AND P2, PT, R10, UR8, PT ;  /* 0x000000080a007c0c */ /* 0x000fe2000bf46270 */
[C---:B------:R-:W-:Y:S01]  /*218a0*/  VIADD R0, R7.reuse, UR6 ;  /* 0x0000000607007c36 */ /* 0x040fe20008000000 */
[----:B------:R-:W-:Y:S01]  /*218b0*/  ULDC UR14, c[0x0][0x228] ;  /* 0x00008a00000e7ab9 */ /* 0x000fe20000000800 */
[C---:B------:R-:W-:Y:S01]  /*218c0*/  IMAD.WIDE R10, R7.reuse, 0x4, R2 ;  /* 0x00000004070a7825 */ /* 0x040fe200078e0202 */
[----:B------:R-:W-:Y:S01]  /*218d0*/  ULDC UR18, c[0x0][0x228] ;  /* 0x00008a0000127ab9 */ /* 0x000fe20000000800 */
[----:B------:R-:W-:Y:S01]  /*218e0*/  ULDC UR6, c[0x0][0x248] ;  /* 0x0000920000067ab9 */ /* 0x000fe20000000800 */
[----:B------:R-:W-:Y:S01]  /*218f0*/  ULDC UR8, c[0x0][0x22c] ;  /* 0x00008b0000087ab9 */ /* 0x000fe20000000800 */
[----:B--2---:R-:W-:Y:S01]  /*21900*/  IMAD.WIDE R228, R7, 0x4, R4 ;  /* 0x0000000407e47825 */ /* 0x004fe200078e0204 */
[----:B------:R2:W-:Y:S03]  /*21910*/  @P4 STG.E desc[UR16][R10.64], R236 ;  /* 0x000000ec0a004986 */ /* 0x0005e6000c101910 */
[C---:B---3--:R-:W-:Y:S01]  /*21920*/  IMAD.WIDE R230, R0.reuse, 0x4, R2 ;  /* 0x0000000400e67825 */ /* 0x048fe200078e0202 */
[----:B------:R3:W-:Y:S03]  /*21930*/  @P0 STG.E desc[UR16][R228.64], R243 ;  /* 0x000000f3e4000986 */ /* 0x0007e6000c101910 */
[----:B-1----:R-:W-:Y:S01]  /*21940*/  IMAD.WIDE R248, R0, 0x4, R4 ;  /* 0x0000000400f87825 */ /* 0x002fe200078e0204 */
[----:B------:R-:W-:Y:S01]  /*21950*/  ISETP.GE.AND P4, PT, R250, UR4, PT ;  /* 0x00000004fa007c0c */ /* 0x000fe2000bf86270 */
[----:B------:R1:W-:Y:S01]  /*21960*/  @P6 STG.E desc[UR16][R230.64], R242 ;  /* 0x000000f2e6006986 */ /* 0x0003e2000c101910 */
[----:B------:R-:W-:-:S03]  /*21970*/  ULDC UR4, c[0x0][0x248] ;  /* 0x0000920000047ab9 */ /* 0x000fc60000000800 */
[----:B------:R4:W-:Y:S01]  /*21980*/  @P1 STG.E desc[UR16][R248.64], R241 ;  /* 0x000000f1f8001986 */ /* 0x0009e2000c101910 */
[----:B------:R-:W-:Y:S01]  /*21990*/  ISETP.LT.AND P1, PT, R8, UR10, !P3 ;  /* 0x0000000a08007c0c */ /* 0x000fe2000df21270 */
[C---:B--2---:R-:W-:Y:S01]  /*219a0*/  VIADD R10, R6.reuse, 0x19 ;  /* 0x00000019060a7836 */ /* 0x044fe20000000000 */
[C---:B------:R-:W-:Y:S01]  /*219b0*/  ISETP.LT.AND P3, PT, R9.reuse, UR12, !P3 ;  /* 0x0000000c09007c0c */ /* 0x040fe2000df61270 */
[----:B------:R-:W-:Y:S01]  /*219c0*/  VIADD R250, R6, 0x1a ;  /* 0x0000001a06fa7836 */ /* 0x000fe20000000000 */
[----:B------:R-:W-:Y:S01]  /*219d0*/  IADD3 R7, R0, UR4, RZ ;  /* 0x0000000400077c10 */ /* 0x000fe2000fffe0ff */
[----:B------:R-:W-:Y:S01]  /*219e0*/  ULDC UR4, c[0x0][0x22c] ;  /* 0x00008b0000047ab9 */ /* 0x000fe20000000800 */
[----:B------:R-:W-:Y:S01]  /*219f0*/  ISETP.LT.AND P6, PT, R8, UR14, !P5 ;  /* 0x0000000e08007c0c */ /* 0x000fe2000efc1270 */
[----:B------:R-:W-:Y:S01]  /*21a00*/  ULDC UR10, c[0x0][0x228] ;  /* 0x00008a00000a7ab9 */ /* 0x000fe20000000800 */
[----:B------:R-:W-:Y:S01]  /*21a10*/  ISETP.LT.AND P5, PT, R9, UR18, !P5 ;  /* 0x0000001209007c0c */ /* 0x000fe2000efa1270 */
[C---:B------:R-:W-:Y:S01]  /*21a20*/  VIADD R0, R7.reuse, UR6 ;  /* 0x0000000607007c36 */ /* 0x040fe20008000000 */
[----:B------:R-:W-:Y:S01]  /*21a30*/  ISETP.GE.AND P0, PT, R10, UR8, PT ;  /* 0x000000080a007c0c */ /* 0x000fe2000bf06270 */
[C---:B------:R-:W-:Y:S01]  /*21a40*/  IMAD.WIDE R10, R7.reuse, 0x4, R2 ;  /* 0x00000004070a7825 */ /* 0x040fe200078e0202 */
[----:B------:R-:W-:Y:S01]  /*21a50*/  ULDC UR8, c[0x0][0x22c] ;  /* 0x00008b0000087ab9 */ /* 0x000fe20000000800 */
[----:B------:R-:W-:Y:S01]  /*21a60*/  ULDC UR6, c[0x0][0x248] ;  /* 0x0000920000067ab9 */ /* 0x000fe20000000800 */
[----:B------:R-:W-:Y:S01]  /*21a70*/  ULDC UR12, c[0x0][0x228] ;  /* 0x00008a00000c7ab9 */ /* 0x000fe20000000800 */
[----:B---3--:R-:W-:Y:S01]  /*21a80*/  IMAD.WIDE R228, R7, 0x4, R4 ;  /* 0x0000000407e47825 */ /* 0x008fe200078e0204 */
[----:B------:R2:W-:Y:S01]  /*21a90*/  @P1 STG.E desc[UR16][R10.64], R240 ;  /* 0x000000f00a001986 */ /* 0x0005e2000c101910 */
[----:B------:R-:W-:Y:S01]  /*21aa0*/  ULDC UR14, c[0x0][0x228] ;  /* 0x00008a00000e7ab9 */ /* 0x000fe20000000800 */
[----:B------:R-:W-:Y:S01]  /*21ab0*/  ULDC UR18, c[0x0][0x228] ;  /* 0x00008a0000127ab9 */ /* 0x000fe20000000800 */
[C---:B-1----:R-:W-:Y:S01]  /*21ac0*/  IMAD.WIDE R230, R0.reuse, 0x4, R2 ;  /* 0x0000000400e67825 */ /* 0x042fe200078e0202 */
[----:B------:R1:W-:Y:S03]  /*21ad0*/  @P3 STG.E desc[UR16][R228.64], R247 ;  /* 0x000000f7e4003986 */ /* 0x0003e6000c101910 */
[----:B----4-:R-:W-:Y:S01]  /*21ae0*/  IMAD.WIDE R248, R0, 0x4, R4 ;  /* 0x0000000400f87825 */ /* 0x010fe200078e0204 */
[----:B------:R3:W-:Y:S01]  /*21af0*/  @P6 STG.E desc[UR16][R230.64], R246 ;  /* 0x000000f6e6006986 */ /* 0x0007e2000c101910 */
[----:B------:R-:W-:Y:S01]  /*21b00*/  ISETP.GE.AND P1, PT, R250, UR4, PT ;  /* 0x00000004fa007c0c */ /* 0x000fe2000bf26270 */
[----:B------:R-:W-:-:S02]  /*21b10*/  ULDC UR4, c[0x0][0x248] ;  /* 0x0000920000047ab9 */ /* 0x000fc40000000800 */
[----:B------:R4:W-:Y:S01]  /*21b20*/  @P5 STG.E desc[UR16][R248.64], R245 ;  /* 0x000000f5f8005986 */ /* 0x0009e2000c101910 */
[----:B------:R-:W-:Y:S01]  /*21b30*/  ISETP.LT.AND P5, PT, R8, UR10, !P2 ;  /* 0x0000000a08007c0c */ /* 0x000fe2000d7a1270 */
[----:B--2---:R-:W-:Y:S01]  /*21b40*/  VIADD R10, R6, 0x1b ;  /* 0x0000001b060a7836 */ /* 0x004fe20000000000 */
[----:B------:R-:W-:Y:S02]  /*21b50*/  IADD3 R7, R0, UR4, RZ ;  /* 0x0000000400077c10 */ /* 0x000fe4000fffe0ff */
[----:B------:R-:W-:Y:S01]  /*21b60*/  ISETP.LT.AND P6, PT, R8, UR14, !P4 ;  /* 0x0000000e08007c0c */ /* 0x000fe2000e7c1270 */
[----:B------:R-:W-:Y:S01]  /*21b70*/  VIADD R250, R6, 0x1c ;  /* 0x0000001c06fa7836 */ /* 0x000fe20000000000 */
[----:B------:R-:W-:Y:S01]  /*21b80*/  ISETP.GE.AND P3, PT, R10, UR8, PT ;  /* 0x000000080a007c0c */ /* 0x000fe2000bf66270 */
[----:B------:R-:W-:Y:S01]  /*21b90*/  IMAD.WIDE R10, R7, 0x4, R2 ;  /* 0x00000004070a7825 */ /* 0x000fe200078e0202 */
[----:B------:R-:W-:Y:S01]  /*21ba0*/  ISETP.LT.AND P2, PT, R9, UR12, !P2 ;  /* 0x0000000c09007c0c */ /* 0x000fe2000d741270 */
[----:B------:R-:W-:Y:S01]  /*21bb0*/  ULDC UR4, c[0x0][0x22c] ;  /* 0x00008b0000047ab9 */ /* 0x000fe20000000800 */
[----:B------:R-:W-:Y:S01]  /*21bc0*/  ULDC UR10, c[0x0][0x228] ;  /* 0x00008a00000a7ab9 */ /* 0x000fe20000000800 */
[----:B------:R-:W-:-:S02]  /*21bd0*/  VIADD R0, R7, UR6 ;  /* 0x0000000607007c36 */ /* 0x000fc40008000000 */
[----:B-1----:R-:W-:Y:S01]  /*21be0*/  IMAD.WIDE R228, R7, 0x4, R4 ;  /* 0x0000000407e47825 */ /* 0x002fe200078e0204 */
[----:B------:R1:W-:Y:S01]  /*21bf0*/  @P5 STG.E desc[UR16][R10.64], R244 ;  /* 0x000000f40a005986 */ /* 0x0003e2000c101910 */
[----:B------:R-:W-:Y:S01]  /*21c00*/  ISETP.LT.AND P4, PT, R9, UR18, !P4 ;  /* 0x0000001209007c0c */ /* 0x000fe2000e781270 */
[----:B------:R-:W-:Y:S01]  /*21c10*/  ULDC UR8, c[0x0][0x22c] ;  /* 0x00008b0000087ab9 */ /* 0x000fe20000000800 */
[----:B------:R-:W-:Y:S01]  /*21c20*/  ULDC UR6, c[0x0][0x248] ;  /* 0x0000920000067ab9 */ /* 0x000fe20000000800 */
[----:B------:R-:W2:Y:S01]  /*21c30*/  LDL.LU R7, [R1+0x30] ;  /* 0x0000300001077983 */ /* 0x000ea20000300800 */
[----:B---3--:R-:W-:Y:S01]  /*21c40*/  IMAD.WIDE R230, R0, 0x4, R2 ;  /* 0x0000000400e67825 */ /* 0x008fe200078e0202 */
[----:B------:R-:W-:Y:S01]  /*21c50*/  ISETP.GE.AND P5, PT, R250, UR4, PT ;  /* 0x00000004fa007c0c */ /* 0x000fe2000bfa6270 */
[----:B------:R-:W-:Y:S01]  /*21c60*/  ULDC UR4, c[0x0][0x248] ;  /* 0x0000920000047ab9 */ /* 0x000fe20000000800 */
[----:B------:R-:W-:Y:S01]  /*21c70*/  ULDC UR12, c[0x0][0x228] ;  /* 0x00008a00000c7ab9 */ /* 0x000fe20000000800 */
[----:B----4-:R-:W-:Y:S01]  /*21c80*/  IMAD.WIDE R248, R0, 0x4, R4 ;  /* 0x0000000400f87825 */ /* 0x010fe200078e0204 */
[----:B------:R3:W-:Y:S01]  /*21c90*/  @P2 STG.E desc[UR16][R228.64], R252 ;  /* 0x000000fce4002986 */ /* 0x0007e2000c101910 */
[----:B------:R-:W-:Y:S01]  /*21ca0*/  ULDC UR14, c[0x0][0x228] ;  /* 0x00008a00000e7ab9 */ /* 0x000fe20000000800 */
[----:B------:R-:W-:-:S02]  /*21cb0*/  ULDC UR18, c[0x0][0x228] ;  /* 0x00008a0000127ab9 */ /* 0x000fc40000000800 */
[----:B-1----:R-:W4:Y:S04]  /*21cc0*/  LDL.LU R11, [R1+0x630] ;  /* 0x00063000010b7983 */ /* 0x002f280000300800 */
[----:B------:R-:W2:Y:S04]  /*21cd0*/  LDL.LU R239, [R1+0x230] ;  /* 0x0002300001ef7983 */ /* 0x000ea80000300800 */
[----:B------:R-:W2:Y:S04]  /*21ce0*/  LDL.LU R238, [R1+0x634] ;  /* 0x0006340001ee7983 */ /* 0x000ea80000300800 */
[----:B------:R-:W2:Y:S01]  /*21cf0*/  LDL.LU R237, [R1+0x34] ;  /* 0x0000340001ed7983 */ /* 0x000ea20000300800 */
[----:B------:R-:W-:-:S03]  /*21d00*/  VIADD R10, R6, 0x1d ;  /* 0x0000001d060a7836 */ /* 0x000fc60000000000 */
[----:B------:R-:W2:Y:S04]  /*21d10*/  LDL.LU R236, [R1+0x434] ;  /* 0x0004340001ec7983 */ /* 0x000ea80000300800 */
[----:B------:R-:W2:Y:S04]  /*21d20*/  LDL.LU R243, [R1+0x234] ;  /* 0x0002340001f37983 */ /* 0x000ea80000300800 */
[----:B------:R-:W2:Y:S04]  /*21d30*/  LDL.LU R242, [R1+0x638] ;  /* 0x0006380001f27983 */ /* 0x000ea80000300800 */
[----:B------:R-:W2:Y:S04]  /*21d40*/  LDL.LU R241, [R1+0x38] ;  /* 0x0000380001f17983 */ /* 0x000ea80000300800 */
[----:B------:R-:W2:Y:S01]  /*21d50*/  LDL.LU R240, [R1+0x438] ;  /* 0x0004380001f07983 */ /* 0x000ea20000300800 */
[----:B------:R-:W-:Y:S01]  /*21d60*/  ISETP.GE.AND P2, PT, R10, UR8, PT ;  /* 0x000000080a007c0c */ /* 0x000fe2000bf46270 */
[----:B------:R-:W-:Y:S01]  /*21d70*/  VIADD R250, R6, 0x1e ;  /* 0x0000001e06fa7836 */ /* 0x000fe20000000000 */
[----:B------:R-:W-:Y:S01]  /*21d80*/  ULDC UR8, c[0x0][0x22c] ;  /* 0x00008b0000087ab9 */ /* 0x000fe20000000800 */
[----:B------:R-:W2:Y:S04]  /*21d90*/  LDL.LU R247, [R1+0x238] ;  /* 0x0002380001f77983 */ /* 0x000ea80000300800 */
[----:B------:R-:W2:Y:S04]  /*21da0*/  LDL.LU R246, [R1+0x63c] ;  /* 0x00063c0001f67983 */ /* 0x000ea80000300800 */
[----:B------:R-:W2:Y:S04]  /*21db0*/  LDL.LU R245, [R1+0x3c] ;  /* 0x00003c0001f57983 */ /* 0x000ea80000300800 */
[----:B------:R-:W2:Y:S04]  /*21dc0*/  LDL.LU R244, [R1+0x43c] ;  /* 0x00043c0001f47983 */ /* 0x000ea80000300800 */
[----:B---3--:R-:W3:Y:S04]  /*21dd0*/  LDL.LU R252, [R1+0x23c] ;  /* 0x00023c0001fc7983 */ /* 0x008ee80000300800 */
[----:B----4-:R-:W-:Y:S04]  /*21de0*/  @P6 STG.E desc[UR16][R230.64], R11 ;  /* 0x0000000be6006986 */ /* 0x010fe8000c101910 */
        /* <DEDUP_REMOVED lines=21> */
[----:B------:R2:W-:Y:S04]  /*21f40*/  @P0 STG.E desc[UR16][R228.64], R239 ;  /* 0x000000efe4000986 */ /* 0x0005e8000c101910 */
        /* <DEDUP_REMOVED lines=21> */
[C---:B----4-:R-:W-:Y:S01]  /*220a0*/  IMAD.WIDE R230, R0.reuse, 0x4, R2 ;  /* 0x0000000400e67825 */ /* 0x050fe200078e0202 */
        /* <DEDUP_REMOVED lines=21> */
[----:B----4-:R-:W-:Y:S01]  /*22200*/  IMAD.WIDE R228, R7, 0x4, R4 ;  /* 0x0000000407e47825 */ /* 0x010fe200078e0204 */
[----:B------:R2:W-:Y:S01]  /*22210*/  @P5 STG.E desc[UR16][R10.64], R240 ;  /* 0x000000f00a005986 */ /* 0x0005e2000c101910 */
[----:B------:R-:W-:Y:S01]  /*22220*/  ULDC UR14, c[0x0][0x228] ;  /* 0x00008a00000e7ab9 */ /* 0x000fe20000000800 */
[----:B------:R-:W-:Y:S01]  /*22230*/  ULDC UR18, c[0x0][0x228] ;  /* 0x00008a0000127ab9 */ /* 0x000fe20000000800 */
[C---:B-1----:R-:W-:Y:S01]  /*22240*/  IMAD.WIDE R230, R0.reuse, 0x4, R2 ;  /* 0x0000000400e67825 */ /* 0x042fe200078e0202 */
[----:B------:R1:W-:Y:S03]  /*22250*/  @P2 STG.E desc[UR16][R228.64], R247 ;  /* 0x000000f7e4002986 */ /* 0x0003e6000c101910 */
[----:B---3--:R-:W-:Y:S01]  /*22260*/  IMAD.WIDE R248, R0, 0x4, R4 ;  /* 0x0000000400f87825 */ /* 0x008fe200078e0204 */
        /* <DEDUP_REMOVED lines=783> */
[----:B------:R1:W-:Y:S01]  /*25360*/  @P1 STG.E desc[UR16][R10.64], R236 ;  /* 0x000000ec0a001986 */ /* 0x0003e2000c101910 */
[----:B------:R-:W-:Y:S01]  /*25370*/  ISETP.GE.AND P1, PT, R250, UR4, PT ;  /* 0x00000004fa007c0c */ /* 0x000fe2000bf26270 */
[----:B------:R-:W-:Y:S01]  /*25380*/  ULDC UR4, c[0x0][0x248] ;  /* 0x0000920000047ab9 */ /* 0x000fe20000000800 */
[----:B------:R-:W-:Y:S01]  /*25390*/  ULDC UR14, c[0x0][0x228] ;  /* 0x00008a00000e7ab9 */ /* 0x000fe20000000800 */
[----:B------:R-:W-:Y:S01]  /*253a0*/  ULDC UR18, c[0x0][0x228] ;  /* 0x00008a0000127ab9 */ /* 0x000fe20000000800 */
[----:B------:R-:W-:Y:S01]  /*253b0*/  ULDC UR6, c[0x0][0x248] ;  /* 0x0000920000067ab9 */ /* 0x000fe20000000800 */
[C---:B-1----:R-:W-:Y:S01]  /*253c0*/  VIADD R10, R6.reuse, 0x57 ;  /* 0x00000057060a7836 */ /* 0x042fe20000000000 */
[----:B------:R-:W4:Y:S01]  /*253d0*/  LDL.LU R236, [R1+0xc48] ;  /* 0x000c480001ec7983 */ /* 0x000f220000300800 */
[----:B------:R-:W-:-:S03]  /*253e0*/  VIADD R250, R6, 0x58 ;  /* 0x0000005806fa7836 */ /* 0x000fc60000000000 */
[----:B--2---:R1:W-:Y:S04]  /*253f0*/  @P3 STG.E desc[UR16][R228.64], R7 ;  /* 0x00000007e4003986 */ /* 0x0043e8000c101910 */
[----:B------:R2:W-:Y:S01]  /*25400*/  @P6 STG.E desc[UR16][R230.64], R239 ;  /* 0x000000efe6006986 */ /* 0x0005e2000c101910 */
[C---:B------:R-:W-:Y:S01]  /*25410*/  ISETP.LT.AND P6, PT, R8.reuse, UR14, !P4 ;  /* 0x0000000e08007c0c */ /* 0x040fe2000e7c1270 */
[----:B------:R-:W-:Y:S02]  /*25420*/  ULDC UR14, c[0x0][0x228] ;  /* 0x00008a00000e7ab9 */ /* 0x000fe40000000800 */
[----:B------:R3:W-:Y:S01]  /*25430*/  @P5 STG.E desc[UR16][R248.64], R238 ;  /* 0x000000eef8005986 */ /* 0x0007e2000c101910 */
[----:B------:R-:W-:Y:S01]  /*25440*/  ISETP.LT.AND P5, PT, R8, UR10, !P2 ;  /* 0x0000000a08007c0c */ /* 0x000fe2000d7a1270 */
[----:B------:R-:W-:Y:S01]  /*25450*/  ULDC UR10, c[0x0][0x228] ;  /* 0x00008a00000a7ab9 */ /* 0x000fe20000000800 */
[C---:B------:R-:W-:Y:S01]  /*25460*/  ISETP.LT.AND P2, PT, R9.reuse, UR12, !P2 ;  /* 0x0000000c09007c0c */ /* 0x040fe2000d741270 */
[----:B------:R-:W-:Y:S01]  /*25470*/  ULDC UR12, c[0x0][0x228] ;  /* 0x00008a00000c7ab9 */ /* 0x000fe20000000800 */
[----:B-1----:R-:W-:Y:S01]  /*25480*/  IADD3 R7, R0, UR4, RZ ;  /* 0x0000000400077c10 */ /* 0x002fe2000fffe0ff */
[----:B------:R-:W-:Y:S01]  /*25490*/  ULDC UR4, c[0x0][0x22c] ;  /* 0x00008b0000047ab9 */ /* 0x000fe20000000800 */
[----:B------:R-:W-:Y:S01]  /*254a0*/  ISETP.LT.AND P4, PT, R9, UR18, !P4 ;  /* 0x0000001209007c0c */ /* 0x000fe2000e781270 */
[----:B------:R-:W-:Y:S01]  /*254b0*/  ULDC UR18, c[0x0][0x228] ;  /* 0x00008a0000127ab9 */ /* 0x000fe20000000800 */
[----:B------:R-:W-:Y:S01]  /*254c0*/  ISETP.GE.AND P3, PT, R10, UR8, PT ;  /* 0x000000080a007c0c */ /* 0x000fe2000bf66270 */
[C---:B------:R-:W-:Y:S01]  /*254d0*/  VIADD R0, R7.reuse, UR6 ;  /* 0x0000000607007c36 */ /* 0x040fe20008000000 */
[----:B------:R-:W-:Y:S01]  /*254e0*/  ULDC UR6, c[0x0][0x248] ;  /* 0x0000920000067ab9 */ /* 0x000fe20000000800 */
[----:B------:R-:W-:Y:S01]  /*254f0*/  IMAD.WIDE R10, R7, 0x4, R2 ;  /* 0x00000004070a7825 */ /* 0x000fe200078e0202 */
[----:B------:R-:W-:-:S03]  /*25500*/  ULDC UR8, c[0x0][0x22c] ;  /* 0x00008b0000087ab9 */ /* 0x000fc60000000800 */
[----:B------:R-:W-:Y:S01]  /*25510*/  IMAD.WIDE R228, R7, 0x4, R4 ;  /* 0x0000000407e47825 */ /* 0x000fe200078e0204 */
[----:B------:R-:W-:Y:S03]  /*25520*/  @P5 STG.E desc[UR16][R10.64], R237 ;  /* 0x000000ed0a005986 */ /* 0x000fe6000c101910 */
[C---:B--2---:R-:W-:Y:S01]  /*25530*/  IMAD.WIDE R230, R0.reuse, 0x4, R2 ;  /* 0x0000000400e67825 */ /* 0x044fe200078e0202 */
[----:B------:R1:W-:Y:S03]  /*25540*/  @P2 STG.E desc[UR16][R228.64], R243 ;  /* 0x000000f3e4002986 */ /* 0x0003e6000c101910 */
[----:B---3--:R-:W-:Y:S01]  /*25550*/  IMAD.WIDE R248, R0, 0x4, R4 ;  /* 0x0000000400f87825 */ /* 0x008fe200078e0204 */
[----:B------:R-:W-:Y:S01]  /*25560*/  ISETP.GE.AND P5, PT, R250, UR4, PT ;  /* 0x00000004fa007c0c */ /* 0x000fe2000bfa6270 */
[----:B------:R2:W-:Y:S01]  /*25570*/  @P6 STG.E desc[UR16][R230.64], R242 ;  /* 0x000000f2e6006986 */ /* 0x0005e2000c101910 */
[----:B------:R-:W-:-:S03]  /*25580*/  ULDC UR4, c[0x0][0x248] ;  /* 0x0000920000047ab9 */ /* 0x000fc60000000800 */
[----:B------:R3:W-:Y:S01]  /*25590*/  @P4 STG.E desc[UR16][R248.64], R241 ;  /* 0x000000f1f8004986 */ /* 0x0007e2000c101910 */
[----:B------:R-:W-:Y:S01]  /*255a0*/  ISETP.LT.AND P4, PT, R8, UR10, !P0 ;  /* 0x0000000a08007c0c */ /* 0x000fe2000c781270 */
[----:B------:R-:W-:Y:S01]  /*255b0*/  VIADD R7, R6, 0x59 ;  /* 0x0000005906077836 */ /* 0x000fe20000000000 */
[C---:B------:R-:W-:Y:S01]  /*255c0*/  ISETP.LT.AND P0, PT, R9.reuse, UR12, !P0 ;  /* 0x0000000c09007c0c */ /* 0x040fe2000c701270 */
[----:B------:R-:W-:Y:S01]  /*255d0*/  ULDC UR10, c[0x0][0x228] ;  /* 0x00008a00000a7ab9 */ /* 0x000fe20000000800 */
[----:B-1----:R-:W-:Y:S01]  /*255e0*/  IADD3 R228, R0, UR4, RZ ;  /* 0x0000000400e47c10 */ /* 0x002fe2000fffe0ff */
        /* <DEDUP_REMOVED lines=10> */
[----:B------:R-:W-:Y:S01]  /*25690*/  IMAD.WIDE R228, R228, 0x4, R4 ;  /* 0x00000004e4e47825 */ /* 0x000fe200078e0204 */
[----:B------:R-:W-:Y:S01]  /*256a0*/  @P4 STG.E desc[UR16][R10.64], R240 ;  /* 0x000000f00a004986 */ /* 0x000fe2000c101910 */
[----:B------:R-:W-:-:S02]  /*256b0*/  ULDC UR8, c[0x0][0x22c] ;  /* 0x00008b0000087ab9 */ /* 0x000fc40000000800 */
[C---:B--2---:R-:W-:Y:S01]  /*256c0*/  IMAD.WIDE R230, R0.reuse, 0x4, R2 ;  /* 0x0000000400e67825 */ /* 0x044fe200078e0202 */
[----:B------:R1:W-:Y:S03]  /*256d0*/  @P0 STG.E desc[UR16][R228.64], R247 ;  /* 0x000000f7e4000986 */ /* 0x0003e6000c101910 */
[----:B---3--:R-:W-:Y:S01]  /*256e0*/  IMAD.WIDE R248, R0, 0x4, R4 ;  /* 0x0000000400f87825 */ /* 0x008fe200078e0204 */
[----:B------:R-:W-:Y:S03]  /*256f0*/  @P6 STG.E desc[UR16][R230.64], R246 ;  /* 0x000000f6e6006986 */ /* 0x000fe6000c101910 */
[----:B------:R-:W-:Y:S01]  /*25700*/  VIADD R7, R6, 0x5a ;  /* 0x0000005a06077836 */ /* 0x000fe20000000000 */
[----:B------:R-:W-:Y:S01]  /*25710*/  @P1 STG.E desc[UR16][R248.64], R245 ;  /* 0x000000f5f8001986 */ /* 0x000fe2000c101910 */
[----:B------:R-:W-:Y:S01]  /*25720*/  ISETP.LT.AND P1, PT, R8, UR10, !P3 ;  /* 0x0000000a08007c0c */ /* 0x000fe2000df21270 */
[----:B------:R-:W-:-:S02]  /*25730*/  ULDC UR10, c[0x0][0x228] ;  /* 0x00008a00000a7ab9 */ /* 0x000fc40000000800 */
[----:B------:R-:W-:Y:S01]  /*25740*/  ISETP.GE.AND P4, PT, R7, UR4, PT ;  /* 0x0000000407007c0c */ /* 0x000fe2000bf86270 */
[----:B------:R-:W-:Y:S02]  /*25750*/  ULDC UR4, c[0x0][0x248] ;  /* 0x0000920000047ab9 */ /* 0x000fe40000000800 */
[----:B-1----:R-:W-:Y:S02]  /*25760*/  IADD3 R228, R0, UR4, RZ ;  /* 0x0000000400e47c10 */ /* 0x002fe4000fffe0ff */
[----:B------:R-:W-:Y:S02]  /*25770*/  ISETP.LT.AND P3, PT, R9, UR12, !P3 ;  /* 0x0000000c09007c0c */ /* 0x000fe4000df61270 */
[----:B------:R-:W-:Y:S01]  /*25780*/  ISETP.LT.AND P6, PT, R8, UR14, !P5 ;  /* 0x0000000e08007c0c */ /* 0x000fe2000efc1270 */
[----:B------:R-:W-:Y:S01]  /*25790*/  IMAD.WIDE R10, R228, 0x4, R2 ;  /* 0x00000004e40a7825 */ /* 0x000fe200078e0202 */
[----:B------:R-:W-:Y:S01]  /*257a0*/  ULDC UR4, c[0x0][0x22c] ;  /* 0x00008b0000047ab9 */ /* 0x000fe20000000800 */
[----:B------:R-:W-:Y:S01]  /*257b0*/  ULDC UR12, c[0x0][0x228] ;  /* 0x00008a00000c7ab9 */ /* 0x000fe20000000800 */
[----:B------:R-:W-:-:S02]  /*257c0*/  ULDC UR14, c[0x0][0x228] ;  /* 0x00008a00000e7ab9 */ /* 0x000fc40000000800 */
[----:B------:R1:W-:Y:S04]  /*257d0*/  @P1 STG.E desc[UR16][R10.64], R244 ;  /* 0x000000f40a001986 */ /* 0x0003e8000c101910 */
[----:B-1----:R-:W2:Y:S04]  /*257e0*/  LDL.LU R10, [R1+0x6b0] ;  /* 0x0006b000010a7983 */ /* 0x002ea80000300800 */
[----:B------:R-:W3:Y:S04]  /*257f0*/  LDL.LU R11, [R1+0xb0] ;  /* 0x0000b000010b7983 */ /* 0x000ee80000300800 */
[----:B------:R-:W4:Y:S01]  /*25800*/  LDL.LU R237, [R1+0x4b0] ;  /* 0x0004b00001ed7983 */ /* 0x000f220000300800 */
[----:B------:R-:W-:Y:S01]  /*25810*/  ISETP.LT.AND P5, PT, R9, UR18, !P5 ;  /* 0x0000001209007c0c */ /* 0x000fe2000efa1270 */
[----:B------:R-:W-:Y:S01]  /*25820*/  VIADD R7, R6, 0x5b ;  /* 0x0000005b06077836 */ /* 0x000fe20000000000 */
[----:B------:R-:W-:Y:S01]  /*25830*/  ULDC UR18, c[0x0][0x228] ;  /* 0x00008a0000127ab9 */ /* 0x000fe20000000800 */
[C---:B------:R-:W-:Y:S01]  /*25840*/  VIADD R0, R228.reuse, UR6 ;  /* 0x00000006e4007c36 */ /* 0x040fe20008000000 */
[----:B------:R-:W4:Y:S01]  /*25850*/  LDL.LU R250, [R1+0x6b4] ;  /* 0x0006b40001fa7983 */ /* 0x000f220000300800 */
[----:B------:R-:W-:Y:S01]  /*25860*/  IMAD.WIDE R228, R228, 0x4, R4 ;  /* 0x00000004e4e47825 */ /* 0x000fe200078e0204 */
[----:B------:R-:W-:Y:S01]  /*25870*/  ISETP.GE.AND P0, PT, R7, UR8, PT ;  /* 0x0000000807007c0c */ /* 0x000fe2000bf06270 */
[----:B------:R-:W-:Y:S01]  /*25880*/  ULDC UR6, c[0x0][0x248] ;  /* 0x0000920000067ab9 */ /* 0x000fe20000000800 */
[----:B------:R-:W4:Y:S01]  /*25890*/  LDL.LU R239, [R1+0xb4] ;  /* 0x0000b40001ef7983 */ /* 0x000f220000300800 */
[----:B------:R-:W-:Y:S01]  /*258a0*/  IMAD.WIDE R230, R0, 0x4, R2 ;  /* 0x0000000400e67825 */ /* 0x000fe200078e0202 */
[----:B------:R-:W-:-:S03]  /*258b0*/  ULDC UR8, c[0x0][0x22c] ;  /* 0x00008b0000087ab9 */ /* 0x000fc60000000800 */
[----:B------:R-:W-:Y:S01]  /*258c0*/  IMAD.WIDE R248, R0, 0x4, R4 ;  /* 0x0000000400f87825 */ /* 0x000fe200078e0204 */
[----:B------:R1:W-:Y:S03]  /*258d0*/  @P3 STG.E desc[UR16][R228.64], R252 ;  /* 0x000000fce4003986 */ /* 0x0003e6000c101910 */
[----:B------:R-:W-:Y:S01]  /*258e0*/  VIADD R7, R6, 0x5c ;  /* 0x0000005c06077836 */ /* 0x000fe20000000000 */
[----:B------:R-:W4:Y:S04]  /*258f0*/  LDL.LU R238, [R1+0x4b4] ;  /* 0x0004b40001ee7983 */ /* 0x000f280000300800 */
[----:B------:R-:W-:Y:S01]  /*25900*/  ISETP.GE.AND P1, PT, R7, UR4, PT ;  /* 0x0000000407007c0c */ /* 0x000fe2000bf26270 */
[----:B------:R-:W-:Y:S01]  /*25910*/  ULDC UR4, c[0x0][0x248] ;  /* 0x0000920000047ab9 */ /* 0x000fe20000000800 */
[----:B------:R-:W4:Y:S01]  /*25920*/  LDL.LU R243, [R1+0x2b4] ;  /* 0x0002b40001f37983 */ /* 0x000f220000300800 */
[----:B-1----:R-:W-:-:S03]  /*25930*/  IADD3 R228, R0, UR4, RZ ;  /* 0x0000000400e47c10 */ /* 0x002fc6000fffe0ff */
[----:B--2---:R-:W-:Y:S01]  /*25940*/  @P6 STG.E desc[UR16][R230.64], R10 ;  /* 0x0000000ae6006986 */ /* 0x004fe2000c101910 */
[----:B------:R-:W-:Y:S01]  /*25950*/  VIADD R7, R6, 0x5d ;  /* 0x0000005d06077836 */ /* 0x000fe20000000000 */
[----:B------:R-:W-:Y:S02]  /*25960*/  ULDC UR4, c[0x0][0x22c] ;  /* 0x00008b0000047ab9 */ /* 0x000fe40000000800 */
[----:B---3--:R1:W-:Y:S01]  /*25970*/  @P5 STG.E desc[UR16][R248.64], R11 ;  /* 0x0000000bf8005986 */ /* 0x0083e2000c101910 */
[----:B------:R-:W-:-:S03]  /*25980*/  ISETP.LT.AND P5, PT, R8, UR10, !P2 ;  /* 0x0000000a08007c0c */ /* 0x000fc6000d7a1270 */
[----:B------:R-:W2:Y:S01]  /*25990*/  LDL.LU R242, [R1+0x6b8] ;  /* 0x0006b80001f27983 */ /* 0x000ea20000300800 */
[----:B------:R-:W-:Y:S01]  /*259a0*/  ISETP.LT.AND P6, PT, R8, UR14, !P4 ;  /* 0x0000000e08007c0c */ /* 0x000fe2000e7c1270 */
[C---:B------:R-:W-:Y:S01]  /*259b0*/  VIADD R0, R228.reuse, UR6 ;  /* 0x00000006e4007c36 */ /* 0x040fe20008000000 */
[----:B------:R-:W-:Y:S01]  /*259c0*/  ISETP.GE.AND P3, PT, R7, UR8, PT ;  /* 0x0000000807007c0c */ /* 0x000fe2000bf66270 */
[----:B------:R-:W3:Y:S01]  /*259d0*/  LDL.LU R241, [R1+0xb8] ;  /* 0x0000b80001f17983 */ /* 0x000ee20000300800 */
[----:B-1----:R-:W-:-:S03]  /*259e0*/  IMAD.WIDE R10, R228, 0x4, R2 ;  /* 0x00000004e40a7825 */ /* 0x002fc600078e0202 */
[----:B------:R-:W3:Y:S01]  /*259f0*/  LDL.LU R240, [R1+0x4b8] ;  /* 0x0004b80001f07983 */ /* 0x000ee20000300800 */
[C---:B------:R-:W-:Y:S01]  /*25a00*/  ISETP.LT.AND P2, PT, R9.reuse, UR12, !P2 ;  /* 0x0000000c09007c0c */ /* 0x040fe2000d741270 */
[----:B------:R-:W-:Y:S01]  /*25a10*/  ULDC UR10, c[0x0][0x228] ;  /* 0x00008a00000a7ab9 */ /* 0x000fe20000000800 */
[----:B------:R-:W-:Y:S01]  /*25a20*/  ISETP.LT.AND P4, PT, R9, UR18, !P4 ;  /* 0x0000001209007c0c */ /* 0x000fe2000e781270 */
[----:B------:R-:W3:Y:S01]  /*25a30*/  LDL.LU R247, [R1+0x2b8] ;  /* 0x0002b80001f77983 */ /* 0x000ee20000300800 */
[----:B------:R-:W-:Y:S01]  /*25a40*/  IMAD.WIDE R228, R228, 0x4, R4 ;  /* 0x00000004e4e47825 */ /* 0x000fe200078e0204 */
[----:B------:R-:W-:Y:S01]  /*25a50*/  ULDC UR12, c[0x0][0x228] ;  /* 0x00008a00000c7ab9 */ /* 0x000fe20000000800 */
[----:B------:R-:W-:Y:S01]  /*25a60*/  ULDC UR14, c[0x0][0x228] ;  /* 0x00008a00000e7ab9 */ /* 0x000fe20000000800 */
[----:B------:R-:W3:Y:S01]  /*25a70*/  LDL.LU R246, [R1+0x6bc] ;  /* 0x0006bc0001f67983 */ /* 0x000ee20000300800 */
[----:B------:R-:W-:Y:S01]  /*25a80*/  VIADD R7, R6, 0x5e ;  /* 0x0000005e06077836 */ /* 0x000fe20000000000 */
[----:B------:R-:W-:Y:S01]  /*25a90*/  ULDC UR18, c[0x0][0x228] ;  /* 0x00008a0000127ab9 */ /* 0x000fe20000000800 */
[----:B------:R-:W-:Y:S01]  /*25aa0*/  IMAD.WIDE R230, R0, 0x4, R2 ;  /* 0x0000000400e67825 */ /* 0x000fe200078e0202 */
[----:B------:R-:W3:Y:S01]  /*25ab0*/  LDL.LU R245, [R1+0xbc] ;  /* 0x0000bc0001f57983 */ /* 0x000ee20000300800 */
[----:B------:R-:W-:Y:S01]  /*25ac0*/  ULDC UR6, c[0x0][0x248] ;  /* 0x0000920000067ab9 */ /* 0x000fe20000000800 */
[----:B------:R-:W-:-:S02]  /*25ad0*/  ULDC UR8, c[0x0][0x22c] ;  /* 0x00008b0000087ab9 */ /* 0x000fc40000000800 */
[----:B------:R-:W3:Y:S04]  /*25ae0*/  LDL.LU R244, [R1+0x4bc] ;  /* 0x0004bc0001f47983 */ /* 0x000ee80000300800 */
[----:B------:R-:W3:Y:S04]  /*25af0*/  LDL.LU R252, [R1+0x2bc] ;  /* 0x0002bc0001fc7983 */ /* 0x000ee80000300800 */
[----:B----4-:R1:W-:Y:S04]  /*25b00*/  @P5 STG.E desc[UR16][R10.64], R237 ;  /* 0x000000ed0a005986 */ /* 0x0103e8000c101910 */
[----:B-1----:R-:W4:Y:S04]  /*25b10*/  LDL.LU R237, [R1+0xc44] ;  /* 0x000c440001ed7983 */ /* 0x002f280000300800 */
[----:B------:R-:W2:Y:S01]  /*25b20*/  LDL.LU R11, [R1+0x2b0] ;  /* 0x0002b000010b7983 */ /* 0x000ea20000300800 */
[----:B------:R-:W-:Y:S01]  /*25b30*/  IMAD.WIDE R248, R0, 0x4, R4 ;  /* 0x0000000400f87825 */ /* 0x000fe200078e0204 */
[----:B------:R-:W-:Y:S01]  /*25b40*/  ISETP.GE.AND P5, PT, R7, UR4, PT ;  /* 0x0000000407007c0c */ /* 0x000fe2000bfa6270 */
[----:B------:R-:W-:-:S02]  /*25b50*/  ULDC UR4, c[0x0][0x248] ;  /* 0x0000920000047ab9 */ /* 0x000fc40000000800 */
[----:B------:R-:W-:Y:S01]  /*25b60*/  VIADD R7, R6, 0x5f ;  /* 0x0000005f06077836 */ /* 0x000fe20000000000 */
        /* <DEDUP_REMOVED lines=12> */
[----:B------:R-:W-:-:S02]  /*25c30*/  ULDC UR18, c[0x0][0x228] ;  /* 0x00008a0000127ab9 */ /* 0x000fc40000000800 */
[C---:B------:R-:W-:Y:S01]  /*25c40*/  VIADD R0, R228.reuse, UR6 ;  /* 0x00000006e4007c36 */ /* 0x040fe20008000000 */
[----:B------:R-:W-:Y:S01]  /*25c50*/  ISETP.GE.AND P2, PT, R7, UR8, PT ;  /* 0x0000000807007c0c */ /* 0x000fe2000bf46270 */
[C---:B------:R-:W-:Y:S01]  /*25c60*/  IMAD.WIDE R10, R228.reuse, 0x4, R2 ;  /* 0x00000004e40a7825 */ /* 0x040fe200078e0202 */
[----:B------:R-:W-:Y:S01]  /*25c70*/  ULDC UR6, c[0x0][0x248] ;  /* 0x0000920000067ab9 */ /* 0x000fe20000000800 */
[----:B------:R-:W-:Y:S02]  /*25c80*/  ULDC UR8, c[0x0][0x22c] ;  /* 0x00008b0000087ab9 */ /* 0x000fe40000000800 */
[----:B------:R-:W-:Y:S01]  /*25c90*/  IMAD.WIDE R228, R228, 0x4, R4 ;  /* 0x00000004e4e47825 */ /* 0x000fe200078e0204 */
[----:B------:R-:W-:Y:S03]  /*25ca0*/  @P4 STG.E desc[UR16][R10.64], R238 ;  /* 0x000000ee0a004986 */ /* 0x000fe6000c101910 */
[----:B------:R-:W-:-:S02]  /*25cb0*/  VIADD R7, R6, 0x60 ;  /* 0x0000006006077836 */ /* 0x000fc40000000000 */
        /* <DEDUP_REMOVED lines=92> */
[----:B----4-:R1:W-:Y:S04]  /*26280*/  @P4 STG.E desc[UR16][R10.64], R238 ;  /* 0x000000ee0a004986 */ /* 0x0103e8000c101910 */
[----:B-1----:R-:W4:Y:S04]  /*26290*/  LDL.LU R238, [R1+0xc40] ;  /* 0x000c400001ee7983 */ /* 0x002f280000300800 */
[----:B------:R-:W2:Y:S04]  /*262a0*/  LDL.LU R10, [R1+0x2c0] ;  /* 0x0002c000010a7983 */ /* 0x000ea80000300800 */
[----:B------:R-:W3:Y:S01]  /*262b0*/  LDL.LU R11, [R1+0x6c4] ;  /* 0x0006c400010b7983 */ /* 0x000ee20000300800 */
[----:B------:R-:W-:Y:S01]  /*262c0*/  IMAD.WIDE R248, R0, 0x4, R4 ;  /* 0x0000000400f87825 */ /* 0x000fe200078e0204 */
[----:B------:R-:W-:Y:S01]  /*262d0*/  ISETP.GE.AND P4, PT, R7, UR4, PT ;  /* 0x0000000407007c0c */ /* 0x000fe2000bf86270 */
[----:B------:R-:W-:-:S02]  /*262e0*/  ULDC UR4, c[0x0][0x248] ;  /* 0x0000920000047ab9 */ /* 0x000fc40000000800 */
[----:B------:R-:W-:Y:S01]  /*262f0*/  VIADD R7, R6, 0x67 ;  /* 0x0000006706077836 */ /* 0x000fe20000000000 */
[----:B--2---:R1:W-:Y:S04]  /*26300*/  @P0 STG.E desc[UR16][R228.64], R10 ;  /* 0x0000000ae4000986 */ /* 0x0043e8000c101910 */
[----:B---3--:R2:W-:Y:S01]  /*26310*/  @P6 STG.E desc[UR16][R230.64], R11 ;  /* 0x0000000be6006986 */ /* 0x0085e2000c101910 */
        /* <DEDUP_REMOVED lines=13> */
[C---:B--2---:R-:W-:Y:S01]  /*263f0*/  IMAD.WIDE R10, R228.reuse, 0x4, R2 ;  /* 0x00000004e40a7825 */ /* 0x044fe200078e0202 */
[----:B------:R-:W-:Y:S01]  /*26400*/  ULDC UR6, c[0x0][0x248] ;  /* 0x0000920000067ab9 */ /* 0x000fe20000000800 */
[----:B------:R-:W-:Y:S02]  /*26410*/  ULDC UR8, c[0x0][0x22c] ;  /* 0x00008b0000087ab9 */ /* 0x000fe40000000800 */
[----:B------:R-:W-:Y:S01]  /*26420*/  IMAD.WIDE R228, R228, 0x4, R4 ;  /* 0x00000004e4e47825 */ /* 0x000fe200078e0204 */
[----:B------:R-:W-:Y:S03]  /*26430*/  @P1 STG.E desc[UR16][R10.64], R239 ;  /* 0x000000ef0a001986 */ /* 0x000fe6000c101910 */
[----:B------:R-:W-:-:S02]  /*26440*/  VIADD R7, R6, 0x68 ;  /* 0x0000006806077836 */ /* 0x000fc40000000000 */
[C---:B------:R-:W-:Y:S01]  /*26450*/  IMAD.WIDE R230, R0.reuse, 0x4, R2 ;  /* 0x0000000400e67825 */ /* 0x040fe200078e0202 */
        /* <DEDUP_REMOVED lines=58> */
[C---:B------:R-:W-:Y:S01]  /*26800*/  VIADD R7, R6.reuse, 0x6c ;  /* 0x0000006c06077836 */ /* 0x040fe20000000000 */
[----:B------:R-:W4:Y:S04]  /*26810*/  LDL.LU R242, [R1+0x6d8] ;  /* 0x0006d80001f27983 */ /* 0x000f280000300800 */
[----:B------:R-:W-:Y:S01]  /*26820*/  ISETP.GE.AND P4, PT, R7, UR4, PT ;  /* 0x0000000407007c0c */ /* 0x000fe2000bf86270 */
[----:B------:R-:W-:Y:S01]  /*26830*/  ULDC UR4, c[0x0][0x248] ;  /* 0x0000920000047ab9 */ /* 0x000fe20000000800 */
[----:B------:R-:W-:Y:S01]  /*26840*/  VIADD R7, R6, 0x6d ;  /* 0x0000006d06077836 */ /* 0x000fe20000000000 */
[----:B------:R-:W4:Y:S01]  /*26850*/  LDL.LU R241, [R1+0xd8] ;  /* 0x0000d80001f17983 */ /* 0x000f220000300800 */
[----:B-1----:R-:W-:Y:S01]  /*26860*/  IADD3 R228, R0, UR4, RZ ;  /* 0x0000000400e47c10 */ /* 0x002fe2000fffe0ff */
[----:B------:R-:W-:-:S02]  /*26870*/  ULDC UR4, c[0x0][0x22c] ;  /* 0x00008b0000047ab9 */ /* 0x000fc40000000800 */
        /* <DEDUP_REMOVED lines=8> */
[----:B------:R-:W4:Y:S04]  /*26900*/  LDL.LU R252, [R1+0x2dc] ;  /* 0x0002dc0001fc7983 */ /* 0x000f280000300800 */
[----:B--2---:R-:W-:Y:S04]  /*26910*/  @P6 STG.E desc[UR16][R230.64], R10 ;  /* 0x0000000ae6006986 */ /* 0x004fe8000c101910 */
[----:B---3--:R1:W-:Y:S01]  /*26920*/  @P1 STG.E desc[UR16][R248.64], R11 ;  /* 0x0000000bf8001986 */ /* 0x0083e2000c101910 */
[----:B------:R-:W-:Y:S01]  /*26930*/  ISETP.LT.AND P1, PT, R8, UR10, !P3 ;  /* 0x0000000a08007c0c */ /* 0x000fe2000df21270 */
[----:B------:R-:W-:-:S02]  /*26940*/  VIADD R0, R228, UR6 ;  /* 0x00000006e4007c36 */ /* 0x000fc40008000000 */
[----:B-1----:R-:W-:Y:S01]  /*26950*/  IMAD.WIDE R10, R228, 0x4, R2 ;  /* 0x00000004e40a7825 */ /* 0x002fe200078e0202 */
[----:B------:R-:W-:Y:S01]  /*26960*/  ISETP.LT.AND P3, PT, R9, UR12, !P3 ;  /* 0x0000000c09007c0c */ /* 0x000fe2000df61270 */
[----:B------:R-:W-:Y:S01]  /*26970*/  ULDC UR10, c[0x0][0x228] ;  /* 0x00008a00000a7ab9 */ /* 0x000fe20000000800 */
[----:B------:R-:W-:Y:S01]  /*26980*/  ISETP.LT.AND P6, PT, R8, UR14, !P5 ;  /* 0x0000000e08007c0c */ /* 0x000fe2000efc1270 */
[----:B------:R-:W-:-:S06]  /*26990*/  IMAD.WIDE R228, R228, 0x4, R4 ;  /* 0x00000004e4e47825 */ /* 0x000fcc00078e0204 */
[----:B----4-:R1:W-:Y:S01]  /*269a0*/  @P1 STG.E desc[UR16][R10.64], R239 ;  /* 0x000000ef0a001986 */ /* 0x0103e2000c101910 */
[----:B------:R-:W-:Y:S01]  /*269b0*/  ISETP.GE.AND P1, PT, R7, UR4, PT ;  /* 0x0000000407007c0c */ /* 0x000fe2000bf26270 */
[----:B------:R-:W-:Y:S01]  /*269c0*/  ULDC UR4, c[0x0][0x248] ;  /* 0x0000920000047ab9 */ /* 0x000fe20000000800 */
[C---:B------:R-:W-:Y:S01]  /*269d0*/  IMAD.WIDE R230, R0.reuse, 0x4, R2 ;  /* 0x0000000400e67825 */ /* 0x040fe200078e0202 */
[----:B------:R-:W-:Y:S01]  /*269e0*/  ULDC UR12, c[0x0][0x228] ;  /* 0x00008a00000c7ab9 */ /* 0x000fe20000000800 */
[----:B------:R-:W-:Y:S01]  /*269f0*/  ULDC UR14, c[0x0][0x228] ;  /* 0x00008a00000e7ab9 */ /* 0x000fe20000000800 */
[----:B------:R-:W-:Y:S01]  /*26a00*/  ULDC UR6, c[0x0][0x248] ;  /* 0x0000920000067ab9 */ /* 0x000fe20000000800 */
[----:B-1----:R-:W2:Y:S04]  /*26a10*/  LDL.LU R239, [R1+0xc3c] ;  /* 0x000c3c0001ef7983 */ /* 0x002ea80000300800 */
[----:B------:R-:W3:Y:S04]  /*26a20*/  LDL.LU R10, [R1+0x6d4] ;  /* 0x0006d400010a7983 */ /* 0x000ee80000300800 */
[----:B------:R-:W4:Y:S04]  /*26a30*/  LDL.LU R11, [R1+0xd4] ;  /* 0x0000d400010b7983 */ /* 0x000f280000300800 */
[----:B------:R-:W2:Y:S01]  /*26a40*/  LDL.LU R7, [R1+0x2d0] ;  /* 0x0002d00001077983 */ /* 0x000ea20000300800 */
[----:B------:R-:W-:Y:S01]  /*26a50*/  ISETP.LT.AND P5, PT, R9, UR18, !P5 ;  /* 0x0000001209007c0c */ /* 0x000fe2000efa1270 */
[----:B------:R-:W-:Y:S01]  /*26a60*/  IMAD.WIDE R248, R0, 0x4, R4 ;  /* 0x0000000400f87825 */ /* 0x000fe200078e0204 */
[----:B------:R-:W-:Y:S01]  /*26a70*/  ULDC UR18, c[0x0][0x228] ;  /* 0x00008a0000127ab9 */ /* 0x000fe20000000800 */
[----:B--2---:R1:W-:Y:S04]  /*26a80*/  @P3 STG.E desc[UR16][R228.64], R7 ;  /* 0x00000007e4003986 */ /* 0x0043e8000c101910 */
[----:B---3--:R-:W-:Y:S01]  /*26a90*/  @P6 STG.E desc[UR16][R230.64], R10 ;  /* 0x0000000ae6006986 */ /* 0x008fe2000c101910 */
[----:B------:R-:W-:Y:S01]  /*26aa0*/  ISETP.LT.AND P6, PT, R8, UR14, !P4 ;  /* 0x0000000e08007c0c */ /* 0x000fe2000e7c1270 */
[----:B------:R-:W-:-:S04]  /*26ab0*/  ULDC UR14, c[0x0][0x228] ;  /* 0x00008a00000e7ab9 */ /* 0x000fc80000000800 */
[----:B----4-:R2:W-:Y:S01]  /*26ac0*/  @P5 STG.E desc[UR16][R248.64], R11 ;  /* 0x0000000bf8005986 */ /* 0x0105e2000c101910 */
[----:B------:R-:W-:Y:S01]  /*26ad0*/  ISETP.LT.AND P5, PT, R8, UR10, !P2 ;  /* 0x0000000a08007c0c */ /* 0x000fe2000d7a1270 */
[----:B------:R-:W-:Y:S01]  /*26ae0*/  ULDC UR10, c[0x0][0x228] ;  /* 0x00008a00000a7ab9 */ /* 0x000fe20000000800 */
[C---:B------:R-:W-:Y:S01]  /*26af0*/  ISETP.LT.AND P2, PT, R9.reuse, UR12, !P2 ;  /* 0x0000000c09007c0c */ /* 0x040fe2000d741270 */
[----:B-1----:R-:W-:Y:S01]  /*26b00*/  VIADD R7, R6, 0x6f ;  /* 0x0000006f06077836 */ /* 0x002fe20000000000 */
[----:B------:R-:W-:Y:S01]  /*26b10*/  IADD3 R228, R0, UR4, RZ ;  /* 0x0000000400e47c10 */ /* 0x000fe2000fffe0ff */
[----:B------:R-:W-:Y:S01]  /*26b20*/  ULDC UR4, c[0x0][0x22c] ;  /* 0x00008b0000047ab9 */ /* 0x000fe20000000800 */
[----:B------:R-:W-:Y:S01]  /*26b30*/  ISETP.LT.AND P4, PT, R9, UR18, !P4 ;  /* 0x0000001209007c0c */ /* 0x000fe2000e781270 */
[----:B------:R-:W-:Y:S01]  /*26b40*/  ULDC UR12, c[0x0][0x228] ;  /* 0x00008a00000c7ab9 */ /* 0x000fe20000000800 */
[----:B------:R-:W-:Y:S01]  /*26b50*/  ISETP.GE.AND P3, PT, R7, UR8, PT ;  /* 0x0000000807007c0c */ /* 0x000fe2000bf66270 */
[C---:B------:R-:W-:Y:S01]  /*26b60*/  VIADD R0, R228.reuse, UR6 ;  /* 0x00000006e4007c36 */ /* 0x040fe20008000000 */
[----:B------:R-:W-:Y:S01]  /*26b70*/  ULDC UR18, c[0x0][0x228] ;  /* 0x00008a0000127ab9 */ /* 0x000fe20000000800 */
[----:B--2---:R-:W-:Y:S01]  /*26b80*/  IMAD.WIDE R10, R228, 0x4, R2 ;  /* 0x00000004e40a7825 */ /* 0x004fe200078e0202 */
[----:B------:R-:W-:Y:S01]  /*26b90*/  ULDC UR6, c[0x0][0x248] ;  /* 0x0000920000067ab9 */ /* 0x000fe20000000800 */
[----:B------:R-:W-:-:S02]  /*26ba0*/  ULDC UR8, c[0x0][0x22c] ;  /* 0x00008b0000087ab9 */ /* 0x000fc40000000800 */
[----:B------:R-:W-:Y:S01]  /*26bb0*/  IMAD.WIDE R228, R228, 0x4, R4 ;  /* 0x00000004e4e47825 */ /* 0x000fe200078e0204 */
[----:B------:R-:W-:Y:S03]  /*26bc0*/  @P5 STG.E desc[UR16][R10.64], R250 ;  /* 0x000000fa0a005986 */ /* 0x000fe6000c101910 */
[----:B------:R-:W-:Y:S02]  /*26bd0*/  VIADD R7, R6, 0x70 ;  /* 0x0000007006077836 */ /* 0x000fe40000000000 */
[C---:B------:R-:W-:Y:S01]  /*26be0*/  IMAD.WIDE R230, R0.reuse, 0x4, R2 ;  /* 0x0000000400e67825 */ /* 0x040fe200078e0202 */
[----:B------:R1:W-:Y:S03]  /*26bf0*/  @P2 STG.E desc[UR16][R228.64], R243 ;  /* 0x000000f3e4002986 */ /* 0x0003e6000c101910 */
[----:B------:R-:W-:Y:S01]  /*26c00*/  IMAD.WIDE R248, R0, 0x4, R4 ;  /* 0x0000000400f87825 */ /* 0x000fe200078e0204 */
        /* <DEDUP_REMOVED lines=92> */
[C---:B------:R-:W-:Y:S01]  /*271d0*/  ISETP.LT.AND P4, PT, R9.reuse, UR18, !P4 ;  /* 0x0000001209007c0c */ /* 0x040fe2000e781270 */
[----:B------:R-:W-:Y:S01]  /*271e0*/  IMAD.WIDE R248, R0, 0x4, R4 ;  /* 0x0000000400f87825 */ /* 0x000fe200078e0204 */
[----:B------:R-:W-:Y:S01]  /*271f0*/  ULDC UR18, c[0x0][0x228] ;  /* 0x00008a0000127ab9 */ /* 0x000fe20000000800 */
[----:B--2---:R1:W-:Y:S04]  /*27200*/  @P2 STG.E desc[UR16][R228.64], R7 ;  /* 0x00000007e4002986 */ /* 0x0043e8000c101910 */
[----:B---3--:R-:W-:Y:S06]  /*27210*/  @P6 STG.E desc[UR16][R230.64], R10 ;  /* 0x0000000ae6006986 */ /* 0x008fec000c101910 */
[----:B----4-:R2:W-:Y:S01]  /*27220*/  @P4 STG.E desc[UR16][R248.64], R11 ;  /* 0x0000000bf8004986 */ /* 0x0105e2000c101910 */
[----:B------:R-:W-:Y:S01]  /*27230*/  ISETP.LT.AND P4, PT, R8, UR10, !P0 ;  /* 0x0000000a08007c0c */ /* 0x000fe2000c781270 */
[----:B------:R-:W-:Y:S01]  /*27240*/  ULDC UR10, c[0x0][0x228] ;  /* 0x00008a00000a7ab9 */ /* 0x000fe20000000800 */
[----:B-1----:R-:W-:Y:S01]  /*27250*/  IADD3 R228, R0, UR4, RZ ;  /* 0x0000000400e47c10 */ /* 0x002fe2000fffe0ff */
[----:B------:R-:W-:Y:S01]  /*27260*/  VIADD R7, R6, 0x77 ;  /* 0x0000007706077836 */ /* 0x000fe20000000000 */
[----:B------:R-:W-:Y:S01]  /*27270*/  ISETP.LT.AND P0, PT, R9, UR12, !P0 ;  /* 0x0000000c09007c0c */ /* 0x000fe2000c701270 */
[----:B------:R-:W-:Y:S01]  /*27280*/  ULDC UR4, c[0x0][0x22c] ;  /* 0x00008b0000047ab9 */ /* 0x000fe20000000800 */
[----:B------:R-:W-:Y:S01]  /*27290*/  ISETP.LT.AND P6, PT, R8, UR14, !P1 ;  /* 0x0000000e08007c0c */ /* 0x000fe2000cfc1270 */
[C---:B--2---:R-:W-:Y:S01]  /*272a0*/  IMAD.WIDE R10, R228.reuse, 0x4, R2 ;  /* 0x00000004e40a7825 */ /* 0x044fe200078e0202 */
[----:B------:R-:W-:Y:S01]  /*272b0*/  ISETP.GE.AND P2, PT, R7, UR8, PT ;  /* 0x0000000807007c0c */ /* 0x000fe2000bf46270 */
[----:B------:R-:W-:Y:S01]  /*272c0*/  ULDC UR12, c[0x0][0x228] ;  /* 0x00008a00000c7ab9 */ /* 0x000fe20000000800 */
[----:B------:R-:W-:Y:S01]  /*272d0*/  ISETP.LT.AND P1, PT, R9, UR18, !P1 ;  /* 0x0000001209007c0c */ /* 0x000fe2000cf21270 */
[----:B------:R-:W-:-:S02]  /*272e0*/  VIADD R0, R228, UR6 ;  /* 0x00000006e4007c36 */ /* 0x000fc40008000000 */
[----:B------:R1:W-:Y:S01]  /*272f0*/  @P4 STG.E desc[UR16][R10.64], R241 ;  /* 0x000000f10a004986 */ /* 0x0003e2000c101910 */
[----:B------:R-:W-:Y:S01]  /*27300*/  IMAD.WIDE R228, R228, 0x4, R4 ;  /* 0x00000004e4e47825 */ /* 0x000fe200078e0204 */
[----:B------:R-:W-:Y:S01]  /*27310*/  ULDC UR14, c[0x0][0x228] ;  /* 0x00008a00000e7ab9 */ /* 0x000fe20000000800 */
[----:B------:R-:W-:Y:S01]  /*27320*/  ULDC UR18, c[0x0][0x228] ;  /* 0x00008a0000127ab9 */ /* 0x000fe20000000800 */
[----:B------:R-:W-:Y:S01]  /*27330*/  ULDC UR6, c[0x0][0x248] ;  /* 0x0000920000067ab9 */ /* 0x000fe20000000800 */
[----:B------:R-:W-:Y:S01]  /*27340*/  VIADD R7, R6, 0x78 ;  /* 0x0000007806077836 */ /* 0x000fe20000000000 */
[----:B------:R-:W-:Y:S01]  /*27350*/  ULDC UR8, c[0x0][0x22c] ;  /* 0x00008b0000087ab9 */ /* 0x000fe20000000800 */
[----:B-1----:R-:W2:Y:S04]  /*27360*/  LDL.LU R241, [R1+0xc34] ;  /* 0x000c340001f17983 */ /* 0x002ea80000300800 */
[----:B------:R-:W3:Y:S01]  /*27370*/  LDL.LU R11, [R1+0x2e4] ;  /* 0x0002e400010b7983 */ /* 0x000ee20000300800 */
[----:B------:R-:W-:-:S04]  /*27380*/  IMAD.WIDE R230, R0, 0x4, R2 ;  /* 0x0000000400e67825 */ /* 0x000fc800078e0202 */
[----:B------:R-:W-:Y:S01]  /*27390*/  IMAD.WIDE R248, R0, 0x4, R4 ;  /* 0x0000000400f87825 */ /* 0x000fe200078e0204 */
[----:B------:R-:W-:Y:S01]  /*273a0*/  ISETP.GE.AND P4, PT, R7, UR4, PT ;  /* 0x0000000407007c0c */ /* 0x000fe2000bf86270 */
[----:B------:R-:W-:Y:S02]  /*273b0*/  ULDC UR4, c[0x0][0x248] ;  /* 0x0000920000047ab9 */ /* 0x000fe40000000800 */
[----:B------:R-:W-:Y:S01]  /*273c0*/  VIADD R7, R6, 0x79 ;  /* 0x0000007906077836 */ /* 0x000fe20000000000 */
[----:B---3--:R1:W-:Y:S04]  /*273d0*/  @P0 STG.E desc[UR16][R228.64], R11 ;  /* 0x0000000be4000986 */ /* 0x0083e8000c101910 */
[----:B------:R3:W-:Y:S01]  /*273e0*/  @P6 STG.E desc[UR16][R230.64], R250 ;  /* 0x000000fae6006986 */ /* 0x0007e2000c101910 */
[----:B------:R-:W-:Y:S01]  /*273f0*/  ISETP.LT.AND P6, PT, R8, UR14, !P5 ;  /* 0x0000000e08007c0c */ /* 0x000fe2000efc1270 */
[----:B------:R-:W-:-:S02]  /*27400*/  ULDC UR14, c[0x0][0x228] ;  /* 0x00008a00000e7ab9 */ /* 0x000fc40000000800 */
        /* <DEDUP_REMOVED lines=8> */
[----:B------:R-:W-:Y:S02]  /*27490*/  ULDC UR18, c[0x0][0x228] ;  /* 0x00008a0000127ab9 */ /* 0x000fe40000000800 */
[C---:B------:R-:W-:Y:S01]  /*274a0*/  VIADD R0, R228.reuse, UR6 ;  /* 0x00000006e4007c36 */ /* 0x040fe20008000000 */
[----:B------:R-:W-:Y:S01]  /*274b0*/  ISETP.GE.AND P0, PT, R7, UR8, PT ;  /* 0x0000000807007c0c */ /* 0x000fe2000bf06270 */
[----:B------:R-:W-:Y:S01]  /*274c0*/  IMAD.WIDE R10, R228, 0x4, R2 ;  /* 0x00000004e40a7825 */ /* 0x000fe200078e0202 */
[----:B------:R-:W-:Y:S01]  /*274d0*/  ULDC UR6, c[0x0][0x248] ;  /* 0x0000920000067ab9 */ /* 0x000fe20000000800 */
[----:B------:R-:W-:-:S02]  /*274e0*/  ULDC UR8, c[0x0][0x22c] ;  /* 0x00008b0000087ab9 */ /* 0x000fc40000000800 */
[----:B------:R-:W-:Y:S01]  /*274f0*/  IMAD.WIDE R228, R228, 0x4, R4 ;  /* 0x00000004e4e47825 */ /* 0x000fe200078e0204 */
[----:B------:R-:W-:Y:S03]  /*27500*/  @P1 STG.E desc[UR16][R10.64], R242 ;  /* 0x000000f20a001986 */ /* 0x000fe6000c101910 */
[C---:B---3--:R-:W-:Y:S01]  /*27510*/  IMAD.WIDE R230, R0.reuse, 0x4, R2 ;  /* 0x0000000400e67825 */ /* 0x048fe200078e0202 */
[----:B------:R1:W-:Y:S03]  /*27520*/  @P3 STG.E desc[UR16][R228.64], R247 ;  /* 0x000000f7e4003986 */ /* 0x0003e6000c101910 */
[----:B----4-:R-:W-:Y:S01]  /*27530*/  IMAD.WIDE R248, R0, 0x4, R4 ;  /* 0x0000000400f87825 */ /* 0x010fe200078e0204 */
        /* <DEDUP_REMOVED lines=15> */
[----:B-1----:R-:W3:Y:S04]  /*27630*/  LDL.LU R10, [R1+0x6f0] ;  /* 0x0006f000010a7983 */ /* 0x002ee80000300800 */
[----:B------:R-:W4:Y:S04]  /*27640*/  LDL.LU R11, [R1+0xf0] ;  /* 0x0000f000010b7983 */ /* 0x000f280000300800 */
[----:B------:R-:W2:Y:S01]  /*27650*/  LDL.LU R242, [R1+0x4f0] ;  /* 0x0004f00001f27983 */ /* 0x000ea20000300800 */
[----:B------:R-:W-:Y:S01]  /*27660*/  ISETP.LT.AND P4, PT, R9, UR18, !P4 ;  /* 0x0000001209007c0c */ /* 0x000fe2000e781270 */
[----:B------:R-:W-:Y:S01]  /*27670*/  VIADD R7, R6, 0x7b ;  /* 0x0000007b06077836 */ /* 0x000fe20000000000 */
[----:B------:R-:W-:Y:S01]  /*27680*/  ULDC UR18, c[0x0][0x228] ;  /* 0x00008a0000127ab9 */ /* 0x000fe20000000800 */
[C---:B------:R-:W-:Y:S01]  /*27690*/  VIADD R0, R228.reuse, UR6 ;  /* 0x00000006e4007c36 */ /* 0x040fe20008000000 */
[----:B------:R-:W2:Y:S01]  /*276a0*/  LDL.LU R243, [R1+0x4f4] ;  /* 0x0004f40001f37983 */ /* 0x000ea20000300800 */
[----:B------:R-:W-:Y:S01]  /*276b0*/  IMAD.WIDE R228, R228, 0x4, R4 ;  /* 0x00000004e4e47825 */ /* 0x000fe200078e0204 */
[----:B------:R-:W-:Y:S01]  /*276c0*/  ISETP.GE.AND P3, PT, R7, UR8, PT ;  /* 0x0000000807007c0c */ /* 0x000fe2000bf66270 */
[----:B------:R-:W-:Y:S01]  /*276d0*/  ULDC UR8, c[0x0][0x22c] ;  /* 0x00008b0000087ab9 */ /* 0x000fe20000000800 */
[----:B------:R-:W2:Y:S01]  /*276e0*/  LDL.LU R244, [R1+0x4f8] ;  /* 0x0004f80001f47983 */ /* 0x000ea20000300800 */
[----:B------:R-:W-:Y:S01]  /*276f0*/  IMAD.WIDE R230, R0, 0x4, R2 ;  /* 0x0000000400e67825 */ /* 0x000fe200078e0202 */
[----:B------:R-:W-:-:S03]  /*27700*/  ULDC UR6, c[0x0][0x248] ;  /* 0x0000920000067ab9 */ /* 0x000fc60000000800 */
[----:B------:R-:W-:Y:S01]  /*27710*/  IMAD.WIDE R248, R0, 0x4, R4 ;  /* 0x0000000400f87825 */ /* 0x000fe200078e0204 */
[----:B------:R1:W-:Y:S03]  /*27720*/  @P2 STG.E desc[UR16][R228.64], R252 ;  /* 0x000000fce4002986 */ /* 0x0003e6000c101910 */
[C---:B------:R-:W-:Y:S01]  /*27730*/  VIADD R7, R6.reuse, 0x7c ;  /* 0x0000007c06077836 */ /* 0x040fe20000000000 */
[----:B------:R-:W2:Y:S04]  /*27740*/  LDL.LU R250, [R1+0x2f8] ;  /* 0x0002f80001fa7983 */ /* 0x000ea80000300800 */
[----:B------:R-:W-:Y:S01]  /*27750*/  ISETP.GE.AND P5, PT, R7, UR4, PT ;  /* 0x0000000407007c0c */ /* 0x000fe2000bfa6270 */
[----:B------:R-:W-:Y:S01]  /*27760*/  ULDC UR4, c[0x0][0x248] ;  /* 0x0000920000047ab9 */ /* 0x000fe20000000800 */
[----:B------:R-:W-:Y:S01]  /*27770*/  VIADD R7, R6, 0x7d ;  /* 0x0000007d06077836 */ /* 0x000fe20000000000 */
[----:B------:R-:W2:Y:S01]  /*27780*/  LDL.LU R247, [R1+0x6fc] ;  /* 0x0006fc0001f77983 */ /* 0x000ea20000300800 */
[----:B-1----:R-:W-:Y:S01]  /*27790*/  IADD3 R228, R0, UR4, RZ ;  /* 0x0000000400e47c10 */ /* 0x002fe2000fffe0ff */
[----:B------:R-:W-:-:S02]  /*277a0*/  ULDC UR4, c[0x0][0x22c] ;  /* 0x00008b0000047ab9 */ /* 0x000fc40000000800 */
[----:B------:R-:W-:Y:S01]  /*277b0*/  ISETP.GE.AND P2, PT, R7, UR8, PT ;  /* 0x0000000807007c0c */ /* 0x000fe2000bf46270 */
[----:B------:R-:W2:Y:S01]  /*277c0*/  LDL.LU R245, [R1+0xfc] ;  /* 0x0000fc0001f57983 */ /* 0x000ea20000300800 */
[----:B------:R-:W-:Y:S01]  /*277d0*/  VIADD R7, R6, 0x7e ;  /* 0x0000007e06077836 */ /* 0x000fe20000000000 */
[----:B------:R-:W-:Y:S02]  /*277e0*/  ULDC UR8, c[0x0][0x22c] ;  /* 0x00008b0000087ab9 */ /* 0x000fe40000000800 */
[----:B------:R-:W2:Y:S04]  /*277f0*/  LDL.LU R246, [R1+0x4fc] ;  /* 0x0004fc0001f67983 */ /* 0x000ea80000300800 */
[----:B------:R-:W2:Y:S04]  /*27800*/  LDL.LU R252, [R1+0x2fc] ;  /* 0x0002fc0001fc7983 */ /* 0x000ea80000300800 */
[----:B---3--:R-:W-:Y:S04]  /*27810*/  @P6 STG.E desc[UR16][R230.64], R10 ;  /* 0x0000000ae6006986 */ /* 0x008fe8000c101910 */
[----:B----4-:R1:W-:Y:S01]  /*27820*/  @P4 STG.E desc[UR16][R248.64], R11 ;  /* 0x0000000bf8004986 */ /* 0x0103e2000c101910 */
[----:B------:R-:W-:Y:S01]  /*27830*/  ISETP.LT.AND P4, PT, R8, UR10, !P0 ;  /* 0x0000000a08007c0c */ /* 0x000fe2000c781270 */
[----:B------:R-:W-:-:S02]  /*27840*/  VIADD R0, R228, UR6 ;  /* 0x00000006e4007c36 */ /* 0x000fc40008000000 */
[----:B-1----:R-:W-:Y:S01]  /*27850*/  IMAD.WIDE R10, R228, 0x4, R2 ;  /* 0x00000004e40a7825 */ /* 0x002fe200078e0202 */
[----:B------:R-:W-:Y:S01]  /*27860*/  ISETP.LT.AND P0, PT, R9, UR12, !P0 ;  /* 0x0000000c09007c0c */ /* 0x000fe2000c701270 */
[----:B------:R-:W-:Y:S01]  /*27870*/  ULDC UR10, c[0x0][0x228] ;  /* 0x00008a00000a7ab9 */ /* 0x000fe20000000800 */
[----:B------:R-:W-:Y:S01]  /*27880*/  ISETP.LT.AND P6, PT, R8, UR14, !P1 ;  /* 0x0000000e08007c0c */ /* 0x000fe2000cfc1270 */
[----:B------:R-:W-:-:S06]  /*27890*/  IMAD.WIDE R228, R228, 0x4, R4 ;  /* 0x00000004e4e47825 */ /* 0x000fcc00078e0204 */
[----:B--2---:R1:W-:Y:S01]  /*278a0*/  @P4 STG.E desc[UR16][R10.64], R242 ;  /* 0x000000f20a004986 */ /* 0x0043e2000c101910 */
        /* <DEDUP_REMOVED lines=20> */
[----:B------:R-:W-:-:S04]  /*279f0*/  ULDC UR4, c[0x0][0x22c] ;  /* 0x00008b0000047ab9 */ /* 0x000fc80000000800 */
[----:B------:R-:W-:Y:S01]  /*27a00*/  ISETP.GE.AND P0, PT, R7, UR8, PT ;  /* 0x0000000807007c0c */ /* 0x000fe2000bf06270 */
[----:B--2---:R-:W-:Y:S01]  /*27a10*/  IMAD.WIDE R10, R228, 0x4, R2 ;  /* 0x00000004e40a7825 */ /* 0x004fe200078e0202 */
[C---:B------:R-:W-:Y:S01]  /*27a20*/  ISETP.LT.AND P3, PT, R9.reuse, UR12, !P3 ;  /* 0x0000000c09007c0c */ /* 0x040fe2000df61270 */
[----:B------:R-:W-:Y:S01]  /*27a30*/  ULDC UR12, c[0x0][0x228] ;  /* 0x00008a00000c7ab9 */ /* 0x000fe20000000800 */
[----:B------:R-:W-:Y:S01]  /*27a40*/  ISETP.LT.AND P6, PT, R8, UR14, !P5 ;  /* 0x0000000e08007c0c */ /* 0x000fe2000efc1270 */
[----:B------:R-:W-:Y:S01]  /*27a50*/  VIADD R7, R6, 0x80 ;  /* 0x0000008006077836 */ /* 0x000fe20000000000 */
[----:B------:R1:W-:Y:S01]  /*27a60*/  @P1 STG.E desc[UR16][R10.64], R243 ;  /* 0x000000f30a001986 */ /* 0x0003e2000c101910 */
[C---:B------:R-:W-:Y:S01]  /*27a70*/  VIADD R0, R228.reuse, UR6 ;  /* 0x00000006e4007c36 */ /* 0x040fe20008000000 */
[----:B------:R-:W-:Y:S01]  /*27a80*/  ISETP.LT.AND P5, PT, R9, UR18, !P5 ;  /* 0x0000001209007c0c */ /* 0x000fe2000efa1270 */
[----:B------:R-:W-:Y:S01]  /*27a90*/  ULDC UR14, c[0x0][0x228] ;  /* 0x00008a00000e7ab9 */ /* 0x000fe20000000800 */
[----:B------:R-:W-:Y:S01]  /*27aa0*/  ISETP.GE.AND P1, PT, R7, UR4, PT ;  /* 0x0000000407007c0c */ /* 0x000fe2000bf26270 */
[----:B------:R-:W-:Y:S01]  /*27ab0*/  ULDC UR8, c[0x0][0x22c] ;  /* 0x00008b0000087ab9 */ /* 0x000fe20000000800 */
[----:B-1----:R-:W2:Y:S01]  /*27ac0*/  LDL.LU R243, [R1+0xc2c] ;  /* 0x000c2c0001f37983 */ /* 0x002ea20000300800 */
[----:B------:R-:W-:Y:S01]  /*27ad0*/  IMAD.WIDE R228, R228, 0x4, R4 ;  /* 0x00000004e4e47825 */ /* 0x000fe200078e0204 */
[----:B------:R-:W-:Y:S01]  /*27ae0*/  ULDC UR4, c[0x0][0x248] ;  /* 0x0000920000047ab9 */ /* 0x000fe20000000800 */
[----:B------:R-:W-:Y:S01]  /*27af0*/  ULDC UR18, c[0x0][0x228] ;  /* 0x00008a0000127ab9 */ /* 0x000fe20000000800 */
[----:B------:R-:W3:Y:S01]  /*27b00*/  LDL.LU R10, [R1+0x6f8] ;  /* 0x0006f800010a7983 */ /* 0x000ee20000300800 */
[----:B------:R-:W-:-:S03]  /*27b10*/  ULDC UR6, c[0x0][0x248] ;  /* 0x0000920000067ab9 */ /* 0x000fc60000000800 */
[----:B------:R-:W4:Y:S04]  /*27b20*/  LDL.LU R11, [R1+0xf8] ;  /* 0x0000f800010b7983 */ /* 0x000f280000300800 */
[----:B------:R-:W2:Y:S01]  /*27b30*/  LDL.LU R7, [R1+0x2f4] ;  /* 0x0002f40001077983 */ /* 0x000ea20000300800 */
[----:B------:R-:W-:-:S04]  /*27b40*/  IMAD.WIDE R230, R0, 0x4, R2 ;  /* 0x0000000400e67825 */ /* 0x000fc800078e0202 */
[----:B------:R-:W-:Y:S01]  /*27b50*/  IMAD.WIDE R248, R0, 0x4, R4 ;  /* 0x0000000400f87825 */ /* 0x000fe200078e0204 */
[----:B--2---:R1:W-:Y:S04]  /*27b60*/  @P3 STG.E desc[UR16][R228.64], R7 ;  /* 0x00000007e4003986 */ /* 0x0043e8000c101910 */
[----:B---3--:R-:W-:Y:S01]  /*27b70*/  @P6 STG.E desc[UR16][R230.64], R10 ;  /* 0x0000000ae6006986 */ /* 0x008fe2000c101910 */
[C---:B------:R-:W-:Y:S01]  /*27b80*/  ISETP.LT.AND P6, PT, R8.reuse, UR14, !P4 ;  /* 0x0000000e08007c0c */ /* 0x040fe2000e7c1270 */
[----:B------:R-:W-:Y:S02]  /*27b90*/  ULDC UR14, c[0x0][0x228] ;  /* 0x00008a00000e7ab9 */ /* 0x000fe40000000800 */
        /* <DEDUP_REMOVED lines=16> */
[----:B------:R1:W-:Y:S03]  /*27ca0*/  @P5 STG.E desc[UR16][R10.64], R244 ;  /* 0x000000f40a005986 */ /* 0x0003e6000c101910 */
[C---:B------:R-:W-:Y:S01]  /*27cb0*/  IMAD.WIDE R230, R0.reuse, 0x4, R2 ;  /* 0x0000000400e67825 */ /* 0x040fe200078e0202 */
[----:B------:R2:W-:Y:S03]  /*27cc0*/  @P2 STG.E desc[UR16][R228.64], R250 ;  /* 0x000000fae4002986 */ /* 0x0005e6000c101910 */
[----:B------:R-:W-:Y:S01]  /*27cd0*/  IMAD.WIDE R248, R0, 0x4, R4 ;  /* 0x0000000400f87825 */ /* 0x000fe200078e0204 */
[----:B------:R-:W-:Y:S03]  /*27ce0*/  @P6 STG.E desc[UR16][R230.64], R247 ;  /* 0x000000f7e6006986 */ /* 0x000fe6000c101910 */
[----:B------:R-:W-:Y:S01]  /*27cf0*/  VIADD R7, R6, 0x82 ;  /* 0x0000008206077836 */ /* 0x000fe20000000000 */
[----:B------:R3:W-:Y:S01]  /*27d00*/  @P4 STG.E desc[UR16][R248.64], R245 ;  /* 0x000000f5f8004986 */ /* 0x0007e2000c101910 */
[----:B------:R-:W-:Y:S01]  /*27d10*/  ISETP.LT.AND P4, PT, R8, UR10, !P0 ;  /* 0x0000000a08007c0c */ /* 0x000fe2000c781270 */
[----:B------:R-:W-:-:S02]  /*27d20*/  ULDC UR10, c[0x0][0x228] ;  /* 0x00008a00000a7ab9 */ /* 0x000fc40000000800 */
[----:B------:R-:W-:Y:S01]  /*27d30*/  ISETP.GE.AND P5, PT, R7, UR4, PT ;  /* 0x0000000407007c0c */ /* 0x000fe2000bfa6270 */
[----:B------:R-:W-:Y:S01]  /*27d40*/  ULDC UR4, c[0x0][0x248] ;  /* 0x0000920000047ab9 */ /* 0x000fe20000000800 */
[----:B-1----:R-:W4:Y:S01]  /*27d50*/  LDL.LU R244, [R1+0xc28] ;  /* 0x000c280001f47983 */ /* 0x002f220000300800 */
[----:B--2---:R-:W-:Y:S02]  /*27d60*/  IADD3 R228, R0, UR4, RZ ;  /* 0x0000000400e47c10 */ /* 0x004fe4000fffe0ff */
[C---:B------:R-:W-:Y:S02]  /*27d70*/  ISETP.LT.AND P0, PT, R9.reuse, UR12, !P0 ;  /* 0x0000000c09007c0c */ /* 0x040fe4000c701270 */
[----:B------:R-:W-:Y:S01]  /*27d80*/  ISETP.LT.AND P6, PT, R8, UR14, !P1 ;  /* 0x0000000e08007c0c */ /* 0x000fe2000cfc1270 */
[----:B------:R-:W-:Y:S01]  /*27d90*/  IMAD.WIDE R10, R228, 0x4, R2 ;  /* 0x00000004e40a7825 */ /* 0x000fe200078e0202 */
[----:B---3--:R-:W2:Y:S01]  /*27da0*/  LDL.LU R245, [R1+0x500] ;  /* 0x0005000001f57983 */ /* 0x008ea20000300800 */
[----:B------:R-:W-:Y:S01]  /*27db0*/  ULDC UR4, c[0x0][0x22c] ;  /* 0x00008b0000047ab9 */ /* 0x000fe20000000800 */
[----:B------:R-:W-:Y:S01]  /*27dc0*/  ULDC UR12, c[0x0][0x228] ;  /* 0x00008a00000c7ab9 */ /* 0x000fe20000000800 */
[----:B------:R-:W-:Y:S01]  /*27dd0*/  VIADD R7, R6, 0x83 ;  /* 0x0000008306077836 */ /* 0x000fe20000000000 */
[----:B------:R1:W-:Y:S01]  /*27de0*/  @P4 STG.E desc[UR16][R10.64], R246 ;  /* 0x000000f60a004986 */ /* 0x0003e2000c101910 */
[C---:B------:R-:W-:Y:S01]  /*27df0*/  VIADD R0, R228.reuse, UR6 ;  /* 0x00000006e4007c36 */ /* 0x040fe20008000000 */
[----:B------:R-:W-:Y:S01]  /*27e00*/  ISETP.LT.AND P1, PT, R9, UR18, !P1 ;  /* 0x0000001209007c0c */ /* 0x000fe2000cf21270 */
[----:B------:R-:W-:Y:S01]  /*27e10*/  ULDC UR14, c[0x0][0x228] ;  /* 0x00008a00000e7ab9 */ /* 0x000fe20000000800 */
[----:B-1----:R-:W3:Y:S01]  /*27e20*/  LDL.LU R10, [R1+0x700] ;  /* 0x00070000010a7983 */ /* 0x002ee20000300800 */
[----:B------:R-:W-:Y:S01]  /*27e30*/  IMAD.WIDE R228, R228, 0x4, R4 ;  /* 0x00000004e4e47825 */ /* 0x000fe200078e0204 */
[----:B------:R-:W-:Y:S01]  /*27e40*/  ISETP.GE.AND P2, PT, R7, UR8, PT ;  /* 0x0000000807007c0c */ /* 0x000fe2000bf46270 */
[----:B------:R-:W-:Y:S01]  /*27e50*/  ULDC UR8, c[0x0][0x22c] ;  /* 0x00008b0000087ab9 */ /* 0x000fe20000000800 */
[----:B------:R-:W4:Y:S01]  /*27e60*/  LDL.LU R11, [R1+0x100] ;  /* 0x00010000010b7983 */ /* 0x000f220000300800 */
[----:B------:R-:W-:Y:S01]  /*27e70*/  IMAD.WIDE R230, R0, 0x4, R2 ;  /* 0x0000000400e67825 */ /* 0x000fe200078e0202 */
[----:B------:R-:W-:Y:S01]  /*27e80*/  ULDC UR18, c[0x0][0x228] ;  /* 0x00008a0000127ab9 */ /* 0x000fe20000000800 */
[----:B------:R-:W-:-:S02]  /*27e90*/  ULDC UR6, c[0x0][0x248] ;  /* 0x0000920000067ab9 */ /* 0x000fc40000000800 */
        /* <DEDUP_REMOVED lines=11> */
[----:B------:R-:W-:Y:S01]  /*27f50*/  VIADD R7, R6, 0x86 ;  /* 0x0000008606077836 */ /* 0x000fe20000000000 */
[----:B------:R-:W2:Y:S04]  /*27f60*/  LDL.LU R252, [R1+0x50c] ;  /* 0x00050c0001fc7983 */ /* 0x000ea80000300800 */
[----:B---3--:R-:W-:Y:S01]  /*27f70*/  @P6 STG.E desc[UR16][R230.64], R10 ;  /* 0x0000000ae6006986 */ /* 0x008fe2000c101910 */
[----:B------:R-:W-:Y:S01]  /*27f80*/  VIADD R0, R228, UR6 ;  /* 0x00000006e4007c36 */ /* 0x000fe20008000000 */
[----:B------:R-:W-:Y:S02]  /*27f90*/  ULDC UR8, c[0x0][0x22c] ;  /* 0x00008b0000087ab9 */ /* 0x000fe40000000800 */
[----:B------:R-:W3:Y:S01]  /*27fa0*/  LDL.LU R250, [R1+0x30c] ;  /* 0x00030c0001fa7983 */ /* 0x000ee20000300800 */
[----:B------:R-:W-:Y:S01]  /*27fb0*/  ISETP.LT.AND P6, PT, R8, UR14, !P5 ;  /* 0x0000000e08007c0c */ /* 0x000fe2000efc1270 */
[----:B------:R-:W-:-:S02]  /*27fc0*/  ULDC UR14, c[0x0][0x228] ;  /* 0x00008a00000e7ab9 */ /* 0x000fc40000000800 */
[----:B----4-:R1:W-:Y:S01]  /*27fd0*/  @P1 STG.E desc[UR16][R248.64], R11 ;  /* 0x0000000bf8001986 */ /* 0x0103e2000c101910 */
[----:B------:R-:W-:Y:S01]  /*27fe0*/  ISETP.LT.AND P1, PT, R8, UR10, !P3 ;  /* 0x0000000a08007c0c */ /* 0x000fe2000df21270 */
[----:B------:R-:W-:Y:S01]  /*27ff0*/  ULDC UR10, c[0x0][0x228] ;  /* 0x00008a00000a7ab9 */ /* 0x000fe20000000800 */
[----:B------:R-:W-:Y:S01]  /*28000*/  ULDC UR6, c[0x0][0x248] ;  /* 0x0000920000067ab9 */ /* 0x000fe20000000800 */
[----:B-1----:R-:W-:-:S10]  /*28010*/  IMAD.WIDE R10, R228, 0x4, R2 ;  /* 0x00000004e40a7825 */ /* 0x002fd400078e0202 */
[----:B--2---:R1:W-:Y:S01]  /*28020*/  @P1 STG.E desc[UR16][R10.64], R245 ;  /* 0x000000f50a001986 */ /* 0x0043e2000c101910 */
[----:B------:R-:W-:Y:S02]  /*28030*/  ISETP.GE.AND P1, PT, R7, UR4, PT ;  /* 0x0000000407007c0c */ /* 0x000fe4000bf26270 */
[C---:B------:R-:W-:Y:S02]  /*28040*/  ISETP.LT.AND P3, PT, R9.reuse, UR12, !P3 ;  /* 0x0000000c09007c0c */ /* 0x040fe4000df61270 */
[----:B------:R-:W-:Y:S01]  /*28050*/  ISETP.LT.AND P5, PT, R9, UR18, !P5 ;  /* 0x0000001209007c0c */ /* 0x000fe2000efa1270 */
[----:B------:R-:W-:Y:S01]  /*28060*/  IMAD.WIDE R228, R228, 0x4, R4 ;  /* 0x00000004e4e47825 */ /* 0x000fe200078e0204 */
[----:B------:R-:W-:Y:S01]  /*28070*/  ULDC UR4, c[0x0][0x248] ;  /* 0x0000920000047ab9 */ /* 0x000fe20000000800 */
[----:B------:R-:W-:Y:S01]  /*28080*/  ULDC UR12, c[0x0][0x228] ;  /* 0x00008a00000c7ab9 */ /* 0x000fe20000000800 */
[----:B------:R-:W-:Y:S01]  /*28090*/  ULDC UR18, c[0x0][0x228] ;  /* 0x00008a0000127ab9 */ /* 0x000fe20000000800 */
[----:B-1----:R-:W2:Y:S04]  /*280a0*/  LDL.LU R245, [R1+0xc24] ;  /* 0x000c240001f57983 */ /* 0x002ea80000300800 */
[----:B------:R-:W4:Y:S04]  /*280b0*/  LDL.LU R10, [R1+0x704] ;  /* 0x00070400010a7983 */ /* 0x000f280000300800 */
[----:B------:R-:W3:Y:S04]  /*280c0*/  LDL.LU R11, [R1+0x104] ;  /* 0x00010400010b7983 */ /* 0x000ee80000300800 */
[----:B------:R-:W2:Y:S01]  /*280d0*/  LDL.LU R7, [R1+0x300] ;  /* 0x0003000001077983 */ /* 0x000ea20000300800 */
[----:B------:R-:W-:-:S04]  /*280e0*/  IMAD.WIDE R230, R0, 0x4, R2 ;  /* 0x0000000400e67825 */ /* 0x000fc800078e0202 */
[----:B------:R-:W-:Y:S01]  /*280f0*/  IMAD.WIDE R248, R0, 0x4, R4 ;  /* 0x0000000400f87825 */ /* 0x000fe200078e0204 */
[----:B--2---:R1:W-:Y:S04]  /*28100*/  @P3 STG.E desc[UR16][R228.64], R7 ;  /* 0x00000007e4003986 */ /* 0x0043e8000c101910 */
[----:B----4-:R-:W-:Y:S04]  /*28110*/  @P6 STG.E desc[UR16][R230.64], R10 ;  /* 0x0000000ae6006986 */ /* 0x010fe8000c101910 */
[----:B---3--:R2:W-:Y:S01]  /*28120*/  @P5 STG.E desc[UR16][R248.64], R11 ;  /* 0x0000000bf8005986 */ /* 0x0085e2000c101910 */
        /* <DEDUP_REMOVED lines=22> */
[----:B------:R-:W-:Y:S01]  /*28290*/  IMAD.WIDE R230, R0, 0x4, R2 ;  /* 0x0000000400e67825 */ /* 0x000fe200078e0202 */
[----:B------:R-:W-:-:S02]  /*282a0*/  ULDC UR18, c[0x0][0x228] ;  /* 0x00008a0000127ab9 */ /* 0x000fc40000000800 */
[----:B------:R-:W4:Y:S04]  /*282b0*/  LDL.LU R11, [R1+0x108] ;  /* 0x00010800010b7983 */ /* 0x000f280000300800 */
[----:B------:R-:W2:Y:S01]  /*282c0*/  LDL.LU R7, [R1+0x304] ;  /* 0x0003040001077983 */ /* 0x000ea20000300800 */
[----:B------:R-:W-:-:S03]  /*282d0*/  IMAD.WIDE R248, R0, 0x4, R4 ;  /* 0x0000000400f87825 */ /* 0x000fc600078e0204 */
[----:B--2---:R1:W-:Y:S04]  /*282e0*/  @P2 STG.E desc[UR16][R228.64], R7 ;  /* 0x00000007e4002986 */ /* 0x0043e8000c101910 */
[----:B---3--:R-:W-:Y:S04]  /*282f0*/  @P6 STG.E desc[UR16][R230.64], R10 ;  /* 0x0000000ae6006986 */ /* 0x008fe8000c101910 */
        /* <DEDUP_REMOVED lines=28> */
[----:B--2---:R1:W-:Y:S01]  /*284c0*/  @P0 STG.E desc[UR16][R228.64], R7 ;  /* 0x00000007e4000986 */ /* 0x0043e2000c101910 */
[----:B------:R-:W-:Y:S01]  /*284d0*/  ISETP.LT.AND P0, PT, R8, UR8, !P3 ;  /* 0x0000000808007c0c */ /* 0x000fe2000df01270 */
[----:B------:R-:W-:Y:S02]  /*284e0*/  ULDC UR8, c[0x0][0x22c] ;  /* 0x00008b0000087ab9 */ /* 0x000fe40000000800 */
[----:B---3--:R-:W-:Y:S04]  /*284f0*/  @P6 STG.E desc[UR16][R230.64], R10 ;  /* 0x0000000ae6006986 */ /* 0x008fe8000c101910 */
[----:B----4-:R2:W-:Y:S01]  /*28500*/  @P1 STG.E desc[UR16][R248.64], R11 ;  /* 0x0000000bf8001986 */ /* 0x0105e2000c101910 */
[----:B-1----:R-:W-:Y:S01]  /*28510*/  IADD3 R229, R0, UR4, RZ ;  /* 0x0000000400e57c10 */ /* 0x002fe2000fffe0ff */
[----:B------:R-:W-:Y:S01]  /*28520*/  VIADD R7, R6, 0xfe ;  /* 0x000000fe06077836 */ /* 0x000fe20000000000 */
[----:B------:R-:W-:Y:S01]  /*28530*/  ISETP.LT.AND P3, PT, R9, UR10, !P3 ;  /* 0x0000000a09007c0c */ /* 0x000fe2000df61270 */
[----:B------:R-:W-:Y:S01]  /*28540*/  ULDC UR4, c[0x0][0x22c] ;  /* 0x00008b0000047ab9 */ /* 0x000fe20000000800 */
[----:B------:R-:W-:Y:S01]  /*28550*/  ISETP.LT.AND P6, PT, R8, UR12, !P5 ;  /* 0x0000000c08007c0c */ /* 0x000fe2000efc1270 */
[----:B--2---:R-:W-:-:S04]  /*28560*/  IMAD.WIDE R10, R229, 0x4, R2 ;  /* 0x00000004e50a7825 */ /* 0x004fc800078e0202 */
[----:B------:R-:W-:Y:S01]  /*28570*/  VIADD R0, R229, UR6 ;  /* 0x00000006e5007c36 */ /* 0x000fe20008000000 */
[----:B------:R1:W-:Y:S01]  /*28580*/  @P0 STG.E desc[UR16][R10.64], R252 ;  /* 0x000000fc0a000986 */ /* 0x0003e2000c101910 */
[----:B------:R-:W-:Y:S01]  /*28590*/  ISETP.LT.AND P5, PT, R9, UR14, !P5 ;  /* 0x0000000e09007c0c */ /* 0x000fe2000efa1270 */
[----:B------:R-:W-:Y:S01]  /*285a0*/  IMAD.WIDE R228, R229, 0x4, R4 ;  /* 0x00000004e5e47825 */ /* 0x000fe200078e0204 */
[----:B------:R-:W-:Y:S01]  /*285b0*/  ISETP.GE.AND P1, PT, R7, UR27, PT ;  /* 0x0000001b07007c0c */ /* 0x000fe2000bf26270 */
[----:B------:R-:W-:Y:S01]  /*285c0*/  ULDC UR10, c[0x0][0x228] ;  /* 0x00008a00000a7ab9 */ /* 0x000fe20000000800 */
[----:B------:R-:W-:Y:S01]  /*285d0*/  ULDC UR12, c[0x0][0x228] ;  /* 0x00008a00000c7ab9 */ /* 0x000fe20000000800 */
[C---:B------:R-:W-:Y:S01]  /*285e0*/  IMAD.WIDE R230, R0.reuse, 0x4, R2 ;  /* 0x0000000400e67825 */ /* 0x040fe200078e0202 */
[----:B------:R-:W-:Y:S01]  /*285f0*/  ULDC UR6, c[0x0][0x248] ;  /* 0x0000920000067ab9 */ /* 0x000fe20000000800 */
[----:B-1----:R-:W2:Y:S02]  /*28600*/  LDL.LU R252, [R1+0xc18] ;  /* 0x000c180001fc7983 */ /* 0x002ea40000300800 */
[----:B------:R-:W-:Y:S01]  /*28610*/  IMAD.WIDE R248, R0, 0x4, R4 ;  /* 0x0000000400f87825 */ /* 0x000fe200078e0204 */
[----:B------:R-:W-:Y:S01]  /*28620*/  ULDC UR14, c[0x0][0x228] ;  /* 0x00008a00000e7ab9 */ /* 0x000fe20000000800 */
[----:B------:R-:W3:Y:S04]  /*28630*/  LDL.LU R11, [R1+0x710] ;  /* 0x00071000010b7983 */ /* 0x000ee80000300800 */
[----:B------:R1:W-:Y:S04]  /*28640*/  @P3 STG.E desc[UR16][R228.64], R250 ;  /* 0x000000fae4003986 */ /* 0x0003e8000c101910 */
[----:B-1----:R-:W4:Y:S01]  /*28650*/  LDL.LU R250, [R1+0x718] ;  /* 0x0007180001fa7983 */ /* 0x002f220000300800 */
[----:B------:R-:W-:-:S03]  /*28660*/  VIADD R7, R6, 0x8b ;  /* 0x0000008b06077836 */ /* 0x000fc60000000000 */
[----:B---3--:R-:W-:Y:S04]  /*28670*/  @P6 STG.E desc[UR16][R230.64], R11 ;  /* 0x0000000be6006986 */ /* 0x008fe8000c101910 */
[----:B------:R1:W-:Y:S04]  /*28680*/  @P5 STG.E desc[UR16][R248.64], R244 ;  /* 0x000000f4f8005986 */ /* 0x0003e8000c101910 */
[----:B-1----:R-:W3:Y:S01]  /*28690*/  LDL.LU R244, [R1+0x714] ;  /* 0x0007140001f47983 */ /* 0x002ee20000300800 */
[----:B------:R-:W-:Y:S01]  /*286a0*/  ISETP.GE.AND P0, PT, R7, UR4, PT ;  /* 0x0000000407007c0c */ /* 0x000fe2000bf06270 */
[----:B------:R-:W-:Y:S01]  /*286b0*/  ULDC UR4, c[0x0][0x248] ;  /* 0x0000920000047ab9 */ /* 0x000fe20000000800 */
[----:B------:R-:W-:Y:S01]  /*286c0*/  ISETP.LT.AND P3, PT, R8, UR10, !P2 ;  /* 0x0000000a08007c0c */ /* 0x000fe2000d761270 */
[----:B------:R-:W-:Y:S01]  /*286d0*/  VIADD R7, R6, 0x8c ;  /* 0x0000008c06077836 */ /* 0x000fe20000000000 */
[----:B------:R-:W-:Y:S01]  /*286e0*/  ISETP.LT.AND P2, PT, R9, UR12, !P2 ;  /* 0x0000000c09007c0c */ /* 0x000fe2000d741270 */
[----:B------:R-:W-:Y:S01]  /*286f0*/  ULDC UR10, c[0x0][0x228] ;  /* 0x00008a00000a7ab9 */ /* 0x000fe20000000800 */
[----:B------:R-:W-:-:S02]  /*28700*/  IADD3 R229, R0, UR4, RZ ;  /* 0x0000000400e57c10 */ /* 0x000fc4000fffe0ff */
[----:B------:R-:W-:Y:S02]  /*28710*/  ISETP.LT.AND P6, PT, R8, UR14, !P4 ;  /* 0x0000000e08007c0c */ /* 0x000fe4000e7c1270 */
[----:B------:R-:W-:Y:S01]  /*28720*/  ISETP.GE.AND P5, PT, R7, UR8, PT ;  /* 0x0000000807007c0c */ /* 0x000fe2000bfa6270 */
[----:B------:R-:W-:Y:S01]  /*28730*/  VIADD R7, R229, UR6 ;  /* 0x00000006e5077c36 */ /* 0x000fe20008000000 */
[----:B------:R-:W-:Y:S01]  /*28740*/  ISETP.LT.AND P4, PT, R9, UR18, !P4 ;  /* 0x0000001209007c0c */ /* 0x000fe2000e781270 */
[C---:B------:R-:W-:Y:S01]  /*28750*/  IMAD.WIDE R10, R229.reuse, 0x4, R2 ;  /* 0x00000004e50a7825 */ /* 0x040fe200078e0202 */
[----:B------:R-:W-:Y:S01]  /*28760*/  ULDC UR4, c[0x0][0x22c] ;  /* 0x00008b0000047ab9 */ /* 0x000fe20000000800 */
[----:B------:R-:W-:Y:S01]  /*28770*/  ULDC UR12, c[0x0][0x228] ;  /* 0x00008a00000c7ab9 */ /* 0x000fe20000000800 */
[----:B------:R-:W-:Y:S01]  /*28780*/  ULDC UR14, c[0x0][0x228] ;  /* 0x00008a00000e7ab9 */ /* 0x000fe20000000800 */
[----:B------:R-:W-:Y:S01]  /*28790*/  IMAD.WIDE R228, R229, 0x4, R4 ;  /* 0x00000004e5e47825 */ /* 0x000fe200078e0204 */
[----:B------:R1:W-:Y:S01]  /*287a0*/  @P3 STG.E desc[UR16][R10.64], R240 ;  /* 0x000000f00a003986 */ /* 0x0003e2000c101910 */
[----:B------:R-:W-:Y:S01]  /*287b0*/  ULDC UR8, c[0x0][0x22c] ;  /* 0x00008b0000087ab9 */ /* 0x000fe20000000800 */
[----:B------:R-:W-:Y:S01]  /*287c0*/  ULDC UR6, c[0x0][0x248] ;  /* 0x0000920000067ab9 */ /* 0x000fe20000000800 */
[----:B------:R-:W-:Y:S01]  /*287d0*/  VIADD R0, R6, 0x8d ;  /* 0x0000008d06007836 */ /* 0x000fe20000000000 */
[----:B------:R2:W-:Y:S01]  /*287e0*/  @P2 STG.E desc[UR16][R228.64], R236 ;  /* 0x000000ece4002986 */ /* 0x0005e2000c101910 */
[C---:B------:R-:W-:Y:S01]  /*287f0*/  IMAD.WIDE R230, R7.reuse, 0x4, R2 ;  /* 0x0000000407e67825 */ /* 0x040fe200078e0202 */
[----:B------:R-:W-:Y:S01]  /*28800*/  ISETP.LT.AND P2, PT, R8, UR10, !P0 ;  /* 0x0000000a08007c0c */ /* 0x000fe2000c741270 */
[----:B------:R-:W-:Y:S01]  /*28810*/  ULDC UR18, c[0x0][0x228] ;  /* 0x00008a0000127ab9 */ /* 0x000fe20000000800 */
[----:B------:R-:W-:Y:S01]  /*28820*/  ISETP.GE.AND P3, PT, R0, UR4, PT ;  /* 0x0000000400007c0c */ /* 0x000fe2000bf66270 */
[----:B------:R-:W-:Y:S01]  /*28830*/  ULDC UR4, c[0x0][0x248] ;  /* 0x0000920000047ab9 */ /* 0x000fe20000000800 */
[----:B------:R-:W-:Y:S01]  /*28840*/  IMAD.WIDE R248, R7, 0x4, R4 ;  /* 0x0000000407f87825 */ /* 0x000fe200078e0204 */
[----:B------:R-:W-:Y:S01]  /*28850*/  ISETP.LT.AND P0, PT, R9, UR12, !P0 ;  /* 0x0000000c09007c0c */ /* 0x000fe2000c701270 */
[----:B------:R-:W-:Y:S01]  /*28860*/  ULDC UR10, c[0x0][0x228] ;  /* 0x00008a00000a7ab9 */ /* 0x000fe20000000800 */
[----:B------:R-:W-:Y:S01]  /*28870*/  IADD3 R7, R7, UR4, RZ ;  /* 0x0000000407077c10 */ /* 0x000fe2000fffe0ff */
[----:B------:R-:W-:Y:S01]  /*28880*/  VIADD R0, R6, 0x8e ;  /* 0x0000008e06007836 */ /* 0x000fe20000000000 */
[----:B------:R-:W-:Y:S01]  /*28890*/  ULDC UR4, c[0x0][0x22c] ;  /* 0x00008b0000047ab9 */ /* 0x000fe20000000800 */
[----:B------:R-:W-:-:S02]  /*288a0*/  ULDC UR12, c[0x0][0x228] ;  /* 0x00008a00000c7ab9 */ /* 0x000fc40000000800 */
[----:B-1----:R-:W-:-:S04]  /*288b0*/  IMAD.WIDE R10, R7, 0x4, R2 ;  /* 0x00000004070a7825 */ /* 0x002fc800078e0202 */
[----:B--2---:R-:W-:Y:S01]  /*288c0*/  IMAD.WIDE R228, R7, 0x4, R4 ;  /* 0x0000000407e47825 */ /* 0x004fe200078e0204 */
[----:B---3--:R-:W-:Y:S01]  /*288d0*/  @P6 STG.E desc[UR16][R230.64], R244 ;  /* 0x000000f4e6006986 */ /* 0x008fe2000c101910 */
[----:B------:R-:W-:Y:S01]  /*288e0*/  ISETP.LT.AND P6, PT, R8, UR14, !P5 ;  /* 0x0000000e08007c0c */ /* 0x000fe2000efc1270 */
[----:B------:R-:W-:Y:S02]  /*288f0*/  ULDC UR14, c[0x0][0x228] ;  /* 0x00008a00000e7ab9 */ /* 0x000fe40000000800 */
[----:B------:R1:W-:Y:S01]  /*28900*/  @P4 STG.E desc[UR16][R248.64], R245 ;  /* 0x000000f5f8004986 */ /* 0x0003e2000c101910 */
[----:B------:R-:W-:Y:S01]  /*28910*/  ISETP.GE.AND P4, PT, R0, UR8, PT ;  /* 0x0000000800007c0c */ /* 0x000fe2000bf86270 */
[----:B------:R-:W-:Y:S01]  /*28920*/  VIADD R0, R6, 0x8f ;  /* 0x0000008f06007836 */ /* 0x000fe20000000000 */
[----:B------:R-:W-:Y:S01]  /*28930*/  ISETP.LT.AND P5, PT, R9, UR18, !P5 ;  /* 0x0000001209007c0c */ /* 0x000fe2000efa1270 */
[----:B------:R-:W-:Y:S01]  /*28940*/  @P2 STG.E desc[UR16][R10.64], R241 ;  /* 0x000000f10a002986 */ /* 0x000fe2000c101910 */
[----:B------:R-:W-:Y:S01]  /*28950*/  ULDC UR18, c[0x0][0x228] ;  /* 0x00008a0000127ab9 */ /* 0x000fe20000000800 */
[----:B------:R-:W-:Y:S01]  /*28960*/  ULDC UR8, c[0x0][0x22c] ;  /* 0x00008b0000087ab9 */ /* 0x000fe20000000800 */
[----:B-1----:R-:W-:Y:S01]  /*28970*/  VIADD R249, R7, UR6 ;  /* 0x0000000607f97c36 */ /* 0x002fe20008000000 */
[----:B------:R-:W-:Y:S01]  /*28980*/  ISETP.GE.AND P2, PT, R0, UR4, PT ;  /* 0x0000000400007c0c */ /* 0x000fe2000bf46270 */
[----:B------:R1:W-:Y:S01]  /*28990*/  @P0 STG.E desc[UR16][R228.64], R237 ;  /* 0x000000ede4000986 */ /* 0x0003e2000c101910 */
[----:B------:R-:W-:Y:S01]  /*289a0*/  ULDC UR4, c[0x0][0x248] ;  /* 0x0000920000047ab9 */ /* 0x000fe20000000800 */
[----:B------:R-:W-:Y:S01]  /*289b0*/  IMAD.WIDE R230, R249, 0x4, R2 ;  /* 0x00000004f9e67825 */ /* 0x000fe200078e0202 */
[C---:B------:R-:W-:Y:S01]  /*289c0*/  ISETP.LT.AND P0, PT, R8.reuse, UR10, !P3 ;  /* 0x0000000a08007c0c */ /* 0x040fe2000df01270 */
[----:B------:R-:W-:Y:S01]  /*289d0*/  ULDC UR6, c[0x0][0x248] ;  /* 0x0000920000067ab9 */ /* 0x000fe20000000800 */
[----:B------:R-:W-:Y:S01]  /*289e0*/  ISETP.LT.AND P3, PT, R9, UR12, !P3 ;  /* 0x0000000c09007c0c */ /* 0x000fe2000df61270 */
[----:B------:R-:W-:Y:S01]  /*289f0*/  IMAD.WIDE R244, R249, 0x4, R4 ;  /* 0x00000004f9f47825 */ /* 0x000fe200078e0204 */
[----:B----4-:R2:W-:Y:S01]  /*28a00*/  @P6 STG.E desc[UR16][R230.64], R250 ;  /* 0x000000fae6006986 */ /* 0x0105e2000c101910 */
[----:B------:R-:W-:Y:S01]  /*28a10*/  ISETP.LT.AND P6, PT, R8, UR14, !P4 ;  /* 0x0000000e08007c0c */ /* 0x000fe2000e7c1270 */
[----:B------:R-:W-:Y:S01]  /*28a20*/  ULDC UR10, c[0x0][0x228] ;  /* 0x00008a00000a7ab9 */ /* 0x000fe20000000800 */
[----:B------:R-:W-:-:S02]  /*28a30*/  ISETP.LT.AND P4, PT, R9, UR18, !P4 ;  /* 0x0000001209007c0c */ /* 0x000fc4000e781270 */
[----:B-1----:R-:W-:Y:S01]  /*28a40*/  IADD3 R229, R249, UR4, RZ ;  /* 0x00000004f9e57c10 */ /* 0x002fe2000fffe0ff */
[----:B------:R-:W-:Y:S01]  /*28a50*/  VIADD R0, R6, 0x90 ;  /* 0x0000009006007836 */ /* 0x000fe20000000000 */
[----:B------:R-:W-:Y:S01]  /*28a60*/  @P5 STG.E desc[UR16][R244.64], R246 ;  /* 0x000000f6f4005986 */ /* 0x000fe2000c101910 */
[----:B------:R-:W-:Y:S01]  /*28a70*/  ULDC UR4, c[0x0][0x22c] ;  /* 0x00008b0000047ab9 */ /* 0x000fe20000000800 */
[----:B------:R-:W-:Y:S01]  /*28a80*/  ULDC UR12, c[0x0][0x228] ;  /* 0x00008a00000c7ab9 */ /* 0x000fe20000000800 */
[C---:B------:R-:W-:Y:S01]  /*28a90*/  VIADD R7, R229.reuse, UR6 ;  /* 0x00000006e5077c36 */ /* 0x040fe20008000000 */
[----:B------:R-:W-:Y:S01]  /*28aa0*/  ULDC UR14, c[0x0][0x228] ;  /* 0x00008a00000e7ab9 */ /* 0x000fe20000000800 */
[C---:B------:R-:W-:Y:S01]  /*28ab0*/  IMAD.WIDE R10, R229.reuse, 0x4, R2 ;  /* 0x00000004e50a7825 */ /* 0x040fe200078e0202 */
[----:B------:R-:W-:Y:S01]  /*28ac0*/  ISETP.GE.AND P5, PT, R0, UR8, PT ;  /* 0x0000000800007c0c */ /* 0x000fe2000bfa6270 */
[----:B------:R-:W-:Y:S01]  /*28ad0*/  ULDC UR8, c[0x0][0x22c] ;  /* 0x00008b0000087ab9 */ /* 0x000fe20000000800 */
[----:B------:R-:W-:Y:S01]  /*28ae0*/  ULDC UR18, c[0x0][0x228] ;  /* 0x00008a0000127ab9 */ /* 0x000fe20000000800 */
[----:B------:R-:W-:Y:S01]  /*28af0*/  IMAD.WIDE R228, R229, 0x4, R4 ;  /* 0x00000004e5e47825 */ /* 0x000fe200078e0204 */
[----:B------:R1:W-:Y:S01]  /*28b00*/  @P0 STG.E desc[UR16][R10.64], R242 ;  /* 0x000000f20a000986 */ /* 0x0003e2000c101910 */
[----:B------:R-:W-:-:S02]  /*28b10*/  ULDC UR6, c[0x0][0x248] ;  /* 0x0000920000067ab9 */ /* 0x000fc40000000800 */
[C---:B--2---:R-:W-:Y:S01]  /*28b20*/  IMAD.WIDE R230, R7.reuse, 0x4, R2 ;  /* 0x0000000407e67825 */ /* 0x044fe200078e0202 */
[----:B------:R2:W-:Y:S03]  /*28b30*/  @P3 STG.E desc[UR16][R228.64], R238 ;  /* 0x000000eee4003986 */ /* 0x0005e6000c101910 */
[----:B------:R-:W-:Y:S01]  /*28b40*/  IMAD.WIDE R236, R7, 0x4, R4 ;  /* 0x0000000407ec7825 */ /* 0x000fe200078e0204 */
[----:B------:R3:W-:Y:S03]  /*28b50*/  @P6 STG.E desc[UR16][R230.64], R252 ;  /* 0x000000fce6006986 */ /* 0x0007e6000c101910 */
[----:B------:R-:W-:Y:S01]  /*28b60*/  VIADD R0, R6, 0x91 ;  /* 0x0000009106007836 */ /* 0x000fe20000000000 */
[----:B------:R4:W-:Y:S01]  /*28b70*/  @P4 STG.E desc[UR16][R236.64], R247 ;  /* 0x000000f7ec004986 */ /* 0x0009e2000c101910 */
[----:B------:R-:W-:Y:S01]  /*28b80*/  ISETP.LT.AND P4, PT, R8, UR10, !P2 ;  /* 0x0000000a08007c0c */ /* 0x000fe2000d781270 */
[----:B------:R-:W-:Y:S01]  /*28b90*/  ULDC UR10, c[0x0][0x228] ;  /* 0x00008a00000a7ab9 */ /* 0x000fe20000000800 */
[----:B------:R-:W-:Y:S01]  /*28ba0*/  ISETP.LT.AND P2, PT, R9, UR12, !P2 ;  /* 0x0000000c09007c0c */ /* 0x000fe2000d741270 */
[----:B------:R-:W-:Y:S01]  /*28bb0*/  ULDC UR12, c[0x0][0x228] ;  /* 0x00008a00000c7ab9 */ /* 0x000fe20000000800 */
[----:B------:R-:W-:Y:S01]  /*28bc0*/  ISETP.GE.AND P0, PT, R0, UR4, PT ;  /* 0x0000000400007c0c */ /* 0x000fe2000bf06270 */
[----:B------:R-:W-:Y:S01]  /*28bd0*/  ULDC UR4, c[0x0][0x248] ;  /* 0x0000920000047ab9 */ /* 0x000fe20000000800 */
[----:B------:R-:W-:Y:S01]  /*28be0*/  VIADD R0, R6, 0x92 ;  /* 0x0000009206007836 */ /* 0x000fe20000000000 */
[----:B------:R-:W-:Y:S01]  /*28bf0*/  IADD3 R7, R7, UR4, RZ ;  /* 0x0000000407077c10 */ /* 0x000fe2000fffe0ff */
[----:B------:R-:W-:Y:S01]  /*28c00*/  ULDC UR4, c[0x0][0x22c] ;  /* 0x00008b0000047ab9 */ /* 0x000fe20000000800 */
[----:B------:R-:W-:Y:S01]  /*28c10*/  ISETP.LT.AND P6, PT, R8, UR14, !P5 ;  /* 0x0000000e08007c0c */ /* 0x000fe2000efc1270 */
[----:B------:R-:W-:Y:S01]  /*28c20*/  ULDC UR14, c[0x0][0x228] ;  /* 0x00008a00000e7ab9 */ /* 0x000fe20000000800 */
[----:B------:R-:W-:Y:S01]  /*28c30*/  ISETP.LT.AND P5, PT, R9, UR18, !P5 ;  /* 0x0000001209007c0c */ /* 0x000fe2000efa1270 */
[C---:B-1----:R-:W-:Y:S01]  /*28c40*/  IMAD.WIDE R10, R7.reuse, 0x4, R2 ;  /* 0x00000004070a7825 */ /* 0x042fe200078e0202 */
[----:B------:R-:W-:Y:S01]  /*28c50*/  ISETP.GE.AND P3, PT, R0, UR8, PT ;  /* 0x0000000800007c0c */ /* 0x000fe2000bf66270 */
[----:B------:R-:W-:Y:S01]  /*28c60*/  ULDC UR8, c[0x0][0x22c] ;  /* 0x00008b0000087ab9 */ /* 0x000fe20000000800 */
[----:B------:R-:W-:Y:S01]  /*28c70*/  ULDC UR18, c[0x0][0x228] ;  /* 0x00008a0000127ab9 */ /* 0x000fe20000000800 */
[C---:B------:R-:W-:Y:S01]  /*28c80*/  VIADD R241, R7.reuse, UR6 ;  /* 0x0000000607f17c36 */ /* 0x040fe20008000000 */
[----:B------:R-:W1:Y:S01]  /*28c90*/  LDS.128 R248, [R251] ;  /* 0x00000000fbf87984 */ /* 0x000e620000000c00 */
[----:B--2---:R-:W-:Y:S01]  /*28ca0*/  IMAD.WIDE R228, R7, 0x4, R4 ;  /* 0x0000000407e47825 */ /* 0x004fe200078e0204 */
[----:B------:R-:W-:-:S03]  /*28cb0*/  ULDC UR6, c[0x0][0x248] ;  /* 0x0000920000067ab9 */ /* 0x000fc60000000800 */
[----:B------:R-:W-:Y:S01]  /*28cc0*/  VIADD R0, R6, 0x93 ;  /* 0x0000009306007836 */ /* 0x000fe20000000000 */
[----:B------:R-:W-:Y:S01]  /*28cd0*/  @P4 STG.E desc[UR16][R10.64], R243 ;  /* 0x000000f30a004986 */ /* 0x000fe2000c101910 */
[----:B---3--:R-:W-:-:S03]  /*28ce0*/  IMAD.WIDE R230, R241, 0x4, R2 ;  /* 0x00000004f1e67825 */ /* 0x008fc600078e0202 */
[----:B------:R2:W-:Y:S01]  /*28cf0*/  @P2 STG.E desc[UR16][R228.64], R239 ;  /* 0x000000efe4002986 */ /* 0x0005e2000c101910 */
[----:B------:R-:W-:Y:S01]  /*28d00*/  ISETP.GE.AND P4, PT, R0, UR4, PT ;  /* 0x0000000400007c0c */ /* 0x000fe2000bf86270 */
[----:B------:R-:W-:Y:S01]  /*28d10*/  ULDC UR4, c[0x0][0x248] ;  /* 0x0000920000047ab9 */ /* 0x000fe20000000800 */
[C---:B------:R-:W-:Y:S01]  /*28d20*/  ISETP.LT.AND P2, PT, R8.reuse, UR10, !P0 ;  /* 0x0000000a08007c0c */ /* 0x040fe2000c741270 */
[----:B----4-:R-:W-:Y:S01]  /*28d30*/  IMAD.WIDE R236, R241, 0x4, R4 ;  /* 0x00000004f1ec7825 */ /* 0x010fe200078e0204 */
[----:B------:R-:W-:Y:S01]  /*28d40*/  ISETP.LT.AND P0, PT, R9, UR12, !P0 ;  /* 0x0000000c09007c0c */ /* 0x000fe2000c701270 */
[----:B------:R3:W-:Y:S01]  /*28d50*/  @P6 STG.E desc[UR16][R230.64], R12 ;  /* 0x0000000ce6006986 */ /* 0x0007e2000c101910 */
[----:B------:R-:W-:Y:S01]  /*28d60*/  ISETP.LT.AND P6, PT, R8, UR14, !P3 ;  /* 0x0000000e08007c0c */ /* 0x000fe2000dfc1270 */
[----:B------:R-:W-:Y:S01]  /*28d70*/  VIADD R0, R6, 0x94 ;  /* 0x0000009406007836 */ /* 0x000fe20000000000 */
[----:B------:R-:W-:Y:S01]  /*28d80*/  ULDC UR10, c[0x0][0x228] ;  /* 0x00008a00000a7ab9 */ /* 0x000fe20000000800 */
[----:B--2---:R-:W-:Y:S01]  /*28d90*/  IADD3 R229, R241, UR4, RZ ;  /* 0x00000004f1e57c10 */ /* 0x004fe2000fffe0ff */
[----:B------:R2:W-:Y:S02]  /*28da0*/  @P5 STG.E desc[UR16][R236.64], R28 ;  /* 0x0000001cec005986 */ /* 0x0005e4000c101910 */
[----:B------:R-:W-:Y:S01]  /*28db0*/  ISETP.GE.AND P5, PT, R0, UR8, PT ;  /* 0x0000000800007c0c */ /* 0x000fe2000bfa6270 */
[----:B------:R-:W-:Y:S01]  /*28dc0*/  VIADD R0, R6, 0x95 ;  /* 0x0000009506007836 */ /* 0x000fe20000000000 */
[----:B------:R-:W-:Y:S01]  /*28dd0*/  ISETP.LT.AND P3, PT, R9, UR18, !P3 ;  /* 0x0000001209007c0c */ /* 0x000fe2000df61270 */
[C---:B------:R-:W-:Y:S01]  /*28de0*/  VIADD R7, R229.reuse, UR6 ;  /* 0x00000006e5077c36 */ /* 0x040fe20008000000 */
[----:B------:R-:W-:Y:S01]  /*28df0*/  ULDC UR4, c[0x0][0x22c] ;  /* 0x00008b0000047ab9 */ /* 0x000fe20000000800 */
[C---:B------:R-:W-:Y:S01]  /*28e00*/  IMAD.WIDE R10, R229.reuse, 0x4, R2 ;  /* 0x00000004e50a7825 */ /* 0x040fe200078e0202 */
[----:B------:R-:W-:Y:S01]  /*28e10*/  ULDC UR12, c[0x0][0x228] ;  /* 0x00008a00000c7ab9 */ /* 0x000fe20000000800 */
[----:B------:R-:W-:Y:S01]  /*28e20*/  ULDC UR14, c[0x0][0x228] ;  /* 0x00008a00000e7ab9 */ /* 0x000fe20000000800 */
[----:B------:R-:W-:Y:S01]  /*28e30*/  ULDC UR18, c[0x0][0x228] ;  /* 0x00008a0000127ab9 */ /* 0x000fe20000000800 */
[----:B------:R-:W-:Y:S01]  /*28e40*/  IMAD.WIDE R228, R229, 0x4, R4 ;  /* 0x00000004e5e47825 */ /* 0x000fe200078e0204 */
[----:B------:R4:W-:Y:S01]  /*28e50*/  @P2 STG.E desc[UR16][R10.64], R24 ;  /* 0x000000180a002986 */ /* 0x0009e2000c101910 */
[----:B------:R-:W-:Y:S01]  /*28e60*/  ISETP.GE.AND P2, PT, R0, UR4, PT ;  /* 0x0000000400007c0c */ /* 0x000fe2000bf46270 */
[----:B------:R-:W-:Y:S01]  /*28e70*/  ULDC UR4, c[0x0][0x248] ;  /* 0x0000920000047ab9 */ /* 0x000fe20000000800 */
[C---:B---3--:R-:W-:Y:S01]  /*28e80*/  IMAD.WIDE R230, R7.reuse, 0x4, R2 ;  /* 0x0000000407e67825 */ /* 0x048fe200078e0202 */
[----:B------:R-:W-:Y:S01]  /*28e90*/  @P0 STG.E desc[UR16][R228.64], R20 ;  /* 0x00000014e4000986 */ /* 0x000fe2000c101910 */
[----:B------:R-:W-:Y:S01]  /*28ea0*/  ISETP.LT.AND P0, PT, R8, UR10, !P4 ;  /* 0x0000000a08007c0c */ /* 0x000fe2000e701270 */
[----:B------:R-:W-:Y:S01]  /*28eb0*/  ULDC UR6, c[0x0][0x248] ;  /* 0x0000920000067ab9 */ /* 0x000fe20000000800 */
[----:B--2---:R-:W-:Y:S01]  /*28ec0*/  IMAD.WIDE R236, R7, 0x4, R4 ;  /* 0x0000000407ec7825 */ /* 0x004fe200078e0204 */
[----:B------:R2:W-:Y:S01]  /*28ed0*/  @P6 STG.E desc[UR16][R230.64], R13 ;  /* 0x0000000de6006986 */ /* 0x0005e2000c101910 */
[----:B------:R-:W-:Y:S01]  /*28ee0*/  ISETP.LT.AND P4, PT, R9, UR12, !P4 ;  /* 0x0000000c09007c0c */ /* 0x000fe2000e781270 */
[----:B------:R-:W-:Y:S01]  /*28ef0*/  ULDC UR8, c[0x0][0x22c] ;  /* 0x00008b0000087ab9 */ /* 0x000fe20000000800 */
[----:B------:R-:W-:Y:S01]  /*28f00*/  IADD3 R7, R7, UR4, RZ ;  /* 0x0000000407077c10 */ /* 0x000fe2000fffe0ff */
[----:B------:R-:W-:Y:S01]  /*28f10*/  VIADD R0, R6, 0x96 ;  /* 0x0000009606007836 */ /* 0x000fe20000000000 */
[----:B------:R-:W-:Y:S01]  /*28f20*/  ISETP.LT.AND P6, PT, R8, UR14, !P5 ;  /* 0x0000000e08007c0c */ /* 0x000fe2000efc1270 */
[----:B------:R3:W-:Y:S01]  /*28f30*/  @P3 STG.E desc[UR16][R236.64], R29 ;  /* 0x0000001dec003986 */ /* 0x0007e2000c101910 */
[----:B------:R-:W-:Y:S01]  /*28f40*/  ISETP.LT.AND P5, PT, R9, UR18, !P5 ;  /* 0x0000001209007c0c */ /* 0x000fe2000efa1270 */
[C---:B----4-:R-:W-:Y:S01]  /*28f50*/  IMAD.WIDE R10, R7.reuse, 0x4, R2 ;  /* 0x00000004070a7825 */ /* 0x050fe200078e0202 */
[----:B------:R-:W-:Y:S01]  /*28f60*/  ISETP.GE.AND P3, PT, R0, UR8, PT ;  /* 0x0000000800007c0c */ /* 0x000fe2000bf66270 */
[----:B------:R-:W-:Y:S01]  /*28f70*/  ULDC UR4, c[0x0][0x22c] ;  /* 0x00008b0000047ab9 */ /* 0x000fe20000000800 */
[----:B------:R-:W-:Y:S01]  /*28f80*/  ULDC UR10, c[0x0][0x228] ;  /* 0x00008a00000a7ab9 */ /* 0x000fe20000000800 */
[C---:B--2---:R-:W-:Y:S01]  /*28f90*/  VIADD R231, R7.reuse, UR6 ;  /* 0x0000000607e77c36 */ /* 0x044fe20008000000 */
[----:B------:R-:W-:Y:S01]  /*28fa0*/  ULDC UR12, c[0x0][0x228] ;  /* 0x00008a00000c7ab9 */ /* 0x000fe20000000800 */
[----:B------:R-:W-:Y:S01]  /*28fb0*/  IMAD.WIDE R12, R7, 0x4, R4 ;  /* 0x00000004070c7825 */ /* 0x000fe200078e0204 */
[----:B------:R-:W-:Y:S01]  /*28fc0*/  @P0 STG.E desc[UR16][R10.64], R25 ;  /* 0x000000190a000986 */ /* 0x000fe2000c101910 */
[----:B------:R-:W-:Y:S01]  /*28fd0*/  ULDC UR14, c[0x0][0x228] ;  /* 0x00008a00000e7ab9 */ /* 0x000fe20000000800 */
[----:B------:R-:W-:Y:S01]  /*28fe0*/  ULDC UR18, c[0x0][0x228] ;  /* 0x00008a0000127ab9 */ /* 0x000fe20000000800 */
[----:B------:R-:W-:Y:S01]  /*28ff0*/  VIADD R0, R6, 0x97 ;  /* 0x0000009706007836 */ /* 0x000fe20000000000 */
[----:B------:R-:W-:Y:S01]  /*29000*/  ULDC UR6, c[0x0][0x248] ;  /* 0x0000920000067ab9 */ /* 0x000fe20000000800 */
[----:B---3--:R-:W-:Y:S01]  /*29010*/  IMAD.WIDE R28, R231, 0x4, R2 ;  /* 0x00000004e71c7825 */ /* 0x008fe200078e0202 */
[----:B------:R2:W-:Y:S01]  /*29020*/  @P4 STG.E desc[UR16][R12.64], R21 ;  /* 0x000000150c004986 */ /* 0x0005e2000c101910 */
[----:B------:R-:W-:-:S02]  /*29030*/  ULDC UR8, c[0x0][0x22c] ;  /* 0x00008b0000087ab9 */ /* 0x000fc40000000800 */
[----:B------:R-:W-:Y:S01]  /*29040*/  IMAD.WIDE R228, R231, 0x4, R4 ;  /* 0x00000004e7e47825 */ /* 0x000fe200078e0204 */
[----:B------:R-:W-:Y:S01]  /*29050*/  ISETP.GE.AND P0, PT, R0, UR4, PT ;  /* 0x0000000400007c0c */ /* 0x000fe2000bf06270 */
[----:B------:R-:W-:Y:S01]  /*29060*/  @P6 STG.E desc[UR16][R28.64], R14 ;  /* 0x0000000e1c006986 */ /* 0x000fe2000c101910 */
[----:B------:R-:W-:-:S03]  /*29070*/  ULDC UR4, c[0x0][0x248] ;  /* 0x0000920000047ab9 */ /* 0x000fc60000000800 */
[----:B------:R-:W-:Y:S01]  /*29080*/  @P5 STG.E desc[UR16][R228.64], R30 ;  /* 0x0000001ee4005986 */ /* 0x000fe2000c101910 */
[----:B------:R-:W-:Y:S01]  /*29090*/  ISETP.LT.AND P5, PT, R8, UR10, !P2 ;  /* 0x0000000a08007c0c */ /* 0x000fe2000d7a1270 */
[----:B------:R-:W-:Y:S01]  /*290a0*/  VIADD R0, R6, 0x98 ;  /* 0x0000009806007836 */ /* 0x000fe20000000000 */
[----:B------:R-:W-:Y:S01]  /*290b0*/  ISETP.LT.AND P2, PT, R9, UR12, !P2 ;  /* 0x0000000c09007c0c */ /* 0x000fe2000d741270 */
[----:B------:R-:W-:Y:S01]  /*290c0*/  ULDC UR10, c[0x0][0x228] ;  /* 0x00008a00000a7ab9 */ /* 0x000fe20000000800 */
[----:B--2---:R-:W-:Y:S01]  /*290d0*/  IADD3 R13, R231, UR4, RZ ;  /* 0x00000004e70d7c10 */ /* 0x004fe2000fffe0ff */
        /* <DEDUP_REMOVED lines=11> */
[----:B------:R2:W-:Y:S01]  /*29190*/  @P5 STG.E desc[UR16][R10.64], R26 ;  /* 0x0000001a0a005986 */ /* 0x0005e2000c101910 */
[----:B------:R-:W-:-:S02]  /*291a0*/  ULDC UR8, c[0x0][0x22c] ;  /* 0x00008b0000087ab9 */ /* 0x000fc40000000800 */
[----:B------:R-:W-:Y:S02]  /*291b0*/  VIADD R0, R6, 0x99 ;  /* 0x0000009906007836 */ /* 0x000fe40000000000 */
[C---:B------:R-:W-:Y:S01]  /*291c0*/  IMAD.WIDE R20, R7.reuse, 0x4, R2 ;  /* 0x0000000407147825 */ /* 0x040fe200078e0202 */
[----:B------:R-:W-:Y:S03]  /*291d0*/  @P2 STG.E desc[UR16][R12.64], R22 ;  /* 0x000000160c002986 */ /* 0x000fe6000c101910 */
[----:B------:R-:W-:Y:S01]  /*291e0*/  IMAD.WIDE R24, R7, 0x4, R4 ;  /* 0x0000000407187825 */ /* 0x000fe200078e0204 */
[----:B------:R-:W-:Y:S01]  /*291f0*/  ISETP.GE.AND P5, PT, R0, UR4, PT ;  /* 0x0000000400007c0c */ /* 0x000fe2000bfa6270 */
[----:B------:R-:W-:Y:S01]  /*29200*/  @P6 STG.E desc[UR16][R20.64], R15 ;  /* 0x0000000f14006986 */ /* 0x000fe2000c101910 */
[----:B------:R-:W-:-:S03]  /*29210*/  ULDC UR4, c[0x0][0x248] ;  /* 0x0000920000047ab9 */ /* 0x000fc60000000800 */
[----:B------:R3:W-:Y:S01]  /*29220*/  @P3 STG.E desc[UR16][R24.64], R31 ;  /* 0x0000001f18003986 */ /* 0x0007e2000c101910 */
[----:B------:R-:W-:Y:S01]  /*29230*/  ISETP.LT.AND P3, PT, R8, UR10, !P0 ;  /* 0x0000000a08007c0c */ /* 0x000fe2000c761270 */
[----:B------:R-:W-:Y:S01]  /*29240*/  VIADD R0, R6, 0x9a ;  /* 0x0000009a06007836 */ /* 0x000fe20000000000 */
[----:B------:R-:W-:Y:S01]  /*29250*/  ISETP.LT.AND P0, PT, R9, UR12, !P0 ;  /* 0x0000000c09007c0c */ /* 0x000fe2000c701270 */
[----:B------:R-:W-:Y:S01]  /*29260*/  ULDC UR10, c[0x0][0x228] ;  /* 0x00008a00000a7ab9 */ /* 0x000fe20000000800 */
[----:B------:R-:W-:Y:S01]  /*29270*/  IADD3 R7, R7, UR4, RZ ;  /* 0x0000000407077c10 */ /* 0x000fe2000fffe0ff */
[----:B------:R-:W-:Y:S01]  /*29280*/  ULDC UR4, c[0x0][0x22c] ;  /* 0x00008b0000047ab9 */ /* 0x000fe20000000800 */
[----:B------:R-:W-:Y:S01]  /*29290*/  ISETP.LT.AND P6, PT, R8, UR14, !P4 ;  /* 0x0000000e08007c0c */ /* 0x000fe2000e7c1270 */
[----:B------:R-:W-:Y:S01]  /*292a0*/  ULDC UR12, c[0x0][0x228] ;  /* 0x00008a00000c7ab9 */ /* 0x000fe20000000800 */
[----:B------:R-:W-:Y:S01]  /*292b0*/  ISETP.LT.AND P4, PT, R9, UR18, !P4 ;  /* 0x0000001209007c0c */ /* 0x000fe2000e781270 */
[C---:B--2---:R-:W-:Y:S01]  /*292c0*/  IMAD.WIDE R10, R7.reuse, 0x4, R2 ;  /* 0x00000004070a7825 */ /* 0x044fe200078e0202 */
[----:B------:R-:W-:Y:S01]  /*292d0*/  ISETP.GE.AND P2, PT, R0, UR8, PT ;  /* 0x0000000800007c0c */ /* 0x000fe2000bf46270 */
[----:B------:R-:W-:Y:S01]  /*292e0*/  ULDC UR14, c[0x0][0x228] ;  /* 0x00008a00000e7ab9 */ /* 0x000fe20000000800 */
[----:B------:R-:W-:Y:S01]  /*292f0*/  ULDC UR18, c[0x0][0x228] ;  /* 0x00008a0000127ab9 */ /* 0x000fe20000000800 */
[----:B---3--:R-:W-:-:S02]  /*29300*/  VIADD R25, R7, UR6 ;  /* 0x0000000607197c36 */ /* 0x008fc40008000000 */
[----:B------:R-:W-:Y:S01]  /*29310*/  IMAD.WIDE R12, R7, 0x4, R4 ;  /* 0x00000004070c7825 */ /* 0x000fe200078e0204 */
[----:B------:R-:W-:Y:S01]  /*29320*/  @P3 STG.E desc[UR16][R10.64], R27 ;  /* 0x0000001b0a003986 */ /* 0x000fe2000c101910 */
[----:B------:R-:W-:Y:S01]  /*29330*/  ULDC UR6, c[0x0][0x248] ;  /* 0x0000920000067ab9 */ /* 0x000fe20000000800 */
[----:B------:R-:W-:Y:S01]  /*29340*/  ULDC UR8, c[0x0][0x22c] ;  /* 0x00008b0000087ab9 */ /* 0x000fe20000000800 */
        /* <DEDUP_REMOVED lines=26> */
[C---:B---3--:R-:W-:Y:S01]  /*294f0*/  IMAD.WIDE R14, R7.reuse, 0x4, R2 ;  /* 0x00000004070e7825 */ /* 0x048fe200078e0202 */
[----:B------:R3:W-:Y:S03]  /*29500*/  @P5 STG.E desc[UR16][R12.64], R36 ;  /* 0x000000240c005986 */ /* 0x0007e6000c101910 */
[----:B----4-:R-:W-:Y:S01]  /*29510*/  IMAD.WIDE R20, R7, 0x4, R4 ;  /* 0x0000000407147825 */ /* 0x010fe200078e0204 */
[----:B------:R-:W-:Y:S03]  /*29520*/  @P6 STG.E desc[UR16][R14.64], R17 ;  /* 0x000000110e006986 */ /* 0x000fe6000c101910 */
        /* <DEDUP_REMOVED lines=18> */
[----:B---3--:R-:W-:Y:S01]  /*29650*/  IMAD.WIDE R12, R7, 0x4, R4 ;  /* 0x00000004070c7825 */ /* 0x008fe200078e0204 */
[----:B------:R-:W-:Y:S03]  /*29660*/  @P2 STG.E desc[UR16][R10.64], R41 ;  /* 0x000000290a002986 */ /* 0x000fe6000c101910 */
[----:B------:R-:W-:-:S02]  /*29670*/  VIADD R0, R6, 0x9f ;  /* 0x0000009f06007836 */ /* 0x000fc40000000000 */
[----:B----4-:R-:W-:Y:S01]  /*29680*/  VIADD R21, R7, UR6 ;  /* 0x0000000607157c36 */ /* 0x010fe20008000000 */
[----:B------:R2:W-:Y:S01]  /*29690*/  @P3 STG.E desc[UR16][R12.64], R37 ;  /* 0x000000250c003986 */ /* 0x0005e2000c101910 */
[----:B------:R-:W-:Y:S01]  /*296a0*/  ISETP.LT.AND P3, PT, R8, UR10, !P4 ;  /* 0x0000000a08007c0c */ /* 0x000fe2000e761270 */
[----:B------:R-:W-:Y:S01]  /*296b0*/  ULDC UR6, c[0x0][0x248] ;  /* 0x0000920000067ab9 */ /* 0x000fe20000000800 */
[----:B------:R-:W-:Y:S01]  /*296c0*/  ISETP.GE.AND P2, PT, R0, UR4, PT ;  /* 0x0000000400007c0c */ /* 0x000fe2000bf46270 */
[----:B------:R-:W-:Y:S01]  /*296d0*/  IMAD.WIDE R14, R21, 0x4, R2 ;  /* 0x00000004150e7825 */ /* 0x000fe200078e0202 */
[----:B------:R-:W-:Y:S01]  /*296e0*/  ULDC UR4, c[0x0][0x248] ;  /* 0x0000920000047ab9 */ /* 0x000fe20000000800 */
[----:B------:R-:W-:Y:S01]  /*296f0*/  ISETP.LT.AND P4, PT, R9, UR12, !P4 ;  /* 0x0000000c09007c0c */ /* 0x000fe2000e781270 */
[----:B------:R-:W-:Y:S01]  /*29700*/  ULDC UR10, c[0x0][0x228] ;  /* 0x00008a00000a7ab9 */ /* 0x000fe20000000800 */
[C---:B------:R-:W-:Y:S01]  /*29710*/  IMAD.WIDE R16, R21.reuse, 0x4, R4 ;  /* 0x0000000415107825 */ /* 0x040fe200078e0204 */
[----:B------:R3:W-:Y:S01]  /*29720*/  @P5 STG.E desc[UR16][R14.64], R18 ;  /* 0x000000120e005986 */ /* 0x0007e2000c101910 */
[----:B--2---:R-:W-:-:S02]  /*29730*/  IADD3 R13, R21, UR4, RZ ;  /* 0x00000004150d7c10 */ /* 0x004fc4000fffe0ff */
[----:B------:R-:W-:Y:S01]  /*29740*/  VIADD R0, R6, 0xa0 ;  /* 0x000000a006007836 */ /* 0x000fe20000000000 */
[----:B------:R2:W-:Y:S01]  /*29750*/  @P6 STG.E desc[UR16][R16.64], R46 ;  /* 0x0000002e10006986 */ /* 0x0005e2000c101910 */
        /* <DEDUP_REMOVED lines=15> */
[----:B------:R-:W-:Y:S01]  /*29850*/  ISETP.LT.AND P4, PT, R8, UR10, !P2 ;  /* 0x0000000a08007c0c */ /* 0x000fe2000d781270 */
[----:B---3--:R-:W-:Y:S01]  /*29860*/  IMAD.WIDE R14, R7, 0x4, R2 ;  /* 0x00000004070e7825 */ /* 0x008fe200078e0202 */
[----:B------:R-:W-:Y:S01]  /*29870*/  ISETP.LT.AND P2, PT, R9, UR12, !P2 ;  /* 0x0000000c09007c0c */ /* 0x000fe2000d741270 */
[----:B------:R-:W-:Y:S01]  /*29880*/  ULDC UR10, c[0x0][0x228] ;  /* 0x00008a00000a7ab9 */ /* 0x000fe20000000800 */
[----:B------:R-:W-:Y:S01]  /*29890*/  ISETP.GE.AND P3, PT, R0, UR4, PT ;  /* 0x0000000400007c0c */ /* 0x000fe2000bf66270 */
[----:B------:R-:W-:Y:S01]  /*298a0*/  ULDC UR4, c[0x0][0x248] ;  /* 0x0000920000047ab9 */ /* 0x000fe20000000800 */
[C---:B--2---:R-:W-:Y:S01]  /*298b0*/  IMAD.WIDE R16, R7.reuse, 0x4, R4 ;  /* 0x0000000407107825 */ /* 0x044fe200078e0204 */
[----:B------:R-:W-:Y:S01]  /*298c0*/  IADD3 R7, R7, UR4, RZ ;  /* 0x0000000407077c10 */ /* 0x000fe2000fffe0ff */
[----:B------:R2:W-:Y:S01]  /*298d0*/  @P5 STG.E desc[UR16][R14.64], R19 ;  /* 0x000000130e005986 */ /* 0x0005e2000c101910 */
[----:B------:R-:W-:Y:S01]  /*298e0*/  ULDC UR12, c[0x0][0x228] ;  /* 0x00008a00000c7ab9 */ /* 0x000fe20000000800 */
        /* <DEDUP_REMOVED lines=8> */
[C---:B-1----:R-:W-:Y:S01]  /*29970*/  IMAD.WIDE R12, R7.reuse, 0x4, R4 ;  /* 0x00000004070c7825 */ /* 0x042fe200078e0204 */
[----:B------:R-:W-:Y:S01]  /*29980*/  @P4 STG.E desc[UR16][R10.64], R43 ;  /* 0x0000002b0a004986 */ /* 0x000fe2000c101910 */
[----:B------:R-:W-:Y:S01]  /*29990*/  ULDC UR18, c[0x0][0x228] ;  /* 0x00008a0000127ab9 */ /* 0x000fe20000000800 */
[----:B------:R-:W-:Y:S01]  /*299a0*/  ULDC UR8, c[0x0][0x22c] ;  /* 0x00008b0000087ab9 */ /* 0x000fe20000000800 */
[----:B------:R-:W-:Y:S01]  /*299b0*/  VIADD R0, R6, 0xa3 ;  /* 0x000000a306007836 */ /* 0x000fe20000000000 */
[----:B------:R1:W-:Y:S01]  /*299c0*/  @P2 STG.E desc[UR16][R12.64], R39 ;  /* 0x000000270c002986 */ /* 0x0003e2000c101910 */
[----:B--2---:R-:W-:Y:S01]  /*299d0*/  VIADD R19, R7, UR6 ;  /* 0x0000000607137c36 */ /* 0x004fe20008000000 */
[----:B------:R-:W-:Y:S01]  /*299e0*/  ISETP.LT.AND P2, PT, R8, UR10, !P3 ;  /* 0x0000000a08007c0c */ /* 0x000fe2000df41270 */
[----:B------:R-:W-:Y:S01]  /*299f0*/  ULDC UR6, c[0x0][0x248] ;  /* 0x0000920000067ab9 */ /* 0x000fe20000000800 */
[----:B------:R-:W-:Y:S01]  /*29a00*/  ISETP.GE.AND P4, PT, R0, UR4, PT ;  /* 0x0000000400007c0c */ /* 0x000fe2000bf86270 */
[----:B------:R-:W-:Y:S01]  /*29a10*/  ULDC UR4, c[0x0][0x248] ;  /* 0x0000920000047ab9 */ /* 0x000fe20000000800 */
[----:B------:R-:W-:Y:S01]  /*29a20*/  ISETP.LT.AND P3, PT, R9, UR12, !P3 ;  /* 0x0000000c09007c0c */ /* 0x000fe2000df61270 */
[----:B------:R-:W-:Y:S01]  /*29a30*/  IMAD.WIDE R14, R19, 0x4, R2 ;  /* 0x00000004130e7825 */ /* 0x000fe200078e0202 */
[----:B------:R-:W-:Y:S01]  /*29a40*/  ULDC UR10, c[0x0][0x228] ;  /* 0x00008a00000a7ab9 */ /* 0x000fe20000000800 */
[----:B------:R-:W-:-:S02]  /*29a50*/  ULDC UR12, c[0x0][0x228] ;  /* 0x00008a00000c7ab9 */ /* 0x000fc40000000800 */
[C---:B---3--:R-:W-:Y:S01]  /*29a60*/  IMAD.WIDE R16, R19.reuse, 0x4, R4 ;  /* 0x0000000413107825 */ /* 0x048fe200078e0204 */
[----:B-1----:R-:W-:Y:S01]  /*29a70*/  IADD3 R13, R19, UR4, RZ ;  /* 0x00000004130d7c10 */ /* 0x002fe2000fffe0ff */
[----:B------:R1:W-:Y:S02]  /*29a80*/  @P5 STG.E desc[UR16][R14.64], R32 ;  /* 0x000000200e005986 */ /* 0x0003e4000c101910 */
[----:B------:R-:W-:Y:S01]  /*29a90*/  VIADD R0, R6, 0xa4 ;  /* 0x000000a406007836 */ /* 0x000fe20000000000 */
[----:B------:R-:W-:Y:S01]  /*29aa0*/  ISETP.LT.AND P5, PT, R8, UR14, !P0 ;  /* 0x0000000e08007c0c */ /* 0x000fe2000c7a1270 */
[----:B------:R2:W-:Y:S01]  /*29ab0*/  @P6 STG.E desc[UR16][R16.64], R60 ;  /* 0x0000003c10006986 */ /* 0x0005e2000c101910 */
[----:B------:R-:W-:Y:S01]  /*29ac0*/  VIADD R7, R13, UR6 ;  /* 0x000000060d077c36 */ /* 0x000fe20008000000 */
[----:B------:R-:W-:Y:S01]  /*29ad0*/  ISETP.LT.AND P6, PT, R9, UR18, !P0 ;  /* 0x0000001209007c0c */ /* 0x000fe2000c7c1270 */
[C---:B------:R-:W-:Y:S01]  /*29ae0*/  IMAD.WIDE R10, R13.reuse, 0x4, R2 ;  /* 0x000000040d0a7825 */ /* 0x040fe200078e0202 */
[----:B------:R-:W-:Y:S01]  /*29af0*/  ISETP.GE.AND P0, PT, R0, UR8, PT ;  /* 0x0000000800007c0c */ /* 0x000fe2000bf06270 */
        /* <DEDUP_REMOVED lines=9> */
[----:B-1----:R-:W-:Y:S01]  /*29b90*/  IMAD.WIDE R14, R7, 0x4, R2 ;  /* 0x00000004070e7825 */ /* 0x002fe200078e0202 */
[----:B------:R-:W-:Y:S01]  /*29ba0*/  ISETP.LT.AND P4, PT, R9, UR12, !P4 ;  /* 0x0000000c09007c0c */ /* 0x000fe2000e781270 */
[----:B------:R-:W-:Y:S01]  /*29bb0*/  ULDC UR6, c[0x0][0x248] ;  /* 0x0000920000067ab9 */ /* 0x000fe20000000800 */
[----:B------:R-:W-:Y:S01]  /*29bc0*/  ISETP.GE.AND P2, PT, R0, UR4, PT ;  /* 0x0000000400007c0c */ /* 0x000fe2000bf46270 */
[----:B------:R-:W-:Y:S01]  /*29bd0*/  ULDC UR4, c[0x0][0x248] ;  /* 0x0000920000047ab9 */ /* 0x000fe20000000800 */
[C---:B--2---:R-:W-:Y:S01]  /*29be0*/  IMAD.WIDE R16, R7.reuse, 0x4, R4 ;  /* 0x0000000407107825 */ /* 0x044fe200078e0204 */
[----:B------:R-:W-:Y:S01]  /*29bf0*/  IADD3 R0, R6, 0xa6, RZ ;  /* 0x000000a606007810 */ /* 0x000fe20007ffe0ff */
[----:B------:R1:W-:Y:S01]  /*29c00*/  @P5 STG.E desc[UR16][R14.64], R33 ;  /* 0x000000210e005986 */ /* 0x0003e2000c101910 */
[----:B------:R-:W-:Y:S01]  /*29c10*/  ULDC UR10, c[0x0][0x228] ;  /* 0x00008a00000a7ab9 */ /* 0x000fe20000000800 */
[----:B------:R-:W-:Y:S01]  /*29c20*/  VIADD R7, R7, UR4 ;  /* 0x0000000407077c36 */ /* 0x000fe20008000000 */
[----:B------:R-:W-:Y:S01]  /*29c30*/  ISETP.LT.AND P5, PT, R8, UR14, !P0 ;  /* 0x0000000e08007c0c */ /* 0x000fe2000c7a1270 */
[----:B------:R2:W-:Y:S01]  /*29c40*/  @P6 STG.E desc[UR16][R16.64], R61 ;  /* 0x0000003d10006986 */ /* 0x0005e2000c101910 */
[----:B------:R-:W-:Y:S01]  /*29c50*/  ISETP.LT.AND P6, PT, R9, UR18, !P0 ;  /* 0x0000001209007c0c */ /* 0x000fe2000c7c1270 */
[C---:B---3--:R-:W-:Y:S01]  /*29c60*/  IMAD.WIDE R10, R7.reuse, 0x4, R2 ;  /* 0x00000004070a7825 */ /* 0x048fe200078e0202 */
[----:B------:R-:W-:Y:S01]  /*29c70*/  ISETP.GE.AND P0, PT, R0, UR8, PT ;  /* 0x0000000800007c0c */ /* 0x000fe2000bf06270 */
[----:B------:R-:W-:Y:S01]  /*29c80*/  ULDC UR4, c[0x0][0x22c] ;  /* 0x00008b0000047ab9 */ /* 0x000fe20000000800 */
[----:B------:R-:W-:Y:S01]  /*29c90*/  ULDC UR12, c[0x0][0x228] ;  /* 0x00008a00000c7ab9 */ /* 0x000fe20000000800 */
[C---:B----4-:R-:W-:Y:S01]  /*29ca0*/  IMAD.WIDE R12, R7.reuse, 0x4, R4 ;  /* 0x00000004070c7825 */ /* 0x050fe200078e0204 */
[----:B------:R-:W-:Y:S01]  /*29cb0*/  IADD3 R0, R6, 0xa7, RZ ;  /* 0x000000a706007810 */ /* 0x000fe20007ffe0ff */
[----:B------:R-:W-:Y:S01]  /*29cc0*/  @P3 STG.E desc[UR16][R10.64], R57 ;  /* 0x000000390a003986 */ /* 0x000fe2000c101910 */
[----:B------:R-:W-:Y:S01]  /*29cd0*/  ULDC UR14, c[0x0][0x228] ;  /* 0x00008a00000e7ab9 */ /* 0x000fe20000000800 */
[----:B------:R-:W-:Y:S01]  /*29ce0*/  VIADD R19, R7, UR6 ;  /* 0x0000000607137c36 */ /* 0x000fe20008000000 */
[----:B------:R-:W-:Y:S01]  /*29cf0*/  ISETP.GE.AND P3, PT, R0, UR4, PT ;  /* 0x0000000400007c0c */ /* 0x000fe2000bf66270 */
[----:B------:R3:W-:Y:S01]  /*29d00*/  @P4 STG.E desc[UR16][R12.64], R53 ;  /* 0x000000350c004986 */ /* 0x0007e2000c101910 */
[----:B------:R-:W-:Y:S01]  /*29d10*/  ISETP.LT.AND P4, PT, R8, UR10, !P2 ;  /* 0x0000000a08007c0c */ /* 0x000fe2000d781270 */
[----:B-1----:R-:W-:Y:S01]  /*29d20*/  IMAD.WIDE R14, R19, 0x4, R2 ;  /* 0x00000004130e7825 */ /* 0x002fe200078e0202 */
[----:B------:R-:W-:Y:S01]  /*29d30*/  ULDC UR4, c[0x0][0x248] ;  /* 0x0000920000047ab9 */ /* 0x000fe20000000800 */
[----:B------:R-:W-:Y:S01]  /*29d40*/  ISETP.LT.AND P2, PT, R9, UR12, !P2 ;  /* 0x0000000c09007c0c */ /* 0x000fe2000d741270 */
[----:B------:R-:W-:Y:S01]  /*29d50*/  ULDC UR18, c[0x0][0x228] ;  /* 0x00008a0000127ab9 */ /* 0x000fe20000000800 */
[C---:B--2---:R-:W-:Y:S01]  /*29d60*/  IMAD.WIDE R16, R19.reuse, 0x4, R4 ;  /* 0x0000000413107825 */ /* 0x044fe200078e0204 */
[----:B------:R1:W-:Y:S01]  /*29d70*/  @P5 STG.E desc[UR16][R14.64], R34 ;  /* 0x000000220e005986 */ /* 0x0003e2000c101910 */
[----:B------:R-:W-:Y:S01]  /*29d80*/  ULDC UR6, c[0x0][0x248] ;  /* 0x0000920000067ab9 */ /* 0x000fe20000000800 */
[----:B------:R-:W-:Y:S01]  /*29d90*/  ULDC UR8, c[0x0][0x22c] ;  /* 0x00008b0000087ab9 */ /* 0x000fe20000000800 */
[----:B------:R-:W-:Y:S01]  /*29da0*/  VIADD R0, R6, 0xa8 ;  /* 0x000000a806007836 */ /* 0x000fe20000000000 */
[----:B------:R-:W-:Y:S01]  /*29db0*/  ULDC UR10, c[0x0][0x228] ;  /* 0x00008a00000a7ab9 */ /* 0x000fe20000000800 */
[----:B---3--:R-:W-:Y:S01]  /*29dc0*/  VIADD R13, R19, UR4 ;  /* 0x00000004130d7c36 */ /* 0x008fe20008000000 */
[----:B------:R2:W-:Y:S01]  /*29dd0*/  @P6 STG.E desc[UR16][R16.64], R62 ;  /* 0x0000003e10006986 */ /* 0x0005e2000c101910 */
[----:B------:R-:W-:Y:S01]  /*29de0*/  ISETP.LT.AND P5, PT, R8, UR14, !P0 ;  /* 0x0000000e08007c0c */ /* 0x000fe2000c7a1270 */
[----:B------:R-:W-:Y:S01]  /*29df0*/  ULDC UR4, c[0x0][0x22c] ;  /* 0x00008b0000047ab9 */ /* 0x000fe20000000800 */
[----:B------:R-:W-:Y:S01]  /*29e00*/  ISETP.LT.AND P6, PT, R9, UR18, !P0 ;  /* 0x0000001209007c0c */ /* 0x000fe2000c7c1270 */
[C---:B------:R-:W-:Y:S01]  /*29e10*/  IMAD.WIDE R10, R13.reuse, 0x4, R2 ;  /* 0x000000040d0a7825 */ /* 0x040fe200078e0202 */
[C---:B------:R-:W-:Y:S01]  /*29e20*/  IADD3 R7, R13.reuse, UR6, RZ ;  /* 0x000000060d077c10 */ /* 0x040fe2000fffe0ff */
[----:B------:R-:W-:Y:S01]  /*29e30*/  ULDC UR12, c[0x0][0x228] ;  /* 0x00008a00000c7ab9 */ /* 0x000fe20000000800 */
[----:B------:R-:W-:Y:S01]  /*29e40*/  ISETP.GE.AND P0, PT, R0, UR8, PT ;  /* 0x0000000800007c0c */ /* 0x000fe2000bf06270 */
        /* <DEDUP_REMOVED lines=19> */
[----:B---3--:R-:W-:Y:S01]  /*29f80*/  IMAD.WIDE R10, R7, 0x4, R2 ;  /* 0x00000004070a7825 */ /* 0x008fe200078e0202 */
[----:B------:R-:W-:Y:S01]  /*29f90*/  ISETP.LT.AND P6, PT, R9, UR18, !P0 ;  /* 0x0000001209007c0c */ /* 0x000fe2000c7c1270 */
[----:B------:R-:W-:Y:S01]  /*29fa0*/  ULDC UR10, c[0x0][0x228] ;  /* 0x00008a00000a7ab9 */ /* 0x000fe20000000800 */
[----:B------:R-:W-:Y:S01]  /*29fb0*/  ISETP.GE.AND P0, PT, R0, UR8, PT ;  /* 0x0000000800007c0c */ /* 0x000fe2000bf06270 */
[C---:B----4-:R-:W-:Y:S01]  /*29fc0*/  IMAD.WIDE R12, R7.reuse, 0x4, R4 ;  /* 0x00000004070c7825 */ /* 0x050fe200078e0204 */
[----:B------:R-:W-:Y:S01]  /*29fd0*/  @P2 STG.E desc[UR16][R10.64], R59 ;  /* 0x0000003b0a002986 */ /* 0x000fe2000c101910 */
[----:B------:R-:W-:Y:S01]  /*29fe0*/  ULDC UR4, c[0x0][0x22c] ;  /* 0x00008b0000047ab9 */ /* 0x000fe20000000800 */
[----:B------:R-:W-:Y:S01]  /*29ff0*/  ULDC UR12, c[0x0][0x228] ;  /* 0x00008a00000c7ab9 */ /* 0x000fe20000000800 */
[----:B------:R-:W-:Y:S01]  /*2a000*/  VIADD R0, R6, 0xab ;  /* 0x000000ab06007836 */ /* 0x000fe20000000000 */
[----:B------:R3:W-:Y:S01]  /*2a010*/  @P3 STG.E desc[UR16][R12.64], R55 ;  /* 0x000000370c003986 */ /* 0x0007e2000c101910 */
[----:B------:R-:W-:Y:S01]  /*2a020*/  VIADD R19, R7, UR6 ;  /* 0x0000000607137c36 */ /* 0x000fe20008000000 */
[----:B------:R-:W-:Y:S01]  /*2a030*/  ISETP.LT.AND P3, PT, R8, UR10, !P4 ;  /* 0x0000000a08007c0c */ /* 0x000fe2000e761270 */
[----:B------:R-:W-:Y:S01]  /*2a040*/  ULDC UR14, c[0x0][0x228] ;  /* 0x00008a00000e7ab9 */ /* 0x000fe20000000800 */
[----:B------:R-:W-:Y:S01]  /*2a050*/  ISETP.GE.AND P2, PT, R0, UR4, PT ;  /* 0x0000000400007c0c */ /* 0x000fe2000bf46270 */
[----:B-1----:R-:W-:Y:S01]  /*2a060*/  IMAD.WIDE R14, R19, 0x4, R2 ;  /* 0x00000004130e7825 */ /* 0x002fe200078e0202 */
[----:B------:R-:W-:Y:S01]  /*2a070*/  ISETP.LT.AND P4, PT, R9, UR12, !P4 ;  /* 0x0000000c09007c0c */ /* 0x000fe2000e781270 */
[----:B------:R-:W-:Y:S01]  /*2a080*/  ULDC UR4, c[0x0][0x248] ;  /* 0x0000920000047ab9 */ /* 0x000fe20000000800 */
[----:B------:R-:W-:Y:S01]  /*2a090*/  ULDC UR6, c[0x0][0x248] ;  /* 0x0000920000067ab9 */ /* 0x000fe20000000800 */
[C---:B--2---:R-:W-:Y:S01]  /*2a0a0*/  IMAD.WIDE R16, R19.reuse, 0x4, R4 ;  /* 0x0000000413107825 */ /* 0x044fe200078e0204 */
[----:B------:R1:W-:Y:S01]  /*2a0b0*/  @P5 STG.E desc[UR16][R14.64], R48 ;  /* 0x000000300e005986 */ /* 0x0003e2000c101910 */
[----:B------:R-:W-:Y:S01]  /*2a0c0*/  IADD3 R0, R6, 0xac, RZ ;  /* 0x000000ac06007810 */ /* 0x000fe20007ffe0ff */
[----:B------:R-:W-:Y:S01]  /*2a0d0*/  ULDC UR18, c[0x0][0x228] ;  /* 0x00008a0000127ab9 */ /* 0x000fe20000000800 */
[----:B---3--:R-:W-:Y:S01]  /*2a0e0*/  VIADD R13, R19, UR4 ;  /* 0x00000004130d7c36 */ /* 0x008fe20008000000 */
[----:B------:R2:W-:Y:S01]  /*2a0f0*/  @P6 STG.E desc[UR16][R16.64], R76 ;  /* 0x0000004c10006986 */ /* 0x0005e2000c101910 */
[----:B------:R-:W-:Y:S01]  /*2a100*/  ISETP.LT.AND P5, PT, R8, UR14, !P0 ;  /* 0x0000000e08007c0c */ /* 0x000fe2000c7a1270 */
[----:B------:R-:W-:Y:S01]  /*2a110*/  ULDC UR8, c[0x0][0x22c] ;  /* 0x00008b0000087ab9 */ /* 0x000fe20000000800 */
[----:B------:R-:W-:Y:S01]  /*2a120*/  VIADD R7, R13, UR6 ;  /* 0x000000060d077c36 */ /* 0x000fe20008000000 */
[----:B------:R-:W-:Y:S01]  /*2a130*/  ISETP.LT.AND P6, PT, R9, UR18, !P0 ;  /* 0x0000001209007c0c */ /* 0x000fe2000c7c1270 */
[C---:B------:R-:W-:Y:S01]  /*2a140*/  IMAD.WIDE R10, R13.reuse, 0x4, R2 ;  /* 0x000000040d0a7825 */ /* 0x040fe200078e0202 */
[----:B------:R-:W-:Y:S01]  /*2a150*/  ISETP.GE.AND P0, PT, R0, UR8, PT ;  /* 0x0000000800007c0c */ /* 0x000fe2000bf06270 */
[----:B------:R-:W-:Y:S01]  /*2a160*/  ULDC UR10, c[0x0][0x228] ;  /* 0x00008a00000a7ab9 */ /* 0x000fe20000000800 */
[----:B------:R-:W-:Y:S01]  /*2a170*/  ULDC UR4, c[0x0][0x22c] ;  /* 0x00008b0000047ab9 */ /* 0x000fe20000000800 */
[----:B------:R-:W-:Y:S01]  /*2a180*/  IMAD.WIDE R12, R13, 0x4, R4 ;  /* 0x000000040d0c7825 */ /* 0x000fe200078e0204 */
[----:B------:R-:W-:Y:S01]  /*2a190*/  IADD3 R0, R6, 0xad, RZ ;  /* 0x000000ad06007810 */ /* 0x000fe20007ffe0ff */
[----:B------:R3:W-:Y:S01]  /*2a1a0*/  @P3 STG.E desc[UR16][R10.64], R72 ;  /* 0x000000480a003986 */ /* 0x0007e2000c101910 */
[----:B------:R-:W-:Y:S01]  /*2a1b0*/  ULDC UR12, c[0x0][0x228] ;  /* 0x00008a00000c7ab9 */ /* 0x000fe20000000800 */
[C---:B-1----:R-:W-:Y:S01]  /*2a1c0*/  IMAD.WIDE R14, R7.reuse, 0x4, R2 ;  /* 0x00000004070e7825 */ /* 0x042fe200078e0202 */
[----:B------:R-:W-:Y:S01]  /*2a1d0*/  ULDC UR14, c[0x0][0x228] ;  /* 0x00008a00000e7ab9 */ /* 0x000fe20000000800 */
[----:B------:R1:W-:Y:S01]  /*2a1e0*/  @P4 STG.E desc[UR16][R12.64], R68 ;  /* 0x000000440c004986 */ /* 0x0003e2000c101910 */
[----:B------:R-:W-:Y:S01]  /*2a1f0*/  ISETP.LT.AND P4, PT, R8, UR10, !P2 ;  /* 0x0000000a08007c0c */ /* 0x000fe2000d781270 */
[----:B--2---:R-:W-:Y:S01]  /*2a200*/  IMAD.WIDE R16, R7, 0x4, R4 ;  /* 0x0000000407107825 */ /* 0x004fe200078e0204 */
[----:B------:R-:W-:Y:S01]  /*2a210*/  ISETP.GE.AND P3, PT, R0, UR4, PT ;  /* 0x0000000400007c0c */ /* 0x000fe2000bf66270 */
[----:B------:R-:W-:Y:S01]  /*2a220*/  ULDC UR4, c[0x0][0x248] ;  /* 0x0000920000047ab9 */ /* 0x000fe20000000800 */
[----:B------:R-:W-:Y:S01]  /*2a230*/  ISETP.LT.AND P2, PT, R9, UR12, !P2 ;  /* 0x0000000c09007c0c */ /* 0x000fe2000d741270 */
[----:B------:R-:W-:Y:S01]  /*2a240*/  VIADD R0, R6, 0xae ;  /* 0x000000ae06007836 */ /* 0x000fe20000000000 */
[----:B------:R2:W-:Y:S01]  /*2a250*/  @P5 STG.E desc[UR16][R14.64], R49 ;  /* 0x000000310e005986 */ /* 0x0005e2000c101910 */
[----:B------:R-:W-:Y:S01]  /*2a260*/  VIADD R7, R7, UR4 ;  /* 0x0000000407077c36 */ /* 0x000fe20008000000 */
[----:B------:R-:W-:Y:S01]  /*2a270*/  ULDC UR18, c[0x0][0x228] ;  /* 0x00008a0000127ab9 */ /* 0x000fe20000000800 */
[----:B------:R-:W-:Y:S01]  /*2a280*/  ULDC UR8, c[0x0][0x22c] ;  /* 0x00008b0000087ab9 */ /* 0x000fe20000000800 */
[----:B------:R4:W-:Y:S01]  /*2a290*/  @P6 STG.E desc[UR16][R16.64], R77 ;  /* 0x0000004d10006986 */ /* 0x0009e2000c101910 */
[----:B------:R-:W-:Y:S01]  /*2a2a0*/  ISETP.LT.AND P5, PT, R8, UR14, !P0 ;  /* 0x0000000e08007c0c */ /* 0x000fe2000c7a1270 */
[----:B---3--:R-:W-:Y:S01]  /*2a2b0*/  IMAD.WIDE R10, R7, 0x4, R2 ;  /* 0x00000004070a7825 */ /* 0x008fe200078e0202 */
[----:B------:R-:W-:Y:S01]  /*2a2c0*/  ISETP.LT.AND P6, PT, R9, UR18, !P0 ;  /* 0x0000001209007c0c */ /* 0x000fe2000c7c1270 */
[----:B------:R-:W-:Y:S01]  /*2a2d0*/  ULDC UR6, c[0x0][0x248] ;  /* 0x0000920000067ab9 */ /* 0x000fe20000000800 */
[----:B------:R-:W-:Y:S01]  /*2a2e0*/  ISETP.GE.AND P0, PT, R0, UR8, PT ;  /* 0x0000000800007c0c */ /* 0x000fe2000bf06270 */
[C---:B-1----:R-:W-:Y:S01]  /*2a2f0*/  IMAD.WIDE R12, R7.reuse, 0x4, R4 ;  /* 0x00000004070c7825 */ /* 0x042fe200078e0204 */
[----:B------:R-:W-:Y:S01]  /*2a300*/  IADD3 R19, R7, UR6, RZ ;  /* 0x0000000607137c10 */ /* 0x000fe2000fffe0ff */
[----:B------:R-:W-:Y:S01]  /*2a310*/  ULDC UR4, c[0x0][0x22c] ;  /* 0x00008b0000047ab9 */ /* 0x000fe20000000800 */
[----:B------:R-:W-:Y:S01]  /*2a320*/  @P4 STG.E desc[UR16][R10.64], R73 ;  /* 0x000000490a004986 */ /* 0x000fe2000c101910 */
[----:B------:R-:W-:Y:S01]  /*2a330*/  VIADD R0, R6, 0xaf ;  /* 0x000000af06007836 */ /* 0x000fe20000000000 */
[----:B------:R-:W-:Y:S01]  /*2a340*/  ULDC UR10, c[0x0][0x228] ;  /* 0x00008a00000a7ab9 */ /* 0x000fe20000000800 */
[----:B------:R-:W-:Y:S01]  /*2a350*/  ULDC UR12, c[0x0][0x228] ;  /* 0x00008a00000c7ab9 */ /* 0x000fe20000000800 */
[----:B------:R1:W-:Y:S01]  /*2a360*/  @P2 STG.E desc[UR16][R12.64], R69 ;  /* 0x000000450c002986 */ /* 0x0003e2000c101910 */
[----:B------:R-:W-:Y:S01]  /*2a370*/  ISETP.LT.AND P2, PT, R8, UR10, !P3 ;  /* 0x0000000a08007c0c */ /* 0x000fe2000df41270 */
[----:B--2---:R-:W-:Y:S01]  /*2a380*/  IMAD.WIDE R14, R19, 0x4, R2 ;  /* 0x00000004130e7825 */ /* 0x004fe200078e0202 */
[----:B------:R-:W-:Y:S01]  /*2a390*/  ISETP.GE.AND P4, PT, R0, UR4, PT ;  /* 0x0000000400007c0c */ /* 0x000fe2000bf86270 */
[----:B------:R-:W-:Y:S01]  /*2a3a0*/  ULDC UR4, c[0x0][0x248] ;  /* 0x0000920000047ab9 */ /* 0x000fe20000000800 */
[----:B------:R-:W-:Y:S01]  /*2a3b0*/  ISETP.LT.AND P3, PT, R9, UR12, !P3 ;  /* 0x0000000c09007c0c */ /* 0x000fe2000df61270 */
[C---:B----4-:R-:W-:Y:S01]  /*2a3c0*/  IMAD.WIDE R16, R19.reuse, 0x4, R4 ;  /* 0x0000000413107825 */ /* 0x050fe200078e0204 */
[----:B------:R-:W-:Y:S01]  /*2a3d0*/  ULDC UR6, c[0x0][0x248] ;  /* 0x0000920000067ab9 */ /* 0x000fe20000000800 */
[----:B------:R2:W-:Y:S01]  /*2a3e0*/  @P5 STG.E desc[UR16][R14.64], R50 ;  /* 0x000000320e005986 */ /* 0x0005e2000c101910 */
[----:B------:R-:W-:Y:S01]  /*2a3f0*/  ULDC UR14, c[0x0][0x228] ;  /* 0x00008a00000e7ab9 */ /* 0x000fe20000000800 */
[----:B------:R-:W-:Y:S01]  /*2a400*/  VIADD R0, R6, 0xb0 ;  /* 0x000000b006007836 */ /* 0x000fe20000000000 */
[----:B------:R-:W-:Y:S01]  /*2a410*/  ULDC UR18, c[0x0][0x228] ;  /* 0x00008a0000127ab9 */ /* 0x000fe20000000800 */
[----:B-1----:R-:W-:Y:S01]  /*2a420*/  IADD3 R13, R19, UR4, RZ ;  /* 0x00000004130d7c10 */ /* 0x002fe2000fffe0ff */
[----:B------:R1:W-:Y:S01]  /*2a430*/  @P6 STG.E desc[UR16][R16.64], R78 ;  /* 0x0000004e10006986 */ /* 0x0003e2000c101910 */
[----:B------:R-:W-:Y:S01]  /*2a440*/  ULDC UR8, c[0x0][0x22c] ;  /* 0x00008b0000087ab9 */ /* 0x000fe20000000800 */
        /* <DEDUP_REMOVED lines=15> */
[----:B--2---:R-:W-:Y:S01]  /*2a540*/  IMAD.WIDE R14, R7, 0x4, R2 ;  /* 0x00000004070e7825 */ /* 0x004fe200078e0202 */
[----:B------:R-:W-:Y:S01]  /*2a550*/  ISETP.LT.AND P4, PT, R9, UR12, !P4 ;  /* 0x0000000c09007c0c */ /* 0x000fe2000e781270 */
[----:B------:R-:W-:Y:S01]  /*2a560*/  ULDC UR8, c[0x0][0x22c] ;  /* 0x00008b0000087ab9 */ /* 0x000fe20000000800 */
[----:B------:R-:W-:Y:S01]  /*2a570*/  ISETP.GE.AND P2, PT, R0, UR4, PT ;  /* 0x0000000400007c0c */ /* 0x000fe2000bf46270 */
[----:B------:R-:W-:Y:S01]  /*2a580*/  ULDC UR4, c[0x0][0x248] ;  /* 0x0000920000047ab9 */ /* 0x000fe20000000800 */
[C---:B-1----:R-:W-:Y:S01]  /*2a590*/  IMAD.WIDE R16, R7.reuse, 0x4, R4 ;  /* 0x0000000407107825 */ /* 0x042fe200078e0204 */
        /* <DEDUP_REMOVED lines=68> */
[----:B------:R-:W-:Y:S01]  /*2a9e0*/  ULDC UR12, c[0x0][0x228] ;  /* 0x00008a00000c7ab9 */ /* 0x000fe20000000800 */
        /* <DEDUP_REMOVED lines=664> */
[----:B------:R-:W-:Y:S01]  /*2d370*/  ULDC UR6, c[0x0][0x248] ;  /* 0x0000920000067ab9 */ /* 0x000fe20000000800 */
[----:B------:R-:W-:Y:S01]  /*2d380*/  ISETP.LT.AND P6, PT, R9, UR18, !P0 ;  /* 0x0000001209007c0c */ /* 0x000fe2000c7c1270 */
[C---:B---3--:R-:W-:Y:S01]  /*2d390*/  IMAD.WIDE R10, R7.reuse, 0x4, R2 ;  /* 0x00000004070a7825 */ /* 0x048fe200078e0202 */
[----:B------:R-:W-:Y:S01]  /*2d3a0*/  ISETP.GE.AND P0, PT, R0, UR8, PT ;  /* 0x0000000800007c0c */ /* 0x000fe2000bf06270 */
[----:B------:R-:W-:Y:S01]  /*2d3b0*/  ULDC UR4, c[0x0][0x22c] ;  /* 0x00008b0000047ab9 */ /* 0x000fe20000000800 */
[C---:B------:R-:W-:Y:S01]  /*2d3c0*/  IADD3 R19, R7.reuse, UR6, RZ ;  /* 0x0000000607137c10 */ /* 0x040fe2000fffe0ff */
[----:B-1----:R-:W-:Y:S01]  /*2d3d0*/  IMAD.WIDE R12, R7, 0x4, R4 ;  /* 0x00000004070c7825 */ /* 0x002fe200078e0204 */
[----:B------:R-:W-:Y:S01]  /*2d3e0*/  @P4 STG.E desc[UR16][R10.64], R199 ;  /* 0x000000c70a004986 */ /* 0x000fe2000c101910 */
[----:B------:R-:W-:Y:S01]  /*2d3f0*/  ULDC UR10, c[0x0][0x228] ;  /* 0x00008a00000a7ab9 */ /* 0x000fe20000000800 */
[----:B------:R-:W-:Y:S01]  /*2d400*/  ULDC UR12, c[0x0][0x228] ;  /* 0x00008a00000c7ab9 */ /* 0x000fe20000000800 */
[----:B------:R-:W-:Y:S01]  /*2d410*/  VIADD R0, R6, 0xeb ;  /* 0x000000eb06007836 */ /* 0x000fe20000000000 */
[----:B------:R1:W-:Y:S01]  /*2d420*/  @P2 STG.E desc[UR16][R12.64], R195 ;  /* 0x000000c30c002986 */ /* 0x0003e2000c101910 */
[----:B--2---:R-:W-:Y:S01]  /*2d430*/  IMAD.WIDE R14, R19, 0x4, R2 ;  /* 0x00000004130e7825 */ /* 0x004fe200078e0202 */
[----:B------:R-:W-:Y:S01]  /*2d440*/  ISETP.LT.AND P2, PT, R8, UR10, !P3 ;  /* 0x0000000a08007c0c */ /* 0x000fe2000df41270 */
[----:B------:R-:W-:Y:S01]  /*2d450*/  ULDC UR14, c[0x0][0x228] ;  /* 0x00008a00000e7ab9 */ /* 0x000fe20000000800 */
[----:B------:R-:W-:Y:S01]  /*2d460*/  ISETP.GE.AND P4, PT, R0, UR4, PT ;  /* 0x0000000400007c0c */ /* 0x000fe2000bf86270 */
[----:B------:R-:W-:Y:S01]  /*2d470*/  ULDC UR4, c[0x0][0x248] ;  /* 0x0000920000047ab9 */ /* 0x000fe20000000800 */
[----:B------:R-:W-:Y:S01]  /*2d480*/  ISETP.LT.AND P3, PT, R9, UR12, !P3 ;  /* 0x0000000c09007c0c */ /* 0x000fe2000df61270 */
[C---:B----4-:R-:W-:Y:S01]  /*2d490*/  IMAD.WIDE R16, R19.reuse, 0x4, R4 ;  /* 0x0000000413107825 */ /* 0x050fe200078e0204 */
[----:B------:R2:W-:Y:S01]  /*2d4a0*/  @P5 STG.E desc[UR16][R14.64], R136 ;  /* 0x000000880e005986 */ /* 0x0005e2000c101910 */
[----:B------:R-:W-:Y:S01]  /*2d4b0*/  ULDC UR6, c[0x0][0x248] ;  /* 0x0000920000067ab9 */ /* 0x000fe20000000800 */
[----:B------:R-:W-:Y:S01]  /*2d4c0*/  ULDC UR18, c[0x0][0x228] ;  /* 0x00008a0000127ab9 */ /* 0x000fe20000000800 */
[----:B------:R-:W-:Y:S01]  /*2d4d0*/  ULDC UR8, c[0x0][0x22c] ;  /* 0x00008b0000087ab9 */ /* 0x000fe20000000800 */
[----:B-1----:R-:W-:Y:S01]  /*2d4e0*/  IADD3 R13, R19, UR4, RZ ;  /* 0x00000004130d7c10 */ /* 0x002fe2000fffe0ff */
[----:B------:R-:W-:Y:S01]  /*2d4f0*/  VIADD R0, R6, 0xec ;  /* 0x000000ec06007836 */ /* 0x000fe20000000000 */
[----:B------:R-:W-:Y:S01]  /*2d500*/  ISETP.LT.AND P5, PT, R8, UR14, !P0 ;  /* 0x0000000e08007c0c */ /* 0x000fe2000c7a1270 */
[----:B------:R1:W-:Y:S01]  /*2d510*/  @P6 STG.E desc[UR16][R16.64], R212 ;  /* 0x000000d410006986 */ /* 0x0003e2000c101910 */
[----:B------:R-:W-:Y:S01]  /*2d520*/  ISETP.LT.AND P6, PT, R9, UR18, !P0 ;  /* 0x0000001209007c0c */ /* 0x000fe2000c7c1270 */
        /* <DEDUP_REMOVED lines=12> */
[C---:B--2---:R-:W-:Y:S01]  /*2d5f0*/  IMAD.WIDE R14, R7.reuse, 0x4, R2 ;  /* 0x00000004070e7825 */ /* 0x044fe200078e0202 */
[----:B------:R-:W-:Y:S01]  /*2d600*/  ISETP.LT.AND P3, PT, R8, UR10, !P4 ;  /* 0x0000000a08007c0c */ /* 0x000fe2000e761270 */
[----:B------:R-:W-:Y:S01]  /*2d610*/  ULDC UR8, c[0x0][0x22c] ;  /* 0x00008b0000087ab9 */ /* 0x000fe20000000800 */
[----:B------:R-:W-:Y:S01]  /*2d620*/  ISETP.GE.AND P2, PT, R0, UR4, PT ;  /* 0x0000000400007c0c */ /* 0x000fe2000bf46270 */
[----:B-1----:R-:W-:Y:S01]  /*2d630*/  IMAD.WIDE R16, R7, 0x4, R4 ;  /* 0x0000000407107825 */ /* 0x002fe200078e0204 */
[----:B------:R-:W-:Y:S01]  /*2d640*/  ULDC UR4, c[0x0][0x248] ;  /* 0x0000920000047ab9 */ /* 0x000fe20000000800 */
[----:B------:R-:W-:Y:S01]  /*2d650*/  ISETP.LT.AND P4, PT, R9, UR12, !P4 ;  /* 0x0000000c09007c0c */ /* 0x000fe2000e781270 */
[----:B------:R1:W-:Y:S01]  /*2d660*/  @P5 STG.E desc[UR16][R14.64], R137 ;  /* 0x000000890e005986 */ /* 0x0003e2000c101910 */
[----:B------:R-:W-:Y:S01]  /*2d670*/  VIADD R7, R7, UR4 ;  /* 0x0000000407077c36 */ /* 0x000fe20008000000 */
[----:B------:R-:W-:Y:S01]  /*2d680*/  IADD3 R0, R6, 0xee, RZ ;  /* 0x000000ee06007810 */ /* 0x000fe20007ffe0ff */
[----:B------:R-:W-:Y:S01]  /*2d690*/  ULDC UR6, c[0x0][0x248] ;  /* 0x0000920000067ab9 */ /* 0x000fe20000000800 */
[----:B------:R-:W-:Y:S01]  /*2d6a0*/  ISETP.LT.AND P5, PT, R8, UR14, !P0 ;  /* 0x0000000e08007c0c */ /* 0x000fe2000c7a1270 */
[----:B------:R2:W-:Y:S01]  /*2d6b0*/  @P6 STG.E desc[UR16][R16.64], R213 ;  /* 0x000000d510006986 */ /* 0x0005e2000c101910 */
[----:B------:R-:W-:Y:S01]  /*2d6c0*/  ISETP.LT.AND P6, PT, R9, UR18, !P0 ;  /* 0x0000001209007c0c */ /* 0x000fe2000c7c1270 */
[C---:B---3--:R-:W-:Y:S01]  /*2d6d0*/  IMAD.WIDE R10, R7.reuse, 0x4, R2 ;  /* 0x00000004070a7825 */ /* 0x048fe200078e0202 */
[----:B------:R-:W-:Y:S01]  /*2d6e0*/  ISETP.GE.AND P0, PT, R0, UR8, PT ;  /* 0x0000000800007c0c */ /* 0x000fe2000bf06270 */
[----:B------:R-:W-:Y:S01]  /*2d6f0*/  ULDC UR4, c[0x0][0x22c] ;  /* 0x00008b0000047ab9 */ /* 0x000fe20000000800 */
[----:B------:R-:W-:Y:S01]  /*2d700*/  IADD3 R0, R6, 0xef, RZ ;  /* 0x000000ef06007810 */ /* 0x000fe20007ffe0ff */
[C---:B------:R-:W-:Y:S01]  /*2d710*/  VIADD R19, R7.reuse, UR6 ;  /* 0x0000000607137c36 */ /* 0x040fe20008000000 */
[----:B------:R-:W-:Y:S01]  /*2d720*/  ULDC UR10, c[0x0][0x228] ;  /* 0x00008a00000a7ab9 */ /* 0x000fe20000000800 */
[----:B----4-:R-:W-:Y:S01]  /*2d730*/  IMAD.WIDE R12, R7, 0x4, R4 ;  /* 0x00000004070c7825 */ /* 0x010fe200078e0204 */
[----:B------:R-:W-:Y:S01]  /*2d740*/  @P3 STG.E desc[UR16][R10.64], R209 ;  /* 0x000000d10a003986 */ /* 0x000fe2000c101910 */
[----:B------:R-:W-:Y:S01]  /*2d750*/  ISETP.GE.AND P3, PT, R0, UR4, PT ;  /* 0x0000000400007c0c */ /* 0x000fe2000bf66270 */
[----:B------:R-:W-:Y:S01]  /*2d760*/  ULDC UR4, c[0x0][0x248] ;  /* 0x0000920000047ab9 */ /* 0x000fe20000000800 */
[C---:B-1----:R-:W-:Y:S01]  /*2d770*/  IMAD.WIDE R14, R19.reuse, 0x4, R2 ;  /* 0x00000004130e7825 */ /* 0x042fe200078e0202 */
[----:B------:R1:W-:Y:S01]  /*2d780*/  @P4 STG.E desc[UR16][R12.64], R205 ;  /* 0x000000cd0c004986 */ /* 0x0003e2000c101910 */
[----:B------:R-:W-:Y:S01]  /*2d790*/  ULDC UR12, c[0x0][0x228] ;  /* 0x00008a00000c7ab9 */ /* 0x000fe20000000800 */
[----:B------:R-:W-:Y:S01]  /*2d7a0*/  ULDC UR14, c[0x0][0x228] ;  /* 0x00008a00000e7ab9 */ /* 0x000fe20000000800 */
[C---:B------:R-:W-:Y:S01]  /*2d7b0*/  ISETP.LT.AND P4, PT, R8.reuse, UR10, !P2 ;  /* 0x0000000a08007c0c */ /* 0x040fe2000d781270 */
[----:B--2---:R-:W-:Y:S01]  /*2d7c0*/  IMAD.WIDE R16, R19, 0x4, R4 ;  /* 0x0000000413107825 */ /* 0x004fe200078e0204 */
[----:B------:R2:W-:Y:S01]  /*2d7d0*/  @P5 STG.E desc[UR16][R14.64], R138 ;  /* 0x0000008a0e005986 */ /* 0x0005e2000c101910 */
[----:B------:R-:W-:Y:S01]  /*2d7e0*/  ISETP.LT.AND P2, PT, R9, UR12, !P2 ;  /* 0x0000000c09007c0c */ /* 0x000fe2000d741270 */
[----:B------:R-:W-:Y:S01]  /*2d7f0*/  ULDC UR6, c[0x0][0x248] ;  /* 0x0000920000067ab9 */ /* 0x000fe20000000800 */
[----:B------:R-:W-:Y:S01]  /*2d800*/  ISETP.LT.AND P5, PT, R8, UR14, !P0 ;  /* 0x0000000e08007c0c */ /* 0x000fe2000c7a1270 */
[----:B------:R-:W-:Y:S01]  /*2d810*/  ULDC UR18, c[0x0][0x228] ;  /* 0x00008a0000127ab9 */ /* 0x000fe20000000800 */
[----:B------:R-:W-:Y:S01]  /*2d820*/  ULDC UR8, c[0x0][0x22c] ;  /* 0x00008b0000087ab9 */ /* 0x000fe20000000800 */
[----:B-1----:R-:W-:Y:S01]  /*2d830*/  VIADD R13, R19, UR4 ;  /* 0x00000004130d7c36 */ /* 0x002fe20008000000 */
[----:B------:R1:W-:Y:S01]  /*2d840*/  @P6 STG.E desc[UR16][R16.64], R214 ;  /* 0x000000d610006986 */ /* 0x0003e2000c101910 */
[----:B------:R-:W-:Y:S01]  /*2d850*/  VIADD R0, R6, 0xf0 ;  /* 0x000000f006007836 */ /* 0x000fe20000000000 */
[----:B------:R-:W-:Y:S01]  /*2d860*/  ISETP.LT.AND P6, PT, R9, UR18, !P0 ;  /* 0x0000001209007c0c */ /* 0x000fe2000c7c1270 */
[----:B------:R-:W-:Y:S01]  /*2d870*/  ULDC UR4, c[0x0][0x22c] ;  /* 0x00008b0000047ab9 */ /* 0x000fe20000000800 */
[C---:B------:R-:W-:Y:S01]  /*2d880*/  IADD3 R7, R13.reuse, UR6, RZ ;  /* 0x000000060d077c10 */ /* 0x040fe2000fffe0ff */
        /* <DEDUP_REMOVED lines=8> */
[C---:B--2---:R-:W-:Y:S01]  /*2d910*/  IMAD.WIDE R14, R7.reuse, 0x4, R2 ;  /* 0x00000004070e7825 */ /* 0x044fe200078e0202 */
[----:B------:R2:W-:Y:S03]  /*2d920*/  @P2 STG.E desc[UR16][R12.64], R206 ;  /* 0x000000ce0c002986 */ /* 0x0005e6000c101910 */
[----:B------:R-:W-:Y:S01]  /*2d930*/  VIADD R0, R6, 0xf1 ;  /* 0x000000f106007836 */ /* 0x000fe20000000000 */
[----:B------:R-:W-:Y:S01]  /*2d940*/  @P5 STG.E desc[UR16][R14.64], R139 ;  /* 0x0000008b0e005986 */ /* 0x000fe2000c101910 */
[----:B-1----:R-:W-:Y:S01]  /*2d950*/  IMAD.WIDE R16, R7, 0x4, R4 ;  /* 0x0000000407107825 */ /* 0x002fe200078e0204 */
[----:B------:R-:W-:Y:S01]  /*2d960*/  ISETP.LT.AND P5, PT, R8, UR6, !P3 ;  /* 0x0000000608007c0c */ /* 0x000fe2000dfa1270 */
[----:B------:R-:W-:Y:S01]  /*2d970*/  ULDC UR6, c[0x0][0x22c] ;  /* 0x00008b0000067ab9 */ /* 0x000fe20000000800 */
[----:B------:R-:W-:Y:S01]  /*2d980*/  ISETP.GE.AND P4, PT, R0, UR4, PT ;  /* 0x0000000400007c0c */ /* 0x000fe2000bf86270 */
[----:B------:R-:W-:Y:S01]  /*2d990*/  ULDC UR4, c[0x0][0x248] ;  /* 0x0000920000047ab9 */ /* 0x000fe20000000800 */
[----:B------:R-:W-:Y:S01]  /*2d9a0*/  ISETP.LT.AND P3, PT, R9, UR8, !P3 ;  /* 0x0000000809007c0c */ /* 0x000fe2000df61270 */
[----:B------:R1:W-:Y:S01]  /*2d9b0*/  @P6 STG.E desc[UR16][R16.64], R215 ;  /* 0x000000d710006986 */ /* 0x0003e2000c101910 */
[----:B------:R-:W-:Y:S01]  /*2d9c0*/  IADD3 R7, R7, UR4, RZ ;  /* 0x0000000407077c10 */ /* 0x000fe2000fffe0ff */
[----:B------:R-:W-:Y:S01]  /*2d9d0*/  VIADD R0, R6, 0xf2 ;  /* 0x000000f206007836 */ /* 0x000fe20000000000 */
[----:B------:R-:W-:Y:S01]  /*2d9e0*/  ISETP.LT.AND P6, PT, R8, UR10, !P0 ;  /* 0x0000000a08007c0c */ /* 0x000fe2000c7c1270 */
[----:B------:R-:W-:Y:S01]  /*2d9f0*/  ULDC UR4, c[0x0][0x248] ;  /* 0x0000920000047ab9 */ /* 0x000fe20000000800 */
[----:B------:R-:W-:Y:S01]  /*2da00*/  ULDC UR8, c[0x0][0x228] ;  /* 0x00008a0000087ab9 */ /* 0x000fe20000000800 */
[C---:B---3--:R-:W-:Y:S01]  /*2da10*/  IMAD.WIDE R10, R7.reuse, 0x4, R2 ;  /* 0x00000004070a7825 */ /* 0x048fe200078e0202 */
[----:B------:R-:W-:Y:S01]  /*2da20*/  ISETP.GE.AND P2, PT, R0, UR6, PT ;  /* 0x0000000600007c0c */ /* 0x000fe2000bf46270 */
[----:B------:R-:W-:Y:S01]  /*2da30*/  ULDC UR6, c[0x0][0x228] ;  /* 0x00008a0000067ab9 */ /* 0x000fe20000000800 */
[----:B------:R-:W-:Y:S01]  /*2da40*/  ULDC UR10, c[0x0][0x228] ;  /* 0x00008a00000a7ab9 */ /* 0x000fe20000000800 */
[----:B--2---:R-:W-:-:S04]  /*2da50*/  IMAD.WIDE R12, R7, 0x4, R4 ;  /* 0x00000004070c7825 */ /* 0x004fc800078e0204 */
[----:B-1----:R-:W-:Y:S01]  /*2da60*/  VIADD R17, R7, UR4 ;  /* 0x0000000407117c36 */ /* 0x002fe20008000000 */
[----:B------:R-:W-:Y:S01]  /*2da70*/  ULDC UR4, c[0x0][0x22c] ;  /* 0x00008b0000047ab9 */ /* 0x000fe20000000800 */
[----:B------:R-:W-:Y:S01]  /*2da80*/  VIADD R0, R6, 0xf3 ;  /* 0x000000f306007836 */ /* 0x000fe20000000000 */
[----:B------:R1:W-:Y:S01]  /*2da90*/  @P5 STG.E desc[UR16][R10.64], R211 ;  /* 0x000000d30a005986 */ /* 0x0003e2000c101910 */
[----:B------:R-:W-:Y:S01]  /*2daa0*/  IMAD.WIDE R14, R17, 0x4, R2 ;  /* 0x00000004110e7825 */ /* 0x000fe200078e0202 */
[C---:B------:R-:W-:Y:S01]  /*2dab0*/  ISETP.LT.AND P0, PT, R9.reuse, UR6, !P0 ;  /* 0x0000000609007c0c */ /* 0x040fe2000c701270 */
[----:B------:R-:W-:Y:S01]  /*2dac0*/  ULDC UR6, c[0x0][0x228] ;  /* 0x00008a0000067ab9 */ /* 0x000fe20000000800 */
[----:B------:R2:W-:Y:S01]  /*2dad0*/  @P3 STG.E desc[UR16][R12.64], R207 ;  /* 0x000000cf0c003986 */ /* 0x0005e2000c101910 */
[----:B------:R-:W-:Y:S01]  /*2dae0*/  ISETP.GE.AND P5, PT, R0, UR4, PT ;  /* 0x0000000400007c0c */ /* 0x000fe2000bfa6270 */
[----:B------:R-:W-:Y:S01]  /*2daf0*/  ULDC UR4, c[0x0][0x248] ;  /* 0x0000920000047ab9 */ /* 0x000fe20000000800 */
[----:B------:R-:W-:Y:S01]  /*2db00*/  ISETP.LT.AND P3, PT, R8, UR8, !P4 ;  /* 0x0000000808007c0c */ /* 0x000fe2000e761270 */
[----:B------:R3:W-:Y:S01]  /*2db10*/  @P6 STG.E desc[UR16][R14.64], R140 ;  /* 0x0000008c0e006986 */ /* 0x0007e2000c101910 */
[----:B------:R-:W-:Y:S01]  /*2db20*/  ISETP.LT.AND P4, PT, R9, UR10, !P4 ;  /* 0x0000000a09007c0c */ /* 0x000fe2000e781270 */
[----:B------:R-:W-:Y:S01]  /*2db30*/  VIADD R0, R6, 0xf4 ;  /* 0x000000f406007836 */ /* 0x000fe20000000000 */
[C---:B------:R-:W-:Y:S01]  /*2db40*/  IADD3 R7, R17.reuse, UR4, RZ ;  /* 0x0000000411077c10 */ /* 0x040fe2000fffe0ff */
[----:B------:R-:W-:Y:S01]  /*2db50*/  ULDC UR4, c[0x0][0x248] ;  /* 0x0000920000047ab9 */ /* 0x000fe20000000800 */
[----:B------:R-:W-:Y:S01]  /*2db60*/  ISETP.LT.AND P6, PT, R8, UR12, !P2 ;  /* 0x0000000c08007c0c */ /* 0x000fe2000d7c1270 */
[----:B-1----:R-:W-:Y:S01]  /*2db70*/  IMAD.WIDE R10, R17, 0x4, R4 ;  /* 0x00000004110a7825 */ /* 0x002fe200078e0204 */
[----:B------:R-:W-:Y:S01]  /*2db80*/  ULDC UR8, c[0x0][0x228] ;  /* 0x00008a0000087ab9 */ /* 0x000fe20000000800 */
[----:B------:R-:W-:-:S02]  /*2db90*/  ULDC UR10, c[0x0][0x228] ;  /* 0x00008a00000a7ab9 */ /* 0x000fc40000000800 */
[C---:B------:R-:W-:Y:S01]  /*2dba0*/  VIADD R19, R7.reuse, UR4 ;  /* 0x0000000407137c36 */ /* 0x040fe20008000000 */
[----:B------:R-:W-:Y:S01]  /*2dbb0*/  ULDC UR4, c[0x0][0x22c] ;  /* 0x00008b0000047ab9 */ /* 0x000fe20000000800 */
[C---:B--2---:R-:W-:Y:S01]  /*2dbc0*/  IMAD.WIDE R12, R7.reuse, 0x4, R2 ;  /* 0x00000004070c7825 */ /* 0x044fe200078e0202 */
[----:B------:R1:W-:Y:S03]  /*2dbd0*/  @P0 STG.E desc[UR16][R10.64], R216 ;  /* 0x000000d80a000986 */ /* 0x0003e6000c101910 */
[----:B---3--:R-:W-:Y:S01]  /*2dbe0*/  IMAD.WIDE R14, R7, 0x4, R4 ;  /* 0x00000004070e7825 */ /* 0x008fe200078e0204 */
[----:B------:R-:W-:Y:S01]  /*2dbf0*/  ISETP.LT.AND P2, PT, R9, UR6, !P2 ;  /* 0x0000000609007c0c */ /* 0x000fe2000d741270 */
[----:B------:R-:W-:Y:S01]  /*2dc00*/  @P3 STG.E desc[UR16][R12.64], R220 ;  /* 0x000000dc0c003986 */ /* 0x000fe2000c101910 */
[----:B------:R-:W-:Y:S01]  /*2dc10*/  ULDC UR12, c[0x0][0x228] ;  /* 0x00008a00000c7ab9 */ /* 0x000fe20000000800 */
[----:B------:R-:W-:Y:S01]  /*2dc20*/  IMAD.WIDE R16, R19, 0x4, R2 ;  /* 0x0000000413107825 */ /* 0x000fe200078e0202 */
[----:B------:R-:W-:Y:S01]  /*2dc30*/  ISETP.GE.AND P0, PT, R0, UR4, PT ;  /* 0x0000000400007c0c */ /* 0x000fe2000bf06270 */
[----:B------:R2:W-:Y:S01]  /*2dc40*/  @P4 STG.E desc[UR16][R14.64], R224 ;  /* 0x000000e00e004986 */ /* 0x0005e2000c101910 */
[----:B------:R-:W-:Y:S01]  /*2dc50*/  ISETP.LT.AND P4, PT, R8, UR8, !P5 ;  /* 0x0000000808007c0c */ /* 0x000fe2000ef81270 */
[----:B------:R-:W-:Y:S01]  /*2dc60*/  ULDC UR4, c[0x0][0x248] ;  /* 0x0000920000047ab9 */ /* 0x000fe20000000800 */
[----:B------:R-:W-:Y:S01]  /*2dc70*/  ISETP.LT.AND P5, PT, R9, UR10, !P5 ;  /* 0x0000000a09007c0c */ /* 0x000fe2000efa1270 */
[----:B------:R3:W-:Y:S01]  /*2dc80*/  @P6 STG.E desc[UR16][R16.64], R141 ;  /* 0x0000008d10006986 */ /* 0x0007e2000c101910 */
[----:B------:R-:W-:Y:S01]  /*2dc90*/  IADD3 R0, R6, 0xf6, RZ ;  /* 0x000000f606007810 */ /* 0x000fe20007ffe0ff */
[C---:B-1----:R-:W-:Y:S01]  /*2dca0*/  IMAD.WIDE R10, R19.reuse, 0x4, R4 ;  /* 0x00000004130a7825 */ /* 0x042fe200078e0204 */
[----:B------:R-:W-:Y:S01]  /*2dcb0*/  ISETP.LT.AND P6, PT, R8, UR12, !P0 ;  /* 0x0000000c08007c0c */ /* 0x000fe2000c7c1270 */
[----:B------:R-:W-:Y:S01]  /*2dcc0*/  ULDC UR6, c[0x0][0x228] ;  /* 0x00008a0000067ab9 */ /* 0x000fe20000000800 */
[----:B------:R-:W-:Y:S01]  /*2dcd0*/  ISETP.GE.AND P3, PT, R0, UR25, PT ;  /* 0x0000001900007c0c */ /* 0x000fe2000bf66270 */
[----:B------:R-:W-:Y:S01]  /*2dce0*/  ULDC UR8, c[0x0][0x228] ;  /* 0x00008a0000087ab9 */ /* 0x000fe20000000800 */
[----:B--2---:R-:W-:Y:S01]  /*2dcf0*/  VIADD R15, R19, UR4 ;  /* 0x00000004130f7c36 */ /* 0x004fe20008000000 */
[----:B------:R-:W-:Y:S01]  /*2dd00*/  ULDC UR4, c[0x0][0x248] ;  /* 0x0000920000047ab9 */ /* 0x000fe20000000800 */
[----:B------:R-:W-:Y:S01]  /*2dd10*/  IADD3 R0, R6, 0xf5, RZ ;  /* 0x000000f506007810 */ /* 0x000fe20007ffe0ff */
        /* <DEDUP_REMOVED lines=8> */
[----:B------:R-:W-:Y:S01]  /*2dda0*/  @P4 STG.E desc[UR16][R12.64], R221 ;  /* 0x000000dd0c004986 */ /* 0x000fe2000c101910 */
[----:B------:R-:W-:Y:S01]  /*2ddb0*/  ULDC UR12, c[0x0][0x228] ;  /* 0x00008a00000c7ab9 */ /* 0x000fe20000000800 */
[----:B------:R-:W-:Y:S01]  /*2ddc0*/  ULDC UR6, c[0x0][0x228] ;  /* 0x00008a0000067ab9 */ /* 0x000fe20000000800 */
[----:B---3--:R-:W-:Y:S01]  /*2ddd0*/  IMAD.WIDE R16, R7, 0x4, R2 ;  /* 0x0000000407107825 */ /* 0x008fe200078e0202 */
[----:B------:R2:W-:Y:S01]  /*2dde0*/  @P5 STG.E desc[UR16][R14.64], R225 ;  /* 0x000000e10e005986 */ /* 0x0005e2000c101910 */
[----:B------:R-:W-:Y:S01]  /*2ddf0*/  ISETP.LT.AND P5, PT, R8, UR8, !P2 ;  /* 0x0000000808007c0c */ /* 0x000fe2000d7a1270 */
[----:B------:R-:W-:Y:S01]  /*2de00*/  ULDC UR8, c[0x0][0x228] ;  /* 0x00008a0000087ab9 */ /* 0x000fe20000000800 */
[----:B------:R-:W-:Y:S01]  /*2de10*/  VIADD R0, R6, 0xf8 ;  /* 0x000000f806007836 */ /* 0x000fe20000000000 */
[----:B------:R3:W-:Y:S01]  /*2de20*/  @P6 STG.E desc[UR16][R16.64], R142 ;  /* 0x0000008e10006986 */ /* 0x0007e2000c101910 */
[----:B------:R-:W-:Y:S01]  /*2de30*/  ISETP.LT.AND P4, PT, R9, UR10, !P2 ;  /* 0x0000000a09007c0c */ /* 0x000fe2000d781270 */
[----:B-1----:R-:W-:Y:S01]  /*2de40*/  IMAD.WIDE R10, R7, 0x4, R4 ;  /* 0x00000004070a7825 */ /* 0x002fe200078e0204 */
[----:B------:R-:W-:Y:S01]  /*2de50*/  ISETP.LT.AND P6, PT, R8, UR12, !P3 ;  /* 0x0000000c08007c0c */ /* 0x000fe2000dfc1270 */
[----:B------:R-:W-:-:S02]  /*2de60*/  ULDC UR10, c[0x0][0x228] ;  /* 0x00008a00000a7ab9 */ /* 0x000fc40000000800 */
[----:B--2---:R-:W-:Y:S01]  /*2de70*/  VIADD R15, R7, UR4 ;  /* 0x00000004070f7c36 */ /* 0x004fe20008000000 */
[----:B------:R-:W-:Y:S01]  /*2de80*/  ULDC UR4, c[0x0][0x248] ;  /* 0x0000920000047ab9 */ /* 0x000fe20000000800 */
[----:B------:R-:W-:Y:S01]  /*2de90*/  ISETP.GE.AND P2, PT, R0, UR21, PT ;  /* 0x0000001500007c0c */ /* 0x000fe2000bf46270 */
[----:B------:R-:W-:Y:S01]  /*2dea0*/  VIADD R0, R6, 0xf7 ;  /* 0x000000f706007836 */ /* 0x000fe20000000000 */
[----:B------:R1:W-:Y:S01]  /*2deb0*/  @P0 STG.E desc[UR16][R10.64], R218 ;  /* 0x000000da0a000986 */ /* 0x0003e2000c101910 */
[C---:B------:R-:W-:Y:S01]  /*2dec0*/  IADD3 R19, R15.reuse, UR4, RZ ;  /* 0x000000040f137c10 */ /* 0x040fe2000fffe0ff */
[----:B------:R-:W-:Y:S01]  /*2ded0*/  IMAD.WIDE R12, R15, 0x4, R2 ;  /* 0x000000040f0c7825 */ /* 0x000fe200078e0202 */
[----:B------:R-:W-:Y:S01]  /*2dee0*/  ISETP.LT.AND P3, PT, R9, UR6, !P3 ;  /* 0x0000000609007c0c */ /* 0x000fe2000df61270 */
[----:B------:R-:W-:Y:S01]  /*2def0*/  ULDC UR4, c[0x0][0x248] ;  /* 0x0000920000047ab9 */ /* 0x000fe20000000800 */
[----:B------:R-:W-:Y:S01]  /*2df00*/  ISETP.GE.AND P0, PT, R0, UR19, PT ;  /* 0x0000001300007c0c */ /* 0x000fe2000bf06270 */
[----:B------:R-:W-:Y:S01]  /*2df10*/  IMAD.WIDE R14, R15, 0x4, R4 ;  /* 0x000000040f0e7825 */ /* 0x000fe200078e0204 */
[----:B------:R-:W-:Y:S01]  /*2df20*/  @P5 STG.E desc[UR16][R12.64], R222 ;  /* 0x000000de0c005986 */ /* 0x000fe2000c101910 */
[----:B------:R-:W-:-:S02]  /*2df30*/  ULDC UR12, c[0x0][0x228] ;  /* 0x00008a00000c7ab9 */ /* 0x000fc40000000800 */
        /* <DEDUP_REMOVED lines=9> */
[----:B------:R-:W-:Y:S01]  /*2dfd0*/  ULDC UR8, c[0x0][0x228] ;  /* 0x00008a0000087ab9 */ /* 0x000fe20000000800 */
[----:B------:R-:W-:-:S02]  /*2dfe0*/  ISETP.GE.AND P0, PT, R0, UR15, PT ;  /* 0x0000000f00007c0c */ /* 0x000fc4000bf06270 */
[----:B--2---:R-:W-:Y:S01]  /*2dff0*/  IADD3 R15, R19, UR4, RZ ;  /* 0x00000004130f7c10 */ /* 0x004fe2000fffe0ff */
[----:B------:R-:W-:Y:S01]  /*2e000*/  ULDC UR4, c[0x0][0x248] ;  /* 0x0000920000047ab9 */ /* 0x000fe20000000800 */
[----:B------:R-:W-:Y:S01]  /*2e010*/  VIADD R0, R6, 0xf9 ;  /* 0x000000f906007836 */ /* 0x000fe20000000000 */
[----:B------:R-:W-:Y:S02]  /*2e020*/  ULDC UR10, c[0x0][0x228] ;  /* 0x00008a00000a7ab9 */ /* 0x000fe40000000800 */
[C---:B------:R-:W-:Y:S01]  /*2e030*/  VIADD R7, R15.reuse, UR4 ;  /* 0x000000040f077c36 */ /* 0x040fe20008000000 */
[----:B------:R1:W-:Y:S01]  /*2e040*/  @P3 STG.E desc[UR16][R10.64], R219 ;  /* 0x000000db0a003986 */ /* 0x0003e2000c101910 */
[----:B------:R-:W-:Y:S01]  /*2e050*/  IMAD.WIDE R12, R15, 0x4, R2 ;  /* 0x000000040f0c7825 */ /* 0x000fe200078e0202 */
[----:B------:R-:W-:Y:S01]  /*2e060*/  ISETP.GE.AND P3, PT, R0, UR13, PT ;  /* 0x0000000d00007c0c */ /* 0x000fe2000bf66270 */
[----:B------:R-:W-:Y:S01]  /*2e070*/  ULDC UR4, c[0x0][0x248] ;  /* 0x0000920000047ab9 */ /* 0x000fe20000000800 */
[----:B------:R-:W-:Y:S01]  /*2e080*/  ISETP.LT.AND P2, PT, R9, UR6, !P2 ;  /* 0x0000000609007c0c */ /* 0x000fe2000d741270 */
[----:B------:R-:W-:Y:S01]  /*2e090*/  IMAD.WIDE R14, R15, 0x4, R4 ;  /* 0x000000040f0e7825 */ /* 0x000fe200078e0204 */
[----:B------:R2:W-:Y:S03]  /*2e0a0*/  @P5 STG.E desc[UR16][R12.64], R223 ;  /* 0x000000df0c005986 */ /* 0x0005e6000c101910 */
[----:B---3--:R-:W-:Y:S01]  /*2e0b0*/  IMAD.WIDE R16, R7, 0x4, R2 ;  /* 0x0000000407107825 */ /* 0x008fe200078e0202 */
[----:B------:R3:W-:Y:S01]  /*2e0c0*/  @P4 STG.E desc[UR16][R14.64], R227 ;  /* 0x000000e30e004986 */ /* 0x0007e2000c101910 */
[----:B------:R-:W-:-:S02]  /*2e0d0*/  ISETP.LT.AND P5, PT, R8, UR8, !P3 ;  /* 0x0000000808007c0c */ /* 0x000fc4000dfa1270 */
[----:B------:R-:W-:Y:S01]  /*2e0e0*/  IADD3 R0, R6, 0xfc, RZ ;  /* 0x000000fc06007810 */ /* 0x000fe20007ffe0ff */
[----:B------:R4:W-:Y:S01]  /*2e0f0*/  @P6 STG.E desc[UR16][R16.64], R144 ;  /* 0x0000009010006986 */ /* 0x0009e2000c101910 */
[----:B------:R-:W-:Y:S01]  /*2e100*/  ISETP.LT.AND P4, PT, R9, UR10, !P3 ;  /* 0x0000000a09007c0c */ /* 0x000fe2000df81270 */
[C---:B------:R-:W-:Y:S01]  /*2e110*/  VIADD R19, R7.reuse, UR4 ;  /* 0x0000000407137c36 */ /* 0x040fe20008000000 */
[----:B------:R-:W-:Y:S01]  /*2e120*/  ISETP.LT.AND P6, PT, R8, UR10, !P0 ;  /* 0x0000000a08007c0c */ /* 0x000fe2000c7c1270 */
[----:B------:R-:W-:Y:S01]  /*2e130*/  ULDC UR4, c[0x0][0x248] ;  /* 0x0000920000047ab9 */ /* 0x000fe20000000800 */
[----:B-1----:R-:W-:Y:S01]  /*2e140*/  IMAD.WIDE R10, R7, 0x4, R4 ;  /* 0x00000004070a7825 */ /* 0x002fe200078e0204 */
[----:B------:R-:W-:Y:S01]  /*2e150*/  ISETP.GE.AND P3, PT, R0, UR5, PT ;  /* 0x0000000500007c0c */ /* 0x000fe2000bf66270 */
[----:B------:R-:W-:Y:S01]  /*2e160*/  ULDC UR5, c[0x0][0x248] ;  /* 0x0000920000057ab9 */ /* 0x000fe20000000800 */
[----:B------:R-:W-:Y:S01]  /*2e170*/  IADD3 R0, R6, 0xfb, RZ ;  /* 0x000000fb06007810 */ /* 0x000fe20007ffe0ff */
[C---:B------:R-:W-:Y:S01]  /*2e180*/  VIADD R21, R19.reuse, UR4 ;  /* 0x0000000413157c36 */ /* 0x040fe20008000000 */
[----:B------:R1:W-:Y:S01]  /*2e190*/  @P2 STG.E desc[UR16][R10.64], R232 ;  /* 0x000000e80a002986 */ /* 0x0003e2000c101910 */
[----:B--2---:R-:W-:Y:S01]  /*2e1a0*/  IMAD.WIDE R12, R19, 0x4, R2 ;  /* 0x00000004130c7825 */ /* 0x004fe200078e0202 */
[----:B------:R-:W-:Y:S01]  /*2e1b0*/  ISETP.GE.AND P2, PT, R0, UR11, PT ;  /* 0x0000000b00007c0c */ /* 0x000fe2000bf46270 */
[----:B------:R-:W-:-:S02]  /*2e1c0*/  ULDC UR4, c[0x0][0x248] ;  /* 0x0000920000047ab9 */ /* 0x000fc40000000800 */
[----:B---3--:R-:W-:Y:S01]  /*2e1d0*/  IMAD.WIDE R14, R19, 0x4, R4 ;  /* 0x00000004130e7825 */ /* 0x008fe200078e0204 */
[----:B------:R2:W-:Y:S03]  /*2e1e0*/  @P5 STG.E desc[UR16][R12.64], R148 ;  /* 0x000000940c005986 */ /* 0x0005e6000c101910 */
[----:B----4-:R-:W-:Y:S01]  /*2e1f0*/  IMAD.WIDE R16, R21, 0x4, R2 ;  /* 0x0000000415107825 */ /* 0x010fe200078e0202 */
[----:B------:R-:W-:Y:S01]  /*2e200*/  ISETP.LT.AND P0, PT, R9, UR10, !P0 ;  /* 0x0000000a09007c0c */ /* 0x000fe2000c701270 */
[----:B------:R3:W-:Y:S01]  /*2e210*/  @P4 STG.E desc[UR16][R14.64], R248 ;  /* 0x000000f80e004986 */ /* 0x0007e2000c101910 */
[----:B------:R-:W-:Y:S01]  /*2e220*/  ISETP.LT.AND P5, PT, R8, UR10, !P2 ;  /* 0x0000000a08007c0c */ /* 0x000fe2000d7a1270 */
[----:B------:R-:W-:Y:S01]  /*2e230*/  VIADD R19, R21, UR4 ;  /* 0x0000000415137c36 */ /* 0x000fe20008000000 */
[----:B------:R-:W-:Y:S01]  /*2e240*/  ISETP.LT.AND P4, PT, R9, UR10, !P2 ;  /* 0x0000000a09007c0c */ /* 0x000fe2000d781270 */
[----:B------:R4:W-:Y:S01]  /*2e250*/  @P6 STG.E desc[UR16][R16.64], R145 ;  /* 0x0000009110006986 */ /* 0x0009e2000c101910 */
[----:B------:R-:W-:Y:S01]  /*2e260*/  VIADD R0, R6, 0xfd ;  /* 0x000000fd06007836 */ /* 0x000fe20000000000 */
[----:B------:R-:W-:Y:S01]  /*2e270*/  ISETP.LT.AND P6, PT, R8, UR10, !P3 ;  /* 0x0000000a08007c0c */ /* 0x000fe2000dfc1270 */
[----:B------:R-:W-:-:S02]  /*2e280*/  ULDC UR4, c[0x0][0x248] ;  /* 0x0000920000047ab9 */ /* 0x000fc40000000800 */
[----:B------:R-:W-:Y:S01]  /*2e290*/  IADD3 R23, R19, UR4, RZ ;  /* 0x0000000413177c10 */ /* 0x000fe2000fffe0ff */
[----:B-1----:R-:W-:Y:S01]  /*2e2a0*/  IMAD.WIDE R10, R21, 0x4, R4 ;  /* 0x00000004150a7825 */ /* 0x002fe200078e0204 */
[----:B------:R-:W-:Y:S01]  /*2e2b0*/  ISETP.GE.AND P2, PT, R0, UR9, PT ;  /* 0x0000000900007c0c */ /* 0x000fe2000bf46270 */
[----:B------:R-:W-:Y:S02]  /*2e2c0*/  ULDC UR4, c[0x0][0x248] ;  /* 0x0000920000047ab9 */ /* 0x000fe40000000800 */
[----:B------:R-:W-:Y:S02]  /*2e2d0*/  VIADD R0, R6, 0xff ;  /* 0x000000ff06007836 */ /* 0x000fe40000000000 */
[C---:B------:R-:W-:Y:S01]  /*2e2e0*/  IMAD.WIDE R6, R19.reuse, 0x4, R2 ;  /* 0x0000000413067825 */ /* 0x040fe200078e0202 */
[----:B------:R-:W-:Y:S03]  /*2e2f0*/  @P0 STG.E desc[UR16][R10.64], R233 ;  /* 0x000000e90a000986 */ /* 0x000fe6000c101910 */
[----:B--2---:R-:W-:Y:S01]  /*2e300*/  IMAD.WIDE R12, R19, 0x4, R4 ;  /* 0x00000004130c7825 */ /* 0x004fe200078e0204 */
[----:B------:R1:W-:Y:S03]  /*2e310*/  @P5 STG.E desc[UR16][R6.64], R149 ;  /* 0x0000009506005986 */ /* 0x0003e6000c101910 */
[----:B---3--:R-:W-:Y:S01]  /*2e320*/  IMAD.WIDE R14, R23, 0x4, R2 ;  /* 0x00000004170e7825 */ /* 0x008fe200078e0202 */
[----:B------:R2:W-:Y:S01]  /*2e330*/  @P4 STG.E desc[UR16][R12.64], R249 ;  /* 0x000000f90c004986 */ /* 0x0005e2000c101910 */
[----:B------:R-:W-:-:S02]  /*2e340*/  ISETP.LT.AND P3, PT, R9, UR10, !P3 ;  /* 0x0000000a09007c0c */ /* 0x000fc4000df61270 */
[----:B----4-:R-:W-:Y:S01]  /*2e350*/  VIADD R17, R23, UR4 ;  /* 0x0000000417117c36 */ /* 0x010fe20008000000 */
[----:B------:R3:W-:Y:S01]  /*2e360*/  @P6 STG.E desc[UR16][R14.64], R146 ;  /* 0x000000920e006986 */ /* 0x0007e2000c101910 */
[----:B------:R-:W-:Y:S01]  /*2e370*/  ISETP.LT.AND P6, PT, R8, UR10, !P2 ;  /* 0x0000000a08007c0c */ /* 0x000fe2000d7c1270 */
[----:B------:R-:W-:Y:S01]  /*2e380*/  ULDC UR4, c[0x0][0x248] ;  /* 0x0000920000047ab9 */ /* 0x000fe20000000800 */
[C---:B------:R-:W-:Y:S02]  /*2e390*/  ISETP.LT.AND P2, PT, R9.reuse, UR10, !P2 ;  /* 0x0000000a09007c0c */ /* 0x040fe4000d741270 */
[----:B------:R-:W-:Y:S02]  /*2e3a0*/  ISETP.GE.AND P0, PT, R0, UR7, PT ;  /* 0x0000000700007c0c */ /* 0x000fe4000bf06270 */
[----:B------:R-:W-:Y:S02]  /*2e3b0*/  ISETP.LT.AND P5, PT, R8, UR10, !P1 ;  /* 0x0000000a08007c0c */ /* 0x000fe4000cfa1270 */
[----:B------:R-:W-:-:S02]  /*2e3c0*/  ISETP.LT.AND P1, PT, R9, UR10, !P1 ;  /* 0x0000000a09007c0c */ /* 0x000fc4000cf21270 */
[----:B------:R-:W-:Y:S01]  /*2e3d0*/  IADD3 R19, R17, UR5, RZ ;  /* 0x0000000511137c10 */ /* 0x000fe2000fffe0ff */
[----:B-1----:R-:W-:Y:S01]  /*2e3e0*/  IMAD.WIDE R6, R23, 0x4, R4 ;  /* 0x0000000417067825 */ /* 0x002fe200078e0204 */
[----:B------:R-:W-:Y:S02]  /*2e3f0*/  ISETP.LT.AND P4, PT, R8, UR10, !P0 ;  /* 0x0000000a08007c0c */ /* 0x000fe4000c781270 */
[----:B------:R-:W-:Y:S01]  /*2e400*/  ISETP.LT.AND P0, PT, R9, UR10, !P0 ;  /* 0x0000000a09007c0c */ /* 0x000fe2000c701270 */
[C---:B------:R-:W-:Y:S01]  /*2e410*/  IMAD.WIDE R8, R17.reuse, 0x4, R2 ;  /* 0x0000000411087825 */ /* 0x040fe200078e0202 */
[----:B------:R1:W-:Y:S03]  /*2e420*/  @P3 STG.E desc[UR16][R6.64], R234 ;  /* 0x000000ea06003986 */ /* 0x0003e6000c101910 */
[----:B------:R-:W-:Y:S01]  /*2e430*/  IMAD.WIDE R10, R17, 0x4, R4 ;  /* 0x00000004110a7825 */ /* 0x000fe200078e0204 */
[----:B------:R1:W-:Y:S03]  /*2e440*/  @P6 STG.E desc[UR16][R8.64], R150 ;  /* 0x0000009608006986 */ /* 0x0003e6000c101910 */
[C---:B--2---:R-:W-:Y:S01]  /*2e450*/  IMAD.WIDE R12, R19.reuse, 0x4, R2 ;  /* 0x00000004130c7825 */ /* 0x044fe200078e0202 */
[----:B------:R1:W-:Y:S03]  /*2e460*/  @P2 STG.E desc[UR16][R10.64], R250 ;  /* 0x000000fa0a002986 */ /* 0x0003e6000c101910 */
[C---:B---3--:R-:W-:Y:S01]  /*2e470*/  IMAD.WIDE R14, R19.reuse, 0x4, R4 ;  /* 0x00000004130e7825 */ /* 0x048fe200078e0204 */
[----:B------:R1:W-:Y:S04]  /*2e480*/  @P5 STG.E desc[UR16][R12.64], R147 ;  /* 0x000000930c005986 */ /* 0x0003e8000c101910 */
[----:B------:R1:W-:Y:S01]  /*2e490*/  @P1 STG.E desc[UR16][R14.64], R235 ;  /* 0x000000eb0e001986 */ /* 0x0003e2000c101910 */
[----:B------:R-:W-:-:S04]  /*2e4a0*/  VIADD R21, R19, UR4 ;  /* 0x0000000413157c36 */ /* 0x000fc80008000000 */
[----:B------:R-:W-:-:S04]  /*2e4b0*/  IMAD.WIDE R2, R21, 0x4, R2 ;  /* 0x0000000415027825 */ /* 0x000fc800078e0202 */
[----:B------:R-:W-:Y:S01]  /*2e4c0*/  IMAD.WIDE R4, R21, 0x4, R4 ;  /* 0x0000000415047825 */ /* 0x000fe200078e0204 */
[----:B------:R1:W-:Y:S01]  /*2e4d0*/  @P4 STG.E desc[UR16][R2.64], R151 ;  /* 0x0000009702004986 */ /* 0x0003e2000c101910 */
[----:B------:R-:W-:Y:S05]  /*2e4e0*/  @!P0 EXIT ;  /* 0x000000000000894d */ /* 0x000fea0003800000 */
[----:B------:R-:W-:Y:S01]  /*2e4f0*/  STG.E desc[UR16][R4.64], R251 ;  /* 0x000000fb04007986 */ /* 0x000fe2000c101910 */
[----:B------:R-:W-:Y:S05]  /*2e500*/  EXIT ;  /* 0x000000000000794d */ /* 0x000fea0003800000 */
.L_x_2:
[----:B------:R-:W-:-:S00]  /*2e510*/  BRA `(.L_x_2) ;  /* 0xfffffffc00fc7947 */ /* 0x000fc0000383ffff */
[----:B------:R-:W-:-:S00]  /*2e520*/  NOP ;  /* 0x0000000000007918 */ /* 0x000fc00000000000 */
        /* <DEDUP_REMOVED lines=13> */
.L_x_3:


//--------------------- .nv.shared.matmul_kernel  --------------------------
	.section	.nv.shared.matmul_kernel,"aw",@nobits
	.sectionflags	@""
	.align	16
	.zero		1024


//--------------------- .nv.shared.reserved.0     --------------------------
	.section	.nv.shared.reserved.0,"aw",@nobits
	.weak		__nv_reservedSMEM_offset_0_alias
	.size		__nv_reservedSMEM_offset_0_alias, 0, 0
	.other		__nv_reservedSMEM_offset_0_alias,@"STO_CUDA_RESERVED_SHARED STV_DEFAULT"
__nv_reservedSMEM_offset_0_alias:
	.zero		0


//--------------------- .nv.constant0.matmul_kernel --------------------------
	.section	.nv.constant0.matmul_kernel,"a",@progbits
	.sectionflags	@""
	.align	4
.nv.constant0.matmul_kernel:
	.zero		608


//--------------------- SYMBOLS --------------------------

	.type		.nv.reservedSmem.offset0,@object
	.size		.nv.reservedSmem.offset0,0x4
